//
// Generated by NVIDIA NVVM Compiler
//
// Compiler Build ID: CL-36424714
// Cuda compilation tools, release 13.0, V13.0.88
// Based on NVVM 20.0.0
//

.version 9.0
.target sm_100
.address_size 64

	// .globl	sgemmNN
// _ZZ7sgemmNNE2Bb has been demoted
// _ZZ7sgemmNNE3Abs has been demoted
// _ZZ7sgemmTNE2Bb has been demoted
// _ZZ7sgemmTNE3Abs has been demoted
// _ZZ7sgemmTTE2Bb has been demoted
// _ZZ7sgemmTTE3Abs has been demoted
// _ZZ7sgemmNTE2Bb has been demoted
// _ZZ7sgemmNTE3Abs has been demoted

.visible .entry sgemmNN(
	.param .u64 .ptr .align 1 sgemmNN_param_0,
	.param .u32 sgemmNN_param_1,
	.param .u64 .ptr .align 1 sgemmNN_param_2,
	.param .u32 sgemmNN_param_3,
	.param .u64 .ptr .align 1 sgemmNN_param_4,
	.param .u32 sgemmNN_param_5,
	.param .u32 sgemmNN_param_6,
	.param .f32 sgemmNN_param_7,
	.param .f32 sgemmNN_param_8
)
{
	.reg .pred 	%p<2>;
	.reg .b32 	%r<42>;
	.reg .b32 	%f<870>;
	.reg .b64 	%rd<41>;
	// demoted variable
	.shared .align 4 .b8 _ZZ7sgemmNNE2Bb[4160];
	// demoted variable
	.shared .align 4 .b8 _ZZ7sgemmNNE3Abs[4352];
	ld.param.u64 	%rd10, [sgemmNN_param_0];
	ld.param.u32 	%r10, [sgemmNN_param_1];
	ld.param.u64 	%rd11, [sgemmNN_param_2];
	ld.param.u32 	%r8, [sgemmNN_param_3];
	ld.param.u32 	%r11, [sgemmNN_param_6];
	cvta.to.global.u64 	%rd12, %rd10;
	cvta.to.global.u64 	%rd13, %rd11;
	mov.u32 	%r12, %tid.x;
	mov.u32 	%r13, %tid.y;
	mov.u32 	%r14, %ctaid.y;
	shl.b32 	%r15, %r14, 6;
	mov.u32 	%r16, %ctaid.x;
	shl.b32 	%r17, %r16, 6;
	shl.b32 	%r18, %r13, 6;
	add.s32 	%r19, %r18, %r12;
	and.b32  	%r20, %r12, 15;
	shr.u32 	%r1, %r19, 4;
	shl.b32 	%r21, %r1, 2;
	add.s32 	%r2, %r15, %r21;
	shl.b32 	%r22, %r8, 8;
	shr.s32 	%r23, %r22, 8;
	mad.lo.s32 	%r24, %r23, %r2, %r20;
	mul.wide.s32 	%rd14, %r24, 4;
	add.s64 	%rd40, %rd13, %rd14;
	shl.b32 	%r25, %r10, 8;
	shr.s32 	%r26, %r25, 8;
	or.b32  	%r3, %r20, %r17;
	mad.lo.s32 	%r27, %r26, %r1, %r3;
	mul.wide.s32 	%rd15, %r27, 4;
	add.s64 	%rd16, %rd12, %rd15;
	mov.u32 	%r28, _ZZ7sgemmNNE2Bb;
	mad.lo.s32 	%r29, %r20, 260, %r28;
	ld.global.f32 	%f36, [%rd40];
	and.b32  	%r30, %r19, 131056;
	add.s32 	%r4, %r29, %r30;
	st.shared.f32 	[%r4], %f36;
	mul.wide.s32 	%rd17, %r8, 4;
	add.s64 	%rd18, %rd40, %rd17;
	ld.global.f32 	%f37, [%rd18];
	st.shared.f32 	[%r4+4], %f37;
	add.s64 	%rd19, %rd18, %rd17;
	ld.global.f32 	%f38, [%rd19];
	st.shared.f32 	[%r4+8], %f38;
	add.s64 	%rd20, %rd19, %rd17;
	ld.global.f32 	%f39, [%rd20];
	st.shared.f32 	[%r4+12], %f39;
	mov.u32 	%r31, _ZZ7sgemmNNE3Abs;
	ld.global.f32 	%f40, [%rd16];
	mad.lo.s32 	%r6, %r20, 68, %r31;
	add.s32 	%r5, %r6, %r21;
	st.shared.f32 	[%r5], %f40;
	ld.global.f32 	%f41, [%rd16+64];
	st.shared.f32 	[%r5+1088], %f41;
	ld.global.f32 	%f42, [%rd16+128];
	st.shared.f32 	[%r5+2176], %f42;
	ld.global.f32 	%f43, [%rd16+192];
	st.shared.f32 	[%r5+3264], %f43;
	bar.sync 	0;
	mul.wide.s32 	%rd21, %r11, 4;
	add.s64 	%rd22, %rd40, %rd21;
	add.s64 	%rd2, %rd22, -64;
	shl.b32 	%r32, %r10, 4;
	mul.wide.s32 	%rd3, %r32, 4;
	add.s64 	%rd23, %rd3, %rd15;
	add.s64 	%rd24, %rd23, %rd12;
	add.s64 	%rd39, %rd24, 128;
	mov.f32 	%f854, 0f00000000;
	mov.f32 	%f855, %f854;
	mov.f32 	%f856, %f854;
	mov.f32 	%f857, %f854;
	mov.f32 	%f858, %f854;
	mov.f32 	%f859, %f854;
	mov.f32 	%f860, %f854;
	mov.f32 	%f861, %f854;
	mov.f32 	%f862, %f854;
	mov.f32 	%f863, %f854;
	mov.f32 	%f864, %f854;
	mov.f32 	%f865, %f854;
	mov.f32 	%f866, %f854;
	mov.f32 	%f867, %f854;
	mov.f32 	%f868, %f854;
	mov.f32 	%f869, %f854;
$L__BB0_1:
	ld.param.u32 	%r40, [sgemmNN_param_3];
	add.s64 	%rd7, %rd40, 64;
	shl.b32 	%r33, %r1, 2;
	mov.u32 	%r34, _ZZ7sgemmNNE2Bb;
	add.s32 	%r7, %r34, %r33;
	ld.shared.f32 	%f44, [%r7];
	ld.shared.f32 	%f45, [%r7+64];
	ld.shared.f32 	%f46, [%r7+128];
	ld.shared.f32 	%f47, [%r7+192];
	ld.shared.f32 	%f48, [%r6];
	ld.shared.f32 	%f49, [%r6+1088];
	ld.shared.f32 	%f50, [%r6+2176];
	ld.shared.f32 	%f51, [%r6+3264];
	fma.rn.f32 	%f52, %f48, %f44, %f869;
	fma.rn.f32 	%f53, %f48, %f45, %f868;
	fma.rn.f32 	%f54, %f48, %f46, %f867;
	fma.rn.f32 	%f55, %f48, %f47, %f866;
	fma.rn.f32 	%f56, %f49, %f44, %f865;
	fma.rn.f32 	%f57, %f49, %f45, %f864;
	fma.rn.f32 	%f58, %f49, %f46, %f863;
	fma.rn.f32 	%f59, %f49, %f47, %f862;
	fma.rn.f32 	%f60, %f50, %f44, %f861;
	fma.rn.f32 	%f61, %f50, %f45, %f860;
	fma.rn.f32 	%f62, %f50, %f46, %f859;
	fma.rn.f32 	%f63, %f50, %f47, %f858;
	fma.rn.f32 	%f64, %f51, %f44, %f857;
	fma.rn.f32 	%f65, %f51, %f45, %f856;
	fma.rn.f32 	%f66, %f51, %f46, %f855;
	fma.rn.f32 	%f67, %f51, %f47, %f854;
	ld.shared.f32 	%f68, [%r7+260];
	ld.shared.f32 	%f69, [%r7+324];
	ld.shared.f32 	%f70, [%r7+388];
	ld.shared.f32 	%f71, [%r7+452];
	ld.shared.f32 	%f72, [%r6+4];
	ld.shared.f32 	%f73, [%r6+1092];
	ld.shared.f32 	%f74, [%r6+2180];
	ld.shared.f32 	%f75, [%r6+3268];
	fma.rn.f32 	%f76, %f72, %f68, %f52;
	fma.rn.f32 	%f77, %f72, %f69, %f53;
	fma.rn.f32 	%f78, %f72, %f70, %f54;
	fma.rn.f32 	%f79, %f72, %f71, %f55;
	fma.rn.f32 	%f80, %f73, %f68, %f56;
	fma.rn.f32 	%f81, %f73, %f69, %f57;
	fma.rn.f32 	%f82, %f73, %f70, %f58;
	fma.rn.f32 	%f83, %f73, %f71, %f59;
	fma.rn.f32 	%f84, %f74, %f68, %f60;
	fma.rn.f32 	%f85, %f74, %f69, %f61;
	fma.rn.f32 	%f86, %f74, %f70, %f62;
	fma.rn.f32 	%f87, %f74, %f71, %f63;
	fma.rn.f32 	%f88, %f75, %f68, %f64;
	fma.rn.f32 	%f89, %f75, %f69, %f65;
	fma.rn.f32 	%f90, %f75, %f70, %f66;
	fma.rn.f32 	%f91, %f75, %f71, %f67;
	ld.shared.f32 	%f92, [%r7+520];
	ld.shared.f32 	%f93, [%r7+584];
	ld.shared.f32 	%f94, [%r7+648];
	ld.shared.f32 	%f95, [%r7+712];
	ld.shared.f32 	%f96, [%r6+8];
	ld.shared.f32 	%f97, [%r6+1096];
	ld.shared.f32 	%f98, [%r6+2184];
	ld.shared.f32 	%f99, [%r6+3272];
	fma.rn.f32 	%f100, %f96, %f92, %f76;
	fma.rn.f32 	%f101, %f96, %f93, %f77;
	fma.rn.f32 	%f102, %f96, %f94, %f78;
	fma.rn.f32 	%f103, %f96, %f95, %f79;
	fma.rn.f32 	%f104, %f97, %f92, %f80;
	fma.rn.f32 	%f105, %f97, %f93, %f81;
	fma.rn.f32 	%f106, %f97, %f94, %f82;
	fma.rn.f32 	%f107, %f97, %f95, %f83;
	fma.rn.f32 	%f108, %f98, %f92, %f84;
	fma.rn.f32 	%f109, %f98, %f93, %f85;
	fma.rn.f32 	%f110, %f98, %f94, %f86;
	fma.rn.f32 	%f111, %f98, %f95, %f87;
	fma.rn.f32 	%f112, %f99, %f92, %f88;
	fma.rn.f32 	%f113, %f99, %f93, %f89;
	fma.rn.f32 	%f114, %f99, %f94, %f90;
	fma.rn.f32 	%f115, %f99, %f95, %f91;
	ld.shared.f32 	%f116, [%r7+780];
	ld.shared.f32 	%f117, [%r7+844];
	ld.shared.f32 	%f118, [%r7+908];
	ld.shared.f32 	%f119, [%r7+972];
	ld.shared.f32 	%f120, [%r6+12];
	ld.shared.f32 	%f121, [%r6+1100];
	ld.shared.f32 	%f122, [%r6+2188];
	ld.shared.f32 	%f123, [%r6+3276];
	fma.rn.f32 	%f124, %f120, %f116, %f100;
	fma.rn.f32 	%f125, %f120, %f117, %f101;
	fma.rn.f32 	%f126, %f120, %f118, %f102;
	fma.rn.f32 	%f127, %f120, %f119, %f103;
	fma.rn.f32 	%f128, %f121, %f116, %f104;
	fma.rn.f32 	%f129, %f121, %f117, %f105;
	fma.rn.f32 	%f130, %f121, %f118, %f106;
	fma.rn.f32 	%f131, %f121, %f119, %f107;
	fma.rn.f32 	%f132, %f122, %f116, %f108;
	fma.rn.f32 	%f133, %f122, %f117, %f109;
	fma.rn.f32 	%f134, %f122, %f118, %f110;
	fma.rn.f32 	%f135, %f122, %f119, %f111;
	fma.rn.f32 	%f136, %f123, %f116, %f112;
	fma.rn.f32 	%f137, %f123, %f117, %f113;
	fma.rn.f32 	%f138, %f123, %f118, %f114;
	fma.rn.f32 	%f139, %f123, %f119, %f115;
	ld.shared.f32 	%f140, [%r7+1040];
	ld.shared.f32 	%f141, [%r7+1104];
	ld.shared.f32 	%f142, [%r7+1168];
	ld.shared.f32 	%f143, [%r7+1232];
	ld.shared.f32 	%f144, [%r6+16];
	ld.shared.f32 	%f145, [%r6+1104];
	ld.shared.f32 	%f146, [%r6+2192];
	ld.shared.f32 	%f147, [%r6+3280];
	fma.rn.f32 	%f148, %f144, %f140, %f124;
	fma.rn.f32 	%f149, %f144, %f141, %f125;
	fma.rn.f32 	%f150, %f144, %f142, %f126;
	fma.rn.f32 	%f151, %f144, %f143, %f127;
	fma.rn.f32 	%f152, %f145, %f140, %f128;
	fma.rn.f32 	%f153, %f145, %f141, %f129;
	fma.rn.f32 	%f154, %f145, %f142, %f130;
	fma.rn.f32 	%f155, %f145, %f143, %f131;
	fma.rn.f32 	%f156, %f146, %f140, %f132;
	fma.rn.f32 	%f157, %f146, %f141, %f133;
	fma.rn.f32 	%f158, %f146, %f142, %f134;
	fma.rn.f32 	%f159, %f146, %f143, %f135;
	fma.rn.f32 	%f160, %f147, %f140, %f136;
	fma.rn.f32 	%f161, %f147, %f141, %f137;
	fma.rn.f32 	%f162, %f147, %f142, %f138;
	fma.rn.f32 	%f163, %f147, %f143, %f139;
	ld.shared.f32 	%f164, [%r7+1300];
	ld.shared.f32 	%f165, [%r7+1364];
	ld.shared.f32 	%f166, [%r7+1428];
	ld.shared.f32 	%f167, [%r7+1492];
	ld.shared.f32 	%f168, [%r6+20];
	ld.shared.f32 	%f169, [%r6+1108];
	ld.shared.f32 	%f170, [%r6+2196];
	ld.shared.f32 	%f171, [%r6+3284];
	fma.rn.f32 	%f172, %f168, %f164, %f148;
	fma.rn.f32 	%f173, %f168, %f165, %f149;
	fma.rn.f32 	%f174, %f168, %f166, %f150;
	fma.rn.f32 	%f175, %f168, %f167, %f151;
	fma.rn.f32 	%f176, %f169, %f164, %f152;
	fma.rn.f32 	%f177, %f169, %f165, %f153;
	fma.rn.f32 	%f178, %f169, %f166, %f154;
	fma.rn.f32 	%f179, %f169, %f167, %f155;
	fma.rn.f32 	%f180, %f170, %f164, %f156;
	fma.rn.f32 	%f181, %f170, %f165, %f157;
	fma.rn.f32 	%f182, %f170, %f166, %f158;
	fma.rn.f32 	%f183, %f170, %f167, %f159;
	fma.rn.f32 	%f184, %f171, %f164, %f160;
	fma.rn.f32 	%f185, %f171, %f165, %f161;
	fma.rn.f32 	%f186, %f171, %f166, %f162;
	fma.rn.f32 	%f187, %f171, %f167, %f163;
	ld.shared.f32 	%f188, [%r7+1560];
	ld.shared.f32 	%f189, [%r7+1624];
	ld.shared.f32 	%f190, [%r7+1688];
	ld.shared.f32 	%f191, [%r7+1752];
	ld.shared.f32 	%f192, [%r6+24];
	ld.shared.f32 	%f193, [%r6+1112];
	ld.shared.f32 	%f194, [%r6+2200];
	ld.shared.f32 	%f195, [%r6+3288];
	fma.rn.f32 	%f196, %f192, %f188, %f172;
	fma.rn.f32 	%f197, %f192, %f189, %f173;
	fma.rn.f32 	%f198, %f192, %f190, %f174;
	fma.rn.f32 	%f199, %f192, %f191, %f175;
	fma.rn.f32 	%f200, %f193, %f188, %f176;
	fma.rn.f32 	%f201, %f193, %f189, %f177;
	fma.rn.f32 	%f202, %f193, %f190, %f178;
	fma.rn.f32 	%f203, %f193, %f191, %f179;
	fma.rn.f32 	%f204, %f194, %f188, %f180;
	fma.rn.f32 	%f205, %f194, %f189, %f181;
	fma.rn.f32 	%f206, %f194, %f190, %f182;
	fma.rn.f32 	%f207, %f194, %f191, %f183;
	fma.rn.f32 	%f208, %f195, %f188, %f184;
	fma.rn.f32 	%f209, %f195, %f189, %f185;
	fma.rn.f32 	%f210, %f195, %f190, %f186;
	fma.rn.f32 	%f211, %f195, %f191, %f187;
	ld.shared.f32 	%f212, [%r7+1820];
	ld.shared.f32 	%f213, [%r7+1884];
	ld.shared.f32 	%f214, [%r7+1948];
	ld.shared.f32 	%f215, [%r7+2012];
	ld.shared.f32 	%f216, [%r6+28];
	ld.shared.f32 	%f217, [%r6+1116];
	ld.shared.f32 	%f218, [%r6+2204];
	ld.shared.f32 	%f219, [%r6+3292];
	fma.rn.f32 	%f220, %f216, %f212, %f196;
	fma.rn.f32 	%f221, %f216, %f213, %f197;
	fma.rn.f32 	%f222, %f216, %f214, %f198;
	fma.rn.f32 	%f223, %f216, %f215, %f199;
	fma.rn.f32 	%f224, %f217, %f212, %f200;
	fma.rn.f32 	%f225, %f217, %f213, %f201;
	fma.rn.f32 	%f226, %f217, %f214, %f202;
	fma.rn.f32 	%f227, %f217, %f215, %f203;
	fma.rn.f32 	%f228, %f218, %f212, %f204;
	fma.rn.f32 	%f229, %f218, %f213, %f205;
	fma.rn.f32 	%f230, %f218, %f214, %f206;
	fma.rn.f32 	%f231, %f218, %f215, %f207;
	fma.rn.f32 	%f232, %f219, %f212, %f208;
	fma.rn.f32 	%f233, %f219, %f213, %f209;
	fma.rn.f32 	%f234, %f219, %f214, %f210;
	fma.rn.f32 	%f235, %f219, %f215, %f211;
	ld.global.f32 	%f236, [%rd40+64];
	mul.wide.s32 	%rd25, %r40, 4;
	add.s64 	%rd26, %rd25, %rd40;
	ld.global.f32 	%f237, [%rd26+64];
	mul.wide.s32 	%rd27, %r40, 8;
	add.s64 	%rd28, %rd27, %rd40;
	ld.global.f32 	%f238, [%rd28+64];
	mul.wide.s32 	%rd29, %r40, 12;
	add.s64 	%rd30, %rd29, %rd40;
	ld.global.f32 	%f239, [%rd30+64];
	ld.global.f32 	%f240, [%rd39+-128];
	ld.global.f32 	%f241, [%rd39+-64];
	ld.global.f32 	%f242, [%rd39];
	ld.global.f32 	%f243, [%rd39+64];
	ld.shared.f32 	%f244, [%r7+2080];
	ld.shared.f32 	%f245, [%r7+2144];
	ld.shared.f32 	%f246, [%r7+2208];
	ld.shared.f32 	%f247, [%r7+2272];
	ld.shared.f32 	%f248, [%r6+32];
	ld.shared.f32 	%f249, [%r6+1120];
	ld.shared.f32 	%f250, [%r6+2208];
	ld.shared.f32 	%f251, [%r6+3296];
	fma.rn.f32 	%f252, %f248, %f244, %f220;
	fma.rn.f32 	%f253, %f248, %f245, %f221;
	fma.rn.f32 	%f254, %f248, %f246, %f222;
	fma.rn.f32 	%f255, %f248, %f247, %f223;
	fma.rn.f32 	%f256, %f249, %f244, %f224;
	fma.rn.f32 	%f257, %f249, %f245, %f225;
	fma.rn.f32 	%f258, %f249, %f246, %f226;
	fma.rn.f32 	%f259, %f249, %f247, %f227;
	fma.rn.f32 	%f260, %f250, %f244, %f228;
	fma.rn.f32 	%f261, %f250, %f245, %f229;
	fma.rn.f32 	%f262, %f250, %f246, %f230;
	fma.rn.f32 	%f263, %f250, %f247, %f231;
	fma.rn.f32 	%f264, %f251, %f244, %f232;
	fma.rn.f32 	%f265, %f251, %f245, %f233;
	fma.rn.f32 	%f266, %f251, %f246, %f234;
	fma.rn.f32 	%f267, %f251, %f247, %f235;
	ld.shared.f32 	%f268, [%r7+2340];
	ld.shared.f32 	%f269, [%r7+2404];
	ld.shared.f32 	%f270, [%r7+2468];
	ld.shared.f32 	%f271, [%r7+2532];
	ld.shared.f32 	%f272, [%r6+36];
	ld.shared.f32 	%f273, [%r6+1124];
	ld.shared.f32 	%f274, [%r6+2212];
	ld.shared.f32 	%f275, [%r6+3300];
	fma.rn.f32 	%f276, %f272, %f268, %f252;
	fma.rn.f32 	%f277, %f272, %f269, %f253;
	fma.rn.f32 	%f278, %f272, %f270, %f254;
	fma.rn.f32 	%f279, %f272, %f271, %f255;
	fma.rn.f32 	%f280, %f273, %f268, %f256;
	fma.rn.f32 	%f281, %f273, %f269, %f257;
	fma.rn.f32 	%f282, %f273, %f270, %f258;
	fma.rn.f32 	%f283, %f273, %f271, %f259;
	fma.rn.f32 	%f284, %f274, %f268, %f260;
	fma.rn.f32 	%f285, %f274, %f269, %f261;
	fma.rn.f32 	%f286, %f274, %f270, %f262;
	fma.rn.f32 	%f287, %f274, %f271, %f263;
	fma.rn.f32 	%f288, %f275, %f268, %f264;
	fma.rn.f32 	%f289, %f275, %f269, %f265;
	fma.rn.f32 	%f290, %f275, %f270, %f266;
	fma.rn.f32 	%f291, %f275, %f271, %f267;
	ld.shared.f32 	%f292, [%r7+2600];
	ld.shared.f32 	%f293, [%r7+2664];
	ld.shared.f32 	%f294, [%r7+2728];
	ld.shared.f32 	%f295, [%r7+2792];
	ld.shared.f32 	%f296, [%r6+40];
	ld.shared.f32 	%f297, [%r6+1128];
	ld.shared.f32 	%f298, [%r6+2216];
	ld.shared.f32 	%f299, [%r6+3304];
	fma.rn.f32 	%f300, %f296, %f292, %f276;
	fma.rn.f32 	%f301, %f296, %f293, %f277;
	fma.rn.f32 	%f302, %f296, %f294, %f278;
	fma.rn.f32 	%f303, %f296, %f295, %f279;
	fma.rn.f32 	%f304, %f297, %f292, %f280;
	fma.rn.f32 	%f305, %f297, %f293, %f281;
	fma.rn.f32 	%f306, %f297, %f294, %f282;
	fma.rn.f32 	%f307, %f297, %f295, %f283;
	fma.rn.f32 	%f308, %f298, %f292, %f284;
	fma.rn.f32 	%f309, %f298, %f293, %f285;
	fma.rn.f32 	%f310, %f298, %f294, %f286;
	fma.rn.f32 	%f311, %f298, %f295, %f287;
	fma.rn.f32 	%f312, %f299, %f292, %f288;
	fma.rn.f32 	%f313, %f299, %f293, %f289;
	fma.rn.f32 	%f314, %f299, %f294, %f290;
	fma.rn.f32 	%f315, %f299, %f295, %f291;
	ld.shared.f32 	%f316, [%r7+2860];
	ld.shared.f32 	%f317, [%r7+2924];
	ld.shared.f32 	%f318, [%r7+2988];
	ld.shared.f32 	%f319, [%r7+3052];
	ld.shared.f32 	%f320, [%r6+44];
	ld.shared.f32 	%f321, [%r6+1132];
	ld.shared.f32 	%f322, [%r6+2220];
	ld.shared.f32 	%f323, [%r6+3308];
	fma.rn.f32 	%f324, %f320, %f316, %f300;
	fma.rn.f32 	%f325, %f320, %f317, %f301;
	fma.rn.f32 	%f326, %f320, %f318, %f302;
	fma.rn.f32 	%f327, %f320, %f319, %f303;
	fma.rn.f32 	%f328, %f321, %f316, %f304;
	fma.rn.f32 	%f329, %f321, %f317, %f305;
	fma.rn.f32 	%f330, %f321, %f318, %f306;
	fma.rn.f32 	%f331, %f321, %f319, %f307;
	fma.rn.f32 	%f332, %f322, %f316, %f308;
	fma.rn.f32 	%f333, %f322, %f317, %f309;
	fma.rn.f32 	%f334, %f322, %f318, %f310;
	fma.rn.f32 	%f335, %f322, %f319, %f311;
	fma.rn.f32 	%f336, %f323, %f316, %f312;
	fma.rn.f32 	%f337, %f323, %f317, %f313;
	fma.rn.f32 	%f338, %f323, %f318, %f314;
	fma.rn.f32 	%f339, %f323, %f319, %f315;
	ld.shared.f32 	%f340, [%r7+3120];
	ld.shared.f32 	%f341, [%r7+3184];
	ld.shared.f32 	%f342, [%r7+3248];
	ld.shared.f32 	%f343, [%r7+3312];
	ld.shared.f32 	%f344, [%r6+48];
	ld.shared.f32 	%f345, [%r6+1136];
	ld.shared.f32 	%f346, [%r6+2224];
	ld.shared.f32 	%f347, [%r6+3312];
	fma.rn.f32 	%f348, %f344, %f340, %f324;
	fma.rn.f32 	%f349, %f344, %f341, %f325;
	fma.rn.f32 	%f350, %f344, %f342, %f326;
	fma.rn.f32 	%f351, %f344, %f343, %f327;
	fma.rn.f32 	%f352, %f345, %f340, %f328;
	fma.rn.f32 	%f353, %f345, %f341, %f329;
	fma.rn.f32 	%f354, %f345, %f342, %f330;
	fma.rn.f32 	%f355, %f345, %f343, %f331;
	fma.rn.f32 	%f356, %f346, %f340, %f332;
	fma.rn.f32 	%f357, %f346, %f341, %f333;
	fma.rn.f32 	%f358, %f346, %f342, %f334;
	fma.rn.f32 	%f359, %f346, %f343, %f335;
	fma.rn.f32 	%f360, %f347, %f340, %f336;
	fma.rn.f32 	%f361, %f347, %f341, %f337;
	fma.rn.f32 	%f362, %f347, %f342, %f338;
	fma.rn.f32 	%f363, %f347, %f343, %f339;
	ld.shared.f32 	%f364, [%r7+3380];
	ld.shared.f32 	%f365, [%r7+3444];
	ld.shared.f32 	%f366, [%r7+3508];
	ld.shared.f32 	%f367, [%r7+3572];
	ld.shared.f32 	%f368, [%r6+52];
	ld.shared.f32 	%f369, [%r6+1140];
	ld.shared.f32 	%f370, [%r6+2228];
	ld.shared.f32 	%f371, [%r6+3316];
	fma.rn.f32 	%f372, %f368, %f364, %f348;
	fma.rn.f32 	%f373, %f368, %f365, %f349;
	fma.rn.f32 	%f374, %f368, %f366, %f350;
	fma.rn.f32 	%f375, %f368, %f367, %f351;
	fma.rn.f32 	%f376, %f369, %f364, %f352;
	fma.rn.f32 	%f377, %f369, %f365, %f353;
	fma.rn.f32 	%f378, %f369, %f366, %f354;
	fma.rn.f32 	%f379, %f369, %f367, %f355;
	fma.rn.f32 	%f380, %f370, %f364, %f356;
	fma.rn.f32 	%f381, %f370, %f365, %f357;
	fma.rn.f32 	%f382, %f370, %f366, %f358;
	fma.rn.f32 	%f383, %f370, %f367, %f359;
	fma.rn.f32 	%f384, %f371, %f364, %f360;
	fma.rn.f32 	%f385, %f371, %f365, %f361;
	fma.rn.f32 	%f386, %f371, %f366, %f362;
	fma.rn.f32 	%f387, %f371, %f367, %f363;
	ld.shared.f32 	%f388, [%r7+3640];
	ld.shared.f32 	%f389, [%r7+3704];
	ld.shared.f32 	%f390, [%r7+3768];
	ld.shared.f32 	%f391, [%r7+3832];
	ld.shared.f32 	%f392, [%r6+56];
	ld.shared.f32 	%f393, [%r6+1144];
	ld.shared.f32 	%f394, [%r6+2232];
	ld.shared.f32 	%f395, [%r6+3320];
	fma.rn.f32 	%f396, %f392, %f388, %f372;
	fma.rn.f32 	%f397, %f392, %f389, %f373;
	fma.rn.f32 	%f398, %f392, %f390, %f374;
	fma.rn.f32 	%f399, %f392, %f391, %f375;
	fma.rn.f32 	%f400, %f393, %f388, %f376;
	fma.rn.f32 	%f401, %f393, %f389, %f377;
	fma.rn.f32 	%f402, %f393, %f390, %f378;
	fma.rn.f32 	%f403, %f393, %f391, %f379;
	fma.rn.f32 	%f404, %f394, %f388, %f380;
	fma.rn.f32 	%f405, %f394, %f389, %f381;
	fma.rn.f32 	%f406, %f394, %f390, %f382;
	fma.rn.f32 	%f407, %f394, %f391, %f383;
	fma.rn.f32 	%f408, %f395, %f388, %f384;
	fma.rn.f32 	%f409, %f395, %f389, %f385;
	fma.rn.f32 	%f410, %f395, %f390, %f386;
	fma.rn.f32 	%f411, %f395, %f391, %f387;
	ld.shared.f32 	%f412, [%r7+3900];
	ld.shared.f32 	%f413, [%r7+3964];
	ld.shared.f32 	%f414, [%r7+4028];
	ld.shared.f32 	%f415, [%r7+4092];
	ld.shared.f32 	%f416, [%r6+60];
	ld.shared.f32 	%f417, [%r6+1148];
	ld.shared.f32 	%f418, [%r6+2236];
	ld.shared.f32 	%f419, [%r6+3324];
	fma.rn.f32 	%f869, %f416, %f412, %f396;
	fma.rn.f32 	%f868, %f416, %f413, %f397;
	fma.rn.f32 	%f867, %f416, %f414, %f398;
	fma.rn.f32 	%f866, %f416, %f415, %f399;
	fma.rn.f32 	%f865, %f417, %f412, %f400;
	fma.rn.f32 	%f864, %f417, %f413, %f401;
	fma.rn.f32 	%f863, %f417, %f414, %f402;
	fma.rn.f32 	%f862, %f417, %f415, %f403;
	fma.rn.f32 	%f861, %f418, %f412, %f404;
	fma.rn.f32 	%f860, %f418, %f413, %f405;
	fma.rn.f32 	%f859, %f418, %f414, %f406;
	fma.rn.f32 	%f858, %f418, %f415, %f407;
	fma.rn.f32 	%f857, %f419, %f412, %f408;
	fma.rn.f32 	%f856, %f419, %f413, %f409;
	fma.rn.f32 	%f855, %f419, %f414, %f410;
	fma.rn.f32 	%f854, %f419, %f415, %f411;
	bar.sync 	0;
	st.shared.f32 	[%r5], %f240;
	st.shared.f32 	[%r5+1088], %f241;
	st.shared.f32 	[%r5+2176], %f242;
	st.shared.f32 	[%r5+3264], %f243;
	st.shared.f32 	[%r4], %f236;
	st.shared.f32 	[%r4+4], %f237;
	st.shared.f32 	[%r4+8], %f238;
	st.shared.f32 	[%r4+12], %f239;
	bar.sync 	0;
	add.s64 	%rd39, %rd39, %rd3;
	setp.lt.u64 	%p1, %rd7, %rd2;
	mov.u64 	%rd40, %rd7;
	@%p1 bra 	$L__BB0_1;
	ld.param.f32 	%f853, [sgemmNN_param_8];
	ld.param.f32 	%f852, [sgemmNN_param_7];
	ld.param.u32 	%r41, [sgemmNN_param_5];
	ld.param.u64 	%rd38, [sgemmNN_param_4];
	cvta.to.global.u64 	%rd31, %rd38;
	mad.lo.s32 	%r35, %r1, -3, %r2;
	shl.b32 	%r36, %r41, 8;
	shr.s32 	%r37, %r36, 8;
	mad.lo.s32 	%r38, %r37, %r35, %r3;
	mul.wide.s32 	%rd32, %r38, 4;
	add.s64 	%rd33, %rd31, %rd32;
	ld.shared.f32 	%f420, [%r7];
	ld.shared.f32 	%f421, [%r7+64];
	ld.shared.f32 	%f422, [%r7+128];
	ld.shared.f32 	%f423, [%r7+192];
	ld.shared.f32 	%f424, [%r6];
	ld.shared.f32 	%f425, [%r6+1088];
	ld.shared.f32 	%f426, [%r6+2176];
	ld.shared.f32 	%f427, [%r6+3264];
	fma.rn.f32 	%f428, %f424, %f420, %f869;
	fma.rn.f32 	%f429, %f424, %f421, %f868;
	fma.rn.f32 	%f430, %f424, %f422, %f867;
	fma.rn.f32 	%f431, %f424, %f423, %f866;
	fma.rn.f32 	%f432, %f425, %f420, %f865;
	fma.rn.f32 	%f433, %f425, %f421, %f864;
	fma.rn.f32 	%f434, %f425, %f422, %f863;
	fma.rn.f32 	%f435, %f425, %f423, %f862;
	fma.rn.f32 	%f436, %f426, %f420, %f861;
	fma.rn.f32 	%f437, %f426, %f421, %f860;
	fma.rn.f32 	%f438, %f426, %f422, %f859;
	fma.rn.f32 	%f439, %f426, %f423, %f858;
	fma.rn.f32 	%f440, %f427, %f420, %f857;
	fma.rn.f32 	%f441, %f427, %f421, %f856;
	fma.rn.f32 	%f442, %f427, %f422, %f855;
	fma.rn.f32 	%f443, %f427, %f423, %f854;
	ld.shared.f32 	%f444, [%r7+260];
	ld.shared.f32 	%f445, [%r7+324];
	ld.shared.f32 	%f446, [%r7+388];
	ld.shared.f32 	%f447, [%r7+452];
	ld.shared.f32 	%f448, [%r6+4];
	ld.shared.f32 	%f449, [%r6+1092];
	ld.shared.f32 	%f450, [%r6+2180];
	ld.shared.f32 	%f451, [%r6+3268];
	fma.rn.f32 	%f452, %f448, %f444, %f428;
	fma.rn.f32 	%f453, %f448, %f445, %f429;
	fma.rn.f32 	%f454, %f448, %f446, %f430;
	fma.rn.f32 	%f455, %f448, %f447, %f431;
	fma.rn.f32 	%f456, %f449, %f444, %f432;
	fma.rn.f32 	%f457, %f449, %f445, %f433;
	fma.rn.f32 	%f458, %f449, %f446, %f434;
	fma.rn.f32 	%f459, %f449, %f447, %f435;
	fma.rn.f32 	%f460, %f450, %f444, %f436;
	fma.rn.f32 	%f461, %f450, %f445, %f437;
	fma.rn.f32 	%f462, %f450, %f446, %f438;
	fma.rn.f32 	%f463, %f450, %f447, %f439;
	fma.rn.f32 	%f464, %f451, %f444, %f440;
	fma.rn.f32 	%f465, %f451, %f445, %f441;
	fma.rn.f32 	%f466, %f451, %f446, %f442;
	fma.rn.f32 	%f467, %f451, %f447, %f443;
	ld.shared.f32 	%f468, [%r7+520];
	ld.shared.f32 	%f469, [%r7+584];
	ld.shared.f32 	%f470, [%r7+648];
	ld.shared.f32 	%f471, [%r7+712];
	ld.shared.f32 	%f472, [%r6+8];
	ld.shared.f32 	%f473, [%r6+1096];
	ld.shared.f32 	%f474, [%r6+2184];
	ld.shared.f32 	%f475, [%r6+3272];
	fma.rn.f32 	%f476, %f472, %f468, %f452;
	fma.rn.f32 	%f477, %f472, %f469, %f453;
	fma.rn.f32 	%f478, %f472, %f470, %f454;
	fma.rn.f32 	%f479, %f472, %f471, %f455;
	fma.rn.f32 	%f480, %f473, %f468, %f456;
	fma.rn.f32 	%f481, %f473, %f469, %f457;
	fma.rn.f32 	%f482, %f473, %f470, %f458;
	fma.rn.f32 	%f483, %f473, %f471, %f459;
	fma.rn.f32 	%f484, %f474, %f468, %f460;
	fma.rn.f32 	%f485, %f474, %f469, %f461;
	fma.rn.f32 	%f486, %f474, %f470, %f462;
	fma.rn.f32 	%f487, %f474, %f471, %f463;
	fma.rn.f32 	%f488, %f475, %f468, %f464;
	fma.rn.f32 	%f489, %f475, %f469, %f465;
	fma.rn.f32 	%f490, %f475, %f470, %f466;
	fma.rn.f32 	%f491, %f475, %f471, %f467;
	ld.shared.f32 	%f492, [%r7+780];
	ld.shared.f32 	%f493, [%r7+844];
	ld.shared.f32 	%f494, [%r7+908];
	ld.shared.f32 	%f495, [%r7+972];
	ld.shared.f32 	%f496, [%r6+12];
	ld.shared.f32 	%f497, [%r6+1100];
	ld.shared.f32 	%f498, [%r6+2188];
	ld.shared.f32 	%f499, [%r6+3276];
	fma.rn.f32 	%f500, %f496, %f492, %f476;
	fma.rn.f32 	%f501, %f496, %f493, %f477;
	fma.rn.f32 	%f502, %f496, %f494, %f478;
	fma.rn.f32 	%f503, %f496, %f495, %f479;
	fma.rn.f32 	%f504, %f497, %f492, %f480;
	fma.rn.f32 	%f505, %f497, %f493, %f481;
	fma.rn.f32 	%f506, %f497, %f494, %f482;
	fma.rn.f32 	%f507, %f497, %f495, %f483;
	fma.rn.f32 	%f508, %f498, %f492, %f484;
	fma.rn.f32 	%f509, %f498, %f493, %f485;
	fma.rn.f32 	%f510, %f498, %f494, %f486;
	fma.rn.f32 	%f511, %f498, %f495, %f487;
	fma.rn.f32 	%f512, %f499, %f492, %f488;
	fma.rn.f32 	%f513, %f499, %f493, %f489;
	fma.rn.f32 	%f514, %f499, %f494, %f490;
	fma.rn.f32 	%f515, %f499, %f495, %f491;
	ld.shared.f32 	%f516, [%r7+1040];
	ld.shared.f32 	%f517, [%r7+1104];
	ld.shared.f32 	%f518, [%r7+1168];
	ld.shared.f32 	%f519, [%r7+1232];
	ld.shared.f32 	%f520, [%r6+16];
	ld.shared.f32 	%f521, [%r6+1104];
	ld.shared.f32 	%f522, [%r6+2192];
	ld.shared.f32 	%f523, [%r6+3280];
	fma.rn.f32 	%f524, %f520, %f516, %f500;
	fma.rn.f32 	%f525, %f520, %f517, %f501;
	fma.rn.f32 	%f526, %f520, %f518, %f502;
	fma.rn.f32 	%f527, %f520, %f519, %f503;
	fma.rn.f32 	%f528, %f521, %f516, %f504;
	fma.rn.f32 	%f529, %f521, %f517, %f505;
	fma.rn.f32 	%f530, %f521, %f518, %f506;
	fma.rn.f32 	%f531, %f521, %f519, %f507;
	fma.rn.f32 	%f532, %f522, %f516, %f508;
	fma.rn.f32 	%f533, %f522, %f517, %f509;
	fma.rn.f32 	%f534, %f522, %f518, %f510;
	fma.rn.f32 	%f535, %f522, %f519, %f511;
	fma.rn.f32 	%f536, %f523, %f516, %f512;
	fma.rn.f32 	%f537, %f523, %f517, %f513;
	fma.rn.f32 	%f538, %f523, %f518, %f514;
	fma.rn.f32 	%f539, %f523, %f519, %f515;
	ld.shared.f32 	%f540, [%r7+1300];
	ld.shared.f32 	%f541, [%r7+1364];
	ld.shared.f32 	%f542, [%r7+1428];
	ld.shared.f32 	%f543, [%r7+1492];
	ld.shared.f32 	%f544, [%r6+20];
	ld.shared.f32 	%f545, [%r6+1108];
	ld.shared.f32 	%f546, [%r6+2196];
	ld.shared.f32 	%f547, [%r6+3284];
	fma.rn.f32 	%f548, %f544, %f540, %f524;
	fma.rn.f32 	%f549, %f544, %f541, %f525;
	fma.rn.f32 	%f550, %f544, %f542, %f526;
	fma.rn.f32 	%f551, %f544, %f543, %f527;
	fma.rn.f32 	%f552, %f545, %f540, %f528;
	fma.rn.f32 	%f553, %f545, %f541, %f529;
	fma.rn.f32 	%f554, %f545, %f542, %f530;
	fma.rn.f32 	%f555, %f545, %f543, %f531;
	fma.rn.f32 	%f556, %f546, %f540, %f532;
	fma.rn.f32 	%f557, %f546, %f541, %f533;
	fma.rn.f32 	%f558, %f546, %f542, %f534;
	fma.rn.f32 	%f559, %f546, %f543, %f535;
	fma.rn.f32 	%f560, %f547, %f540, %f536;
	fma.rn.f32 	%f561, %f547, %f541, %f537;
	fma.rn.f32 	%f562, %f547, %f542, %f538;
	fma.rn.f32 	%f563, %f547, %f543, %f539;
	ld.shared.f32 	%f564, [%r7+1560];
	ld.shared.f32 	%f565, [%r7+1624];
	ld.shared.f32 	%f566, [%r7+1688];
	ld.shared.f32 	%f567, [%r7+1752];
	ld.shared.f32 	%f568, [%r6+24];
	ld.shared.f32 	%f569, [%r6+1112];
	ld.shared.f32 	%f570, [%r6+2200];
	ld.shared.f32 	%f571, [%r6+3288];
	fma.rn.f32 	%f572, %f568, %f564, %f548;
	fma.rn.f32 	%f573, %f568, %f565, %f549;
	fma.rn.f32 	%f574, %f568, %f566, %f550;
	fma.rn.f32 	%f575, %f568, %f567, %f551;
	fma.rn.f32 	%f576, %f569, %f564, %f552;
	fma.rn.f32 	%f577, %f569, %f565, %f553;
	fma.rn.f32 	%f578, %f569, %f566, %f554;
	fma.rn.f32 	%f579, %f569, %f567, %f555;
	fma.rn.f32 	%f580, %f570, %f564, %f556;
	fma.rn.f32 	%f581, %f570, %f565, %f557;
	fma.rn.f32 	%f582, %f570, %f566, %f558;
	fma.rn.f32 	%f583, %f570, %f567, %f559;
	fma.rn.f32 	%f584, %f571, %f564, %f560;
	fma.rn.f32 	%f585, %f571, %f565, %f561;
	fma.rn.f32 	%f586, %f571, %f566, %f562;
	fma.rn.f32 	%f587, %f571, %f567, %f563;
	ld.shared.f32 	%f588, [%r7+1820];
	ld.shared.f32 	%f589, [%r7+1884];
	ld.shared.f32 	%f590, [%r7+1948];
	ld.shared.f32 	%f591, [%r7+2012];
	ld.shared.f32 	%f592, [%r6+28];
	ld.shared.f32 	%f593, [%r6+1116];
	ld.shared.f32 	%f594, [%r6+2204];
	ld.shared.f32 	%f595, [%r6+3292];
	fma.rn.f32 	%f596, %f592, %f588, %f572;
	fma.rn.f32 	%f597, %f592, %f589, %f573;
	fma.rn.f32 	%f598, %f592, %f590, %f574;
	fma.rn.f32 	%f599, %f592, %f591, %f575;
	fma.rn.f32 	%f600, %f593, %f588, %f576;
	fma.rn.f32 	%f601, %f593, %f589, %f577;
	fma.rn.f32 	%f602, %f593, %f590, %f578;
	fma.rn.f32 	%f603, %f593, %f591, %f579;
	fma.rn.f32 	%f604, %f594, %f588, %f580;
	fma.rn.f32 	%f605, %f594, %f589, %f581;
	fma.rn.f32 	%f606, %f594, %f590, %f582;
	fma.rn.f32 	%f607, %f594, %f591, %f583;
	fma.rn.f32 	%f608, %f595, %f588, %f584;
	fma.rn.f32 	%f609, %f595, %f589, %f585;
	fma.rn.f32 	%f610, %f595, %f590, %f586;
	fma.rn.f32 	%f611, %f595, %f591, %f587;
	ld.shared.f32 	%f612, [%r7+2080];
	ld.shared.f32 	%f613, [%r7+2144];
	ld.shared.f32 	%f614, [%r7+2208];
	ld.shared.f32 	%f615, [%r7+2272];
	ld.shared.f32 	%f616, [%r6+32];
	ld.shared.f32 	%f617, [%r6+1120];
	ld.shared.f32 	%f618, [%r6+2208];
	ld.shared.f32 	%f619, [%r6+3296];
	fma.rn.f32 	%f620, %f616, %f612, %f596;
	fma.rn.f32 	%f621, %f616, %f613, %f597;
	fma.rn.f32 	%f622, %f616, %f614, %f598;
	fma.rn.f32 	%f623, %f616, %f615, %f599;
	fma.rn.f32 	%f624, %f617, %f612, %f600;
	fma.rn.f32 	%f625, %f617, %f613, %f601;
	fma.rn.f32 	%f626, %f617, %f614, %f602;
	fma.rn.f32 	%f627, %f617, %f615, %f603;
	fma.rn.f32 	%f628, %f618, %f612, %f604;
	fma.rn.f32 	%f629, %f618, %f613, %f605;
	fma.rn.f32 	%f630, %f618, %f614, %f606;
	fma.rn.f32 	%f631, %f618, %f615, %f607;
	fma.rn.f32 	%f632, %f619, %f612, %f608;
	fma.rn.f32 	%f633, %f619, %f613, %f609;
	fma.rn.f32 	%f634, %f619, %f614, %f610;
	fma.rn.f32 	%f635, %f619, %f615, %f611;
	ld.shared.f32 	%f636, [%r7+2340];
	ld.shared.f32 	%f637, [%r7+2404];
	ld.shared.f32 	%f638, [%r7+2468];
	ld.shared.f32 	%f639, [%r7+2532];
	ld.shared.f32 	%f640, [%r6+36];
	ld.shared.f32 	%f641, [%r6+1124];
	ld.shared.f32 	%f642, [%r6+2212];
	ld.shared.f32 	%f643, [%r6+3300];
	fma.rn.f32 	%f644, %f640, %f636, %f620;
	fma.rn.f32 	%f645, %f640, %f637, %f621;
	fma.rn.f32 	%f646, %f640, %f638, %f622;
	fma.rn.f32 	%f647, %f640, %f639, %f623;
	fma.rn.f32 	%f648, %f641, %f636, %f624;
	fma.rn.f32 	%f649, %f641, %f637, %f625;
	fma.rn.f32 	%f650, %f641, %f638, %f626;
	fma.rn.f32 	%f651, %f641, %f639, %f627;
	fma.rn.f32 	%f652, %f642, %f636, %f628;
	fma.rn.f32 	%f653, %f642, %f637, %f629;
	fma.rn.f32 	%f654, %f642, %f638, %f630;
	fma.rn.f32 	%f655, %f642, %f639, %f631;
	fma.rn.f32 	%f656, %f643, %f636, %f632;
	fma.rn.f32 	%f657, %f643, %f637, %f633;
	fma.rn.f32 	%f658, %f643, %f638, %f634;
	fma.rn.f32 	%f659, %f643, %f639, %f635;
	ld.shared.f32 	%f660, [%r7+2600];
	ld.shared.f32 	%f661, [%r7+2664];
	ld.shared.f32 	%f662, [%r7+2728];
	ld.shared.f32 	%f663, [%r7+2792];
	ld.shared.f32 	%f664, [%r6+40];
	ld.shared.f32 	%f665, [%r6+1128];
	ld.shared.f32 	%f666, [%r6+2216];
	ld.shared.f32 	%f667, [%r6+3304];
	fma.rn.f32 	%f668, %f664, %f660, %f644;
	fma.rn.f32 	%f669, %f664, %f661, %f645;
	fma.rn.f32 	%f670, %f664, %f662, %f646;
	fma.rn.f32 	%f671, %f664, %f663, %f647;
	fma.rn.f32 	%f672, %f665, %f660, %f648;
	fma.rn.f32 	%f673, %f665, %f661, %f649;
	fma.rn.f32 	%f674, %f665, %f662, %f650;
	fma.rn.f32 	%f675, %f665, %f663, %f651;
	fma.rn.f32 	%f676, %f666, %f660, %f652;
	fma.rn.f32 	%f677, %f666, %f661, %f653;
	fma.rn.f32 	%f678, %f666, %f662, %f654;
	fma.rn.f32 	%f679, %f666, %f663, %f655;
	fma.rn.f32 	%f680, %f667, %f660, %f656;
	fma.rn.f32 	%f681, %f667, %f661, %f657;
	fma.rn.f32 	%f682, %f667, %f662, %f658;
	fma.rn.f32 	%f683, %f667, %f663, %f659;
	ld.shared.f32 	%f684, [%r7+2860];
	ld.shared.f32 	%f685, [%r7+2924];
	ld.shared.f32 	%f686, [%r7+2988];
	ld.shared.f32 	%f687, [%r7+3052];
	ld.shared.f32 	%f688, [%r6+44];
	ld.shared.f32 	%f689, [%r6+1132];
	ld.shared.f32 	%f690, [%r6+2220];
	ld.shared.f32 	%f691, [%r6+3308];
	fma.rn.f32 	%f692, %f688, %f684, %f668;
	fma.rn.f32 	%f693, %f688, %f685, %f669;
	fma.rn.f32 	%f694, %f688, %f686, %f670;
	fma.rn.f32 	%f695, %f688, %f687, %f671;
	fma.rn.f32 	%f696, %f689, %f684, %f672;
	fma.rn.f32 	%f697, %f689, %f685, %f673;
	fma.rn.f32 	%f698, %f689, %f686, %f674;
	fma.rn.f32 	%f699, %f689, %f687, %f675;
	fma.rn.f32 	%f700, %f690, %f684, %f676;
	fma.rn.f32 	%f701, %f690, %f685, %f677;
	fma.rn.f32 	%f702, %f690, %f686, %f678;
	fma.rn.f32 	%f703, %f690, %f687, %f679;
	fma.rn.f32 	%f704, %f691, %f684, %f680;
	fma.rn.f32 	%f705, %f691, %f685, %f681;
	fma.rn.f32 	%f706, %f691, %f686, %f682;
	fma.rn.f32 	%f707, %f691, %f687, %f683;
	ld.shared.f32 	%f708, [%r7+3120];
	ld.shared.f32 	%f709, [%r7+3184];
	ld.shared.f32 	%f710, [%r7+3248];
	ld.shared.f32 	%f711, [%r7+3312];
	ld.shared.f32 	%f712, [%r6+48];
	ld.shared.f32 	%f713, [%r6+1136];
	ld.shared.f32 	%f714, [%r6+2224];
	ld.shared.f32 	%f715, [%r6+3312];
	fma.rn.f32 	%f716, %f712, %f708, %f692;
	fma.rn.f32 	%f717, %f712, %f709, %f693;
	fma.rn.f32 	%f718, %f712, %f710, %f694;
	fma.rn.f32 	%f719, %f712, %f711, %f695;
	fma.rn.f32 	%f720, %f713, %f708, %f696;
	fma.rn.f32 	%f721, %f713, %f709, %f697;
	fma.rn.f32 	%f722, %f713, %f710, %f698;
	fma.rn.f32 	%f723, %f713, %f711, %f699;
	fma.rn.f32 	%f724, %f714, %f708, %f700;
	fma.rn.f32 	%f725, %f714, %f709, %f701;
	fma.rn.f32 	%f726, %f714, %f710, %f702;
	fma.rn.f32 	%f727, %f714, %f711, %f703;
	fma.rn.f32 	%f728, %f715, %f708, %f704;
	fma.rn.f32 	%f729, %f715, %f709, %f705;
	fma.rn.f32 	%f730, %f715, %f710, %f706;
	fma.rn.f32 	%f731, %f715, %f711, %f707;
	ld.shared.f32 	%f732, [%r7+3380];
	ld.shared.f32 	%f733, [%r7+3444];
	ld.shared.f32 	%f734, [%r7+3508];
	ld.shared.f32 	%f735, [%r7+3572];
	ld.shared.f32 	%f736, [%r6+52];
	ld.shared.f32 	%f737, [%r6+1140];
	ld.shared.f32 	%f738, [%r6+2228];
	ld.shared.f32 	%f739, [%r6+3316];
	fma.rn.f32 	%f740, %f736, %f732, %f716;
	fma.rn.f32 	%f741, %f736, %f733, %f717;
	fma.rn.f32 	%f742, %f736, %f734, %f718;
	fma.rn.f32 	%f743, %f736, %f735, %f719;
	fma.rn.f32 	%f744, %f737, %f732, %f720;
	fma.rn.f32 	%f745, %f737, %f733, %f721;
	fma.rn.f32 	%f746, %f737, %f734, %f722;
	fma.rn.f32 	%f747, %f737, %f735, %f723;
	fma.rn.f32 	%f748, %f738, %f732, %f724;
	fma.rn.f32 	%f749, %f738, %f733, %f725;
	fma.rn.f32 	%f750, %f738, %f734, %f726;
	fma.rn.f32 	%f751, %f738, %f735, %f727;
	fma.rn.f32 	%f752, %f739, %f732, %f728;
	fma.rn.f32 	%f753, %f739, %f733, %f729;
	fma.rn.f32 	%f754, %f739, %f734, %f730;
	fma.rn.f32 	%f755, %f739, %f735, %f731;
	ld.shared.f32 	%f756, [%r7+3640];
	ld.shared.f32 	%f757, [%r7+3704];
	ld.shared.f32 	%f758, [%r7+3768];
	ld.shared.f32 	%f759, [%r7+3832];
	ld.shared.f32 	%f760, [%r6+56];
	ld.shared.f32 	%f761, [%r6+1144];
	ld.shared.f32 	%f762, [%r6+2232];
	ld.shared.f32 	%f763, [%r6+3320];
	fma.rn.f32 	%f764, %f760, %f756, %f740;
	fma.rn.f32 	%f765, %f760, %f757, %f741;
	fma.rn.f32 	%f766, %f760, %f758, %f742;
	fma.rn.f32 	%f767, %f760, %f759, %f743;
	fma.rn.f32 	%f768, %f761, %f756, %f744;
	fma.rn.f32 	%f769, %f761, %f757, %f745;
	fma.rn.f32 	%f770, %f761, %f758, %f746;
	fma.rn.f32 	%f771, %f761, %f759, %f747;
	fma.rn.f32 	%f772, %f762, %f756, %f748;
	fma.rn.f32 	%f773, %f762, %f757, %f749;
	fma.rn.f32 	%f774, %f762, %f758, %f750;
	fma.rn.f32 	%f775, %f762, %f759, %f751;
	fma.rn.f32 	%f776, %f763, %f756, %f752;
	fma.rn.f32 	%f777, %f763, %f757, %f753;
	fma.rn.f32 	%f778, %f763, %f758, %f754;
	fma.rn.f32 	%f779, %f763, %f759, %f755;
	ld.shared.f32 	%f780, [%r7+3900];
	ld.shared.f32 	%f781, [%r7+3964];
	ld.shared.f32 	%f782, [%r7+4028];
	ld.shared.f32 	%f783, [%r7+4092];
	ld.shared.f32 	%f784, [%r6+60];
	ld.shared.f32 	%f785, [%r6+1148];
	ld.shared.f32 	%f786, [%r6+2236];
	ld.shared.f32 	%f787, [%r6+3324];
	fma.rn.f32 	%f788, %f784, %f780, %f764;
	fma.rn.f32 	%f789, %f784, %f781, %f765;
	fma.rn.f32 	%f790, %f784, %f782, %f766;
	fma.rn.f32 	%f791, %f784, %f783, %f767;
	fma.rn.f32 	%f792, %f785, %f780, %f768;
	fma.rn.f32 	%f793, %f785, %f781, %f769;
	fma.rn.f32 	%f794, %f785, %f782, %f770;
	fma.rn.f32 	%f795, %f785, %f783, %f771;
	fma.rn.f32 	%f796, %f786, %f780, %f772;
	fma.rn.f32 	%f797, %f786, %f781, %f773;
	fma.rn.f32 	%f798, %f786, %f782, %f774;
	fma.rn.f32 	%f799, %f786, %f783, %f775;
	fma.rn.f32 	%f800, %f787, %f780, %f776;
	fma.rn.f32 	%f801, %f787, %f781, %f777;
	fma.rn.f32 	%f802, %f787, %f782, %f778;
	fma.rn.f32 	%f803, %f787, %f783, %f779;
	shl.b32 	%r39, %r41, 4;
	ld.global.f32 	%f804, [%rd33];
	mul.f32 	%f805, %f853, %f804;
	fma.rn.f32 	%f806, %f852, %f788, %f805;
	st.global.f32 	[%rd33], %f806;
	ld.global.f32 	%f807, [%rd33+64];
	mul.f32 	%f808, %f853, %f807;
	fma.rn.f32 	%f809, %f852, %f792, %f808;
	st.global.f32 	[%rd33+64], %f809;
	ld.global.f32 	%f810, [%rd33+128];
	mul.f32 	%f811, %f853, %f810;
	fma.rn.f32 	%f812, %f852, %f796, %f811;
	st.global.f32 	[%rd33+128], %f812;
	ld.global.f32 	%f813, [%rd33+192];
	mul.f32 	%f814, %f853, %f813;
	fma.rn.f32 	%f815, %f852, %f800, %f814;
	st.global.f32 	[%rd33+192], %f815;
	mul.wide.s32 	%rd34, %r39, 4;
	add.s64 	%rd35, %rd33, %rd34;
	ld.global.f32 	%f816, [%rd35];
	mul.f32 	%f817, %f853, %f816;
	fma.rn.f32 	%f818, %f852, %f789, %f817;
	st.global.f32 	[%rd35], %f818;
	ld.global.f32 	%f819, [%rd35+64];
	mul.f32 	%f820, %f853, %f819;
	fma.rn.f32 	%f821, %f852, %f793, %f820;
	st.global.f32 	[%rd35+64], %f821;
	ld.global.f32 	%f822, [%rd35+128];
	mul.f32 	%f823, %f853, %f822;
	fma.rn.f32 	%f824, %f852, %f797, %f823;
	st.global.f32 	[%rd35+128], %f824;
	ld.global.f32 	%f825, [%rd35+192];
	mul.f32 	%f826, %f853, %f825;
	fma.rn.f32 	%f827, %f852, %f801, %f826;
	st.global.f32 	[%rd35+192], %f827;
	add.s64 	%rd36, %rd35, %rd34;
	ld.global.f32 	%f828, [%rd36];
	mul.f32 	%f829, %f853, %f828;
	fma.rn.f32 	%f830, %f852, %f790, %f829;
	st.global.f32 	[%rd36], %f830;
	ld.global.f32 	%f831, [%rd36+64];
	mul.f32 	%f832, %f853, %f831;
	fma.rn.f32 	%f833, %f852, %f794, %f832;
	st.global.f32 	[%rd36+64], %f833;
	ld.global.f32 	%f834, [%rd36+128];
	mul.f32 	%f835, %f853, %f834;
	fma.rn.f32 	%f836, %f852, %f798, %f835;
	st.global.f32 	[%rd36+128], %f836;
	ld.global.f32 	%f837, [%rd36+192];
	mul.f32 	%f838, %f853, %f837;
	fma.rn.f32 	%f839, %f852, %f802, %f838;
	st.global.f32 	[%rd36+192], %f839;
	add.s64 	%rd37, %rd36, %rd34;
	ld.global.f32 	%f840, [%rd37];
	mul.f32 	%f841, %f853, %f840;
	fma.rn.f32 	%f842, %f852, %f791, %f841;
	st.global.f32 	[%rd37], %f842;
	ld.global.f32 	%f843, [%rd37+64];
	mul.f32 	%f844, %f853, %f843;
	fma.rn.f32 	%f845, %f852, %f795, %f844;
	st.global.f32 	[%rd37+64], %f845;
	ld.global.f32 	%f846, [%rd37+128];
	mul.f32 	%f847, %f853, %f846;
	fma.rn.f32 	%f848, %f852, %f799, %f847;
	st.global.f32 	[%rd37+128], %f848;
	ld.global.f32 	%f849, [%rd37+192];
	mul.f32 	%f850, %f853, %f849;
	fma.rn.f32 	%f851, %f852, %f803, %f850;
	st.global.f32 	[%rd37+192], %f851;
	ret;

}
	// .globl	sgemmTN
.visible .entry sgemmTN(
	.param .u64 .ptr .align 1 sgemmTN_param_0,
	.param .u32 sgemmTN_param_1,
	.param .u64 .ptr .align 1 sgemmTN_param_2,
	.param .u32 sgemmTN_param_3,
	.param .u64 .ptr .align 1 sgemmTN_param_4,
	.param .u32 sgemmTN_param_5,
	.param .u32 sgemmTN_param_6,
	.param .f32 sgemmTN_param_7,
	.param .f32 sgemmTN_param_8
)
{
	.reg .pred 	%p<2>;
	.reg .b32 	%r<54>;
	.reg .b32 	%f<870>;
	.reg .b64 	%rd<47>;
	// demoted variable
	.shared .align 4 .b8 _ZZ7sgemmTNE2Bb[4160];
	// demoted variable
	.shared .align 4 .b8 _ZZ7sgemmTNE3Abs[4352];
	ld.param.u64 	%rd10, [sgemmTN_param_0];
	ld.param.u32 	%r9, [sgemmTN_param_1];
	ld.param.u64 	%rd11, [sgemmTN_param_2];
	ld.param.u32 	%r10, [sgemmTN_param_3];
	ld.param.u32 	%r12, [sgemmTN_param_6];
	cvta.to.global.u64 	%rd12, %rd10;
	cvta.to.global.u64 	%rd13, %rd11;
	mov.u32 	%r13, %tid.x;
	mov.u32 	%r14, %tid.y;
	mov.u32 	%r15, %ctaid.y;
	shl.b32 	%r16, %r15, 6;
	mov.u32 	%r17, %ctaid.x;
	shl.b32 	%r1, %r17, 6;
	shl.b32 	%r18, %r14, 6;
	add.s32 	%r19, %r18, %r13;
	and.b32  	%r2, %r13, 15;
	shr.u32 	%r3, %r19, 4;
	shl.b32 	%r20, %r3, 2;
	add.s32 	%r4, %r16, %r20;
	shl.b32 	%r21, %r10, 8;
	shr.s32 	%r22, %r21, 8;
	mad.lo.s32 	%r23, %r22, %r4, %r2;
	mul.wide.s32 	%rd14, %r23, 4;
	add.s64 	%rd46, %rd13, %rd14;
	add.s32 	%r24, %r1, %r3;
	shl.b32 	%r25, %r24, 8;
	shr.s32 	%r26, %r25, 8;
	shl.b32 	%r27, %r9, 8;
	shr.s32 	%r28, %r27, 8;
	mad.lo.s32 	%r29, %r26, %r28, %r2;
	mul.wide.s32 	%rd15, %r29, 4;
	add.s64 	%rd16, %rd12, %rd15;
	mov.u32 	%r30, _ZZ7sgemmTNE2Bb;
	mad.lo.s32 	%r31, %r2, 260, %r30;
	ld.global.f32 	%f36, [%rd46];
	and.b32  	%r32, %r19, 131056;
	add.s32 	%r5, %r31, %r32;
	st.shared.f32 	[%r5], %f36;
	mul.wide.s32 	%rd17, %r10, 4;
	add.s64 	%rd18, %rd46, %rd17;
	ld.global.f32 	%f37, [%rd18];
	st.shared.f32 	[%r5+4], %f37;
	add.s64 	%rd19, %rd18, %rd17;
	ld.global.f32 	%f38, [%rd19];
	st.shared.f32 	[%r5+8], %f38;
	add.s64 	%rd20, %rd19, %rd17;
	ld.global.f32 	%f39, [%rd20];
	st.shared.f32 	[%r5+12], %f39;
	shl.b32 	%r33, %r13, 2;
	and.b32  	%r34, %r33, 60;
	mov.u32 	%r35, _ZZ7sgemmTNE3Abs;
	add.s32 	%r36, %r35, %r34;
	shl.b32 	%r37, %r9, 4;
	ld.global.f32 	%f40, [%rd16];
	mad.lo.s32 	%r6, %r3, 68, %r36;
	st.shared.f32 	[%r6], %f40;
	mul.wide.s32 	%rd2, %r37, 4;
	add.s64 	%rd21, %rd16, %rd2;
	ld.global.f32 	%f41, [%rd21];
	st.shared.f32 	[%r6+1088], %f41;
	add.s64 	%rd22, %rd21, %rd2;
	ld.global.f32 	%f42, [%rd22];
	st.shared.f32 	[%r6+2176], %f42;
	add.s64 	%rd23, %rd22, %rd2;
	ld.global.f32 	%f43, [%rd23];
	st.shared.f32 	[%r6+3264], %f43;
	bar.sync 	0;
	mul.wide.s32 	%rd24, %r12, 4;
	add.s64 	%rd25, %rd46, %rd24;
	add.s64 	%rd3, %rd25, -64;
	add.s64 	%rd45, %rd16, 64;
	mov.f32 	%f854, 0f00000000;
	mov.f32 	%f855, %f854;
	mov.f32 	%f856, %f854;
	mov.f32 	%f857, %f854;
	mov.f32 	%f858, %f854;
	mov.f32 	%f859, %f854;
	mov.f32 	%f860, %f854;
	mov.f32 	%f861, %f854;
	mov.f32 	%f862, %f854;
	mov.f32 	%f863, %f854;
	mov.f32 	%f864, %f854;
	mov.f32 	%f865, %f854;
	mov.f32 	%f866, %f854;
	mov.f32 	%f867, %f854;
	mov.f32 	%f868, %f854;
	mov.f32 	%f869, %f854;
$L__BB1_1:
	ld.param.u32 	%r52, [sgemmTN_param_3];
	ld.param.u32 	%r51, [sgemmTN_param_1];
	add.s64 	%rd7, %rd46, 64;
	ld.global.f32 	%f44, [%rd46+64];
	mul.wide.s32 	%rd26, %r52, 4;
	add.s64 	%rd27, %rd26, %rd46;
	ld.global.f32 	%f45, [%rd27+64];
	mul.wide.s32 	%rd28, %r52, 8;
	add.s64 	%rd29, %rd28, %rd46;
	ld.global.f32 	%f46, [%rd29+64];
	mul.wide.s32 	%rd30, %r52, 12;
	add.s64 	%rd31, %rd30, %rd46;
	ld.global.f32 	%f47, [%rd31+64];
	ld.global.f32 	%f48, [%rd45];
	add.s64 	%rd32, %rd45, %rd2;
	ld.global.f32 	%f49, [%rd32];
	shl.b32 	%r38, %r51, 4;
	mul.wide.s32 	%rd33, %r38, 8;
	add.s64 	%rd34, %rd45, %rd33;
	ld.global.f32 	%f50, [%rd34];
	mul.wide.s32 	%rd35, %r38, 12;
	add.s64 	%rd36, %rd45, %rd35;
	ld.global.f32 	%f51, [%rd36];
	shl.b32 	%r39, %r3, 2;
	mov.u32 	%r40, _ZZ7sgemmTNE2Bb;
	add.s32 	%r7, %r40, %r39;
	ld.shared.f32 	%f52, [%r7];
	ld.shared.f32 	%f53, [%r7+64];
	ld.shared.f32 	%f54, [%r7+128];
	ld.shared.f32 	%f55, [%r7+192];
	shl.b32 	%r41, %r2, 2;
	mov.u32 	%r42, _ZZ7sgemmTNE3Abs;
	add.s32 	%r43, %r42, %r41;
	shl.b32 	%r44, %r2, 6;
	add.s32 	%r8, %r43, %r44;
	ld.shared.f32 	%f56, [%r8];
	ld.shared.f32 	%f57, [%r8+1088];
	ld.shared.f32 	%f58, [%r8+2176];
	ld.shared.f32 	%f59, [%r8+3264];
	fma.rn.f32 	%f60, %f56, %f52, %f869;
	fma.rn.f32 	%f61, %f56, %f53, %f868;
	fma.rn.f32 	%f62, %f56, %f54, %f867;
	fma.rn.f32 	%f63, %f56, %f55, %f866;
	fma.rn.f32 	%f64, %f57, %f52, %f865;
	fma.rn.f32 	%f65, %f57, %f53, %f864;
	fma.rn.f32 	%f66, %f57, %f54, %f863;
	fma.rn.f32 	%f67, %f57, %f55, %f862;
	fma.rn.f32 	%f68, %f58, %f52, %f861;
	fma.rn.f32 	%f69, %f58, %f53, %f860;
	fma.rn.f32 	%f70, %f58, %f54, %f859;
	fma.rn.f32 	%f71, %f58, %f55, %f858;
	fma.rn.f32 	%f72, %f59, %f52, %f857;
	fma.rn.f32 	%f73, %f59, %f53, %f856;
	fma.rn.f32 	%f74, %f59, %f54, %f855;
	fma.rn.f32 	%f75, %f59, %f55, %f854;
	ld.shared.f32 	%f76, [%r7+260];
	ld.shared.f32 	%f77, [%r7+324];
	ld.shared.f32 	%f78, [%r7+388];
	ld.shared.f32 	%f79, [%r7+452];
	ld.shared.f32 	%f80, [%r8+4];
	ld.shared.f32 	%f81, [%r8+1092];
	ld.shared.f32 	%f82, [%r8+2180];
	ld.shared.f32 	%f83, [%r8+3268];
	fma.rn.f32 	%f84, %f80, %f76, %f60;
	fma.rn.f32 	%f85, %f80, %f77, %f61;
	fma.rn.f32 	%f86, %f80, %f78, %f62;
	fma.rn.f32 	%f87, %f80, %f79, %f63;
	fma.rn.f32 	%f88, %f81, %f76, %f64;
	fma.rn.f32 	%f89, %f81, %f77, %f65;
	fma.rn.f32 	%f90, %f81, %f78, %f66;
	fma.rn.f32 	%f91, %f81, %f79, %f67;
	fma.rn.f32 	%f92, %f82, %f76, %f68;
	fma.rn.f32 	%f93, %f82, %f77, %f69;
	fma.rn.f32 	%f94, %f82, %f78, %f70;
	fma.rn.f32 	%f95, %f82, %f79, %f71;
	fma.rn.f32 	%f96, %f83, %f76, %f72;
	fma.rn.f32 	%f97, %f83, %f77, %f73;
	fma.rn.f32 	%f98, %f83, %f78, %f74;
	fma.rn.f32 	%f99, %f83, %f79, %f75;
	ld.shared.f32 	%f100, [%r7+520];
	ld.shared.f32 	%f101, [%r7+584];
	ld.shared.f32 	%f102, [%r7+648];
	ld.shared.f32 	%f103, [%r7+712];
	ld.shared.f32 	%f104, [%r8+8];
	ld.shared.f32 	%f105, [%r8+1096];
	ld.shared.f32 	%f106, [%r8+2184];
	ld.shared.f32 	%f107, [%r8+3272];
	fma.rn.f32 	%f108, %f104, %f100, %f84;
	fma.rn.f32 	%f109, %f104, %f101, %f85;
	fma.rn.f32 	%f110, %f104, %f102, %f86;
	fma.rn.f32 	%f111, %f104, %f103, %f87;
	fma.rn.f32 	%f112, %f105, %f100, %f88;
	fma.rn.f32 	%f113, %f105, %f101, %f89;
	fma.rn.f32 	%f114, %f105, %f102, %f90;
	fma.rn.f32 	%f115, %f105, %f103, %f91;
	fma.rn.f32 	%f116, %f106, %f100, %f92;
	fma.rn.f32 	%f117, %f106, %f101, %f93;
	fma.rn.f32 	%f118, %f106, %f102, %f94;
	fma.rn.f32 	%f119, %f106, %f103, %f95;
	fma.rn.f32 	%f120, %f107, %f100, %f96;
	fma.rn.f32 	%f121, %f107, %f101, %f97;
	fma.rn.f32 	%f122, %f107, %f102, %f98;
	fma.rn.f32 	%f123, %f107, %f103, %f99;
	ld.shared.f32 	%f124, [%r7+780];
	ld.shared.f32 	%f125, [%r7+844];
	ld.shared.f32 	%f126, [%r7+908];
	ld.shared.f32 	%f127, [%r7+972];
	ld.shared.f32 	%f128, [%r8+12];
	ld.shared.f32 	%f129, [%r8+1100];
	ld.shared.f32 	%f130, [%r8+2188];
	ld.shared.f32 	%f131, [%r8+3276];
	fma.rn.f32 	%f132, %f128, %f124, %f108;
	fma.rn.f32 	%f133, %f128, %f125, %f109;
	fma.rn.f32 	%f134, %f128, %f126, %f110;
	fma.rn.f32 	%f135, %f128, %f127, %f111;
	fma.rn.f32 	%f136, %f129, %f124, %f112;
	fma.rn.f32 	%f137, %f129, %f125, %f113;
	fma.rn.f32 	%f138, %f129, %f126, %f114;
	fma.rn.f32 	%f139, %f129, %f127, %f115;
	fma.rn.f32 	%f140, %f130, %f124, %f116;
	fma.rn.f32 	%f141, %f130, %f125, %f117;
	fma.rn.f32 	%f142, %f130, %f126, %f118;
	fma.rn.f32 	%f143, %f130, %f127, %f119;
	fma.rn.f32 	%f144, %f131, %f124, %f120;
	fma.rn.f32 	%f145, %f131, %f125, %f121;
	fma.rn.f32 	%f146, %f131, %f126, %f122;
	fma.rn.f32 	%f147, %f131, %f127, %f123;
	ld.shared.f32 	%f148, [%r7+1040];
	ld.shared.f32 	%f149, [%r7+1104];
	ld.shared.f32 	%f150, [%r7+1168];
	ld.shared.f32 	%f151, [%r7+1232];
	ld.shared.f32 	%f152, [%r8+16];
	ld.shared.f32 	%f153, [%r8+1104];
	ld.shared.f32 	%f154, [%r8+2192];
	ld.shared.f32 	%f155, [%r8+3280];
	fma.rn.f32 	%f156, %f152, %f148, %f132;
	fma.rn.f32 	%f157, %f152, %f149, %f133;
	fma.rn.f32 	%f158, %f152, %f150, %f134;
	fma.rn.f32 	%f159, %f152, %f151, %f135;
	fma.rn.f32 	%f160, %f153, %f148, %f136;
	fma.rn.f32 	%f161, %f153, %f149, %f137;
	fma.rn.f32 	%f162, %f153, %f150, %f138;
	fma.rn.f32 	%f163, %f153, %f151, %f139;
	fma.rn.f32 	%f164, %f154, %f148, %f140;
	fma.rn.f32 	%f165, %f154, %f149, %f141;
	fma.rn.f32 	%f166, %f154, %f150, %f142;
	fma.rn.f32 	%f167, %f154, %f151, %f143;
	fma.rn.f32 	%f168, %f155, %f148, %f144;
	fma.rn.f32 	%f169, %f155, %f149, %f145;
	fma.rn.f32 	%f170, %f155, %f150, %f146;
	fma.rn.f32 	%f171, %f155, %f151, %f147;
	ld.shared.f32 	%f172, [%r7+1300];
	ld.shared.f32 	%f173, [%r7+1364];
	ld.shared.f32 	%f174, [%r7+1428];
	ld.shared.f32 	%f175, [%r7+1492];
	ld.shared.f32 	%f176, [%r8+20];
	ld.shared.f32 	%f177, [%r8+1108];
	ld.shared.f32 	%f178, [%r8+2196];
	ld.shared.f32 	%f179, [%r8+3284];
	fma.rn.f32 	%f180, %f176, %f172, %f156;
	fma.rn.f32 	%f181, %f176, %f173, %f157;
	fma.rn.f32 	%f182, %f176, %f174, %f158;
	fma.rn.f32 	%f183, %f176, %f175, %f159;
	fma.rn.f32 	%f184, %f177, %f172, %f160;
	fma.rn.f32 	%f185, %f177, %f173, %f161;
	fma.rn.f32 	%f186, %f177, %f174, %f162;
	fma.rn.f32 	%f187, %f177, %f175, %f163;
	fma.rn.f32 	%f188, %f178, %f172, %f164;
	fma.rn.f32 	%f189, %f178, %f173, %f165;
	fma.rn.f32 	%f190, %f178, %f174, %f166;
	fma.rn.f32 	%f191, %f178, %f175, %f167;
	fma.rn.f32 	%f192, %f179, %f172, %f168;
	fma.rn.f32 	%f193, %f179, %f173, %f169;
	fma.rn.f32 	%f194, %f179, %f174, %f170;
	fma.rn.f32 	%f195, %f179, %f175, %f171;
	ld.shared.f32 	%f196, [%r7+1560];
	ld.shared.f32 	%f197, [%r7+1624];
	ld.shared.f32 	%f198, [%r7+1688];
	ld.shared.f32 	%f199, [%r7+1752];
	ld.shared.f32 	%f200, [%r8+24];
	ld.shared.f32 	%f201, [%r8+1112];
	ld.shared.f32 	%f202, [%r8+2200];
	ld.shared.f32 	%f203, [%r8+3288];
	fma.rn.f32 	%f204, %f200, %f196, %f180;
	fma.rn.f32 	%f205, %f200, %f197, %f181;
	fma.rn.f32 	%f206, %f200, %f198, %f182;
	fma.rn.f32 	%f207, %f200, %f199, %f183;
	fma.rn.f32 	%f208, %f201, %f196, %f184;
	fma.rn.f32 	%f209, %f201, %f197, %f185;
	fma.rn.f32 	%f210, %f201, %f198, %f186;
	fma.rn.f32 	%f211, %f201, %f199, %f187;
	fma.rn.f32 	%f212, %f202, %f196, %f188;
	fma.rn.f32 	%f213, %f202, %f197, %f189;
	fma.rn.f32 	%f214, %f202, %f198, %f190;
	fma.rn.f32 	%f215, %f202, %f199, %f191;
	fma.rn.f32 	%f216, %f203, %f196, %f192;
	fma.rn.f32 	%f217, %f203, %f197, %f193;
	fma.rn.f32 	%f218, %f203, %f198, %f194;
	fma.rn.f32 	%f219, %f203, %f199, %f195;
	ld.shared.f32 	%f220, [%r7+1820];
	ld.shared.f32 	%f221, [%r7+1884];
	ld.shared.f32 	%f222, [%r7+1948];
	ld.shared.f32 	%f223, [%r7+2012];
	ld.shared.f32 	%f224, [%r8+28];
	ld.shared.f32 	%f225, [%r8+1116];
	ld.shared.f32 	%f226, [%r8+2204];
	ld.shared.f32 	%f227, [%r8+3292];
	fma.rn.f32 	%f228, %f224, %f220, %f204;
	fma.rn.f32 	%f229, %f224, %f221, %f205;
	fma.rn.f32 	%f230, %f224, %f222, %f206;
	fma.rn.f32 	%f231, %f224, %f223, %f207;
	fma.rn.f32 	%f232, %f225, %f220, %f208;
	fma.rn.f32 	%f233, %f225, %f221, %f209;
	fma.rn.f32 	%f234, %f225, %f222, %f210;
	fma.rn.f32 	%f235, %f225, %f223, %f211;
	fma.rn.f32 	%f236, %f226, %f220, %f212;
	fma.rn.f32 	%f237, %f226, %f221, %f213;
	fma.rn.f32 	%f238, %f226, %f222, %f214;
	fma.rn.f32 	%f239, %f226, %f223, %f215;
	fma.rn.f32 	%f240, %f227, %f220, %f216;
	fma.rn.f32 	%f241, %f227, %f221, %f217;
	fma.rn.f32 	%f242, %f227, %f222, %f218;
	fma.rn.f32 	%f243, %f227, %f223, %f219;
	ld.shared.f32 	%f244, [%r7+2080];
	ld.shared.f32 	%f245, [%r7+2144];
	ld.shared.f32 	%f246, [%r7+2208];
	ld.shared.f32 	%f247, [%r7+2272];
	ld.shared.f32 	%f248, [%r8+32];
	ld.shared.f32 	%f249, [%r8+1120];
	ld.shared.f32 	%f250, [%r8+2208];
	ld.shared.f32 	%f251, [%r8+3296];
	fma.rn.f32 	%f252, %f248, %f244, %f228;
	fma.rn.f32 	%f253, %f248, %f245, %f229;
	fma.rn.f32 	%f254, %f248, %f246, %f230;
	fma.rn.f32 	%f255, %f248, %f247, %f231;
	fma.rn.f32 	%f256, %f249, %f244, %f232;
	fma.rn.f32 	%f257, %f249, %f245, %f233;
	fma.rn.f32 	%f258, %f249, %f246, %f234;
	fma.rn.f32 	%f259, %f249, %f247, %f235;
	fma.rn.f32 	%f260, %f250, %f244, %f236;
	fma.rn.f32 	%f261, %f250, %f245, %f237;
	fma.rn.f32 	%f262, %f250, %f246, %f238;
	fma.rn.f32 	%f263, %f250, %f247, %f239;
	fma.rn.f32 	%f264, %f251, %f244, %f240;
	fma.rn.f32 	%f265, %f251, %f245, %f241;
	fma.rn.f32 	%f266, %f251, %f246, %f242;
	fma.rn.f32 	%f267, %f251, %f247, %f243;
	ld.shared.f32 	%f268, [%r7+2340];
	ld.shared.f32 	%f269, [%r7+2404];
	ld.shared.f32 	%f270, [%r7+2468];
	ld.shared.f32 	%f271, [%r7+2532];
	ld.shared.f32 	%f272, [%r8+36];
	ld.shared.f32 	%f273, [%r8+1124];
	ld.shared.f32 	%f274, [%r8+2212];
	ld.shared.f32 	%f275, [%r8+3300];
	fma.rn.f32 	%f276, %f272, %f268, %f252;
	fma.rn.f32 	%f277, %f272, %f269, %f253;
	fma.rn.f32 	%f278, %f272, %f270, %f254;
	fma.rn.f32 	%f279, %f272, %f271, %f255;
	fma.rn.f32 	%f280, %f273, %f268, %f256;
	fma.rn.f32 	%f281, %f273, %f269, %f257;
	fma.rn.f32 	%f282, %f273, %f270, %f258;
	fma.rn.f32 	%f283, %f273, %f271, %f259;
	fma.rn.f32 	%f284, %f274, %f268, %f260;
	fma.rn.f32 	%f285, %f274, %f269, %f261;
	fma.rn.f32 	%f286, %f274, %f270, %f262;
	fma.rn.f32 	%f287, %f274, %f271, %f263;
	fma.rn.f32 	%f288, %f275, %f268, %f264;
	fma.rn.f32 	%f289, %f275, %f269, %f265;
	fma.rn.f32 	%f290, %f275, %f270, %f266;
	fma.rn.f32 	%f291, %f275, %f271, %f267;
	ld.shared.f32 	%f292, [%r7+2600];
	ld.shared.f32 	%f293, [%r7+2664];
	ld.shared.f32 	%f294, [%r7+2728];
	ld.shared.f32 	%f295, [%r7+2792];
	ld.shared.f32 	%f296, [%r8+40];
	ld.shared.f32 	%f297, [%r8+1128];
	ld.shared.f32 	%f298, [%r8+2216];
	ld.shared.f32 	%f299, [%r8+3304];
	fma.rn.f32 	%f300, %f296, %f292, %f276;
	fma.rn.f32 	%f301, %f296, %f293, %f277;
	fma.rn.f32 	%f302, %f296, %f294, %f278;
	fma.rn.f32 	%f303, %f296, %f295, %f279;
	fma.rn.f32 	%f304, %f297, %f292, %f280;
	fma.rn.f32 	%f305, %f297, %f293, %f281;
	fma.rn.f32 	%f306, %f297, %f294, %f282;
	fma.rn.f32 	%f307, %f297, %f295, %f283;
	fma.rn.f32 	%f308, %f298, %f292, %f284;
	fma.rn.f32 	%f309, %f298, %f293, %f285;
	fma.rn.f32 	%f310, %f298, %f294, %f286;
	fma.rn.f32 	%f311, %f298, %f295, %f287;
	fma.rn.f32 	%f312, %f299, %f292, %f288;
	fma.rn.f32 	%f313, %f299, %f293, %f289;
	fma.rn.f32 	%f314, %f299, %f294, %f290;
	fma.rn.f32 	%f315, %f299, %f295, %f291;
	ld.shared.f32 	%f316, [%r7+2860];
	ld.shared.f32 	%f317, [%r7+2924];
	ld.shared.f32 	%f318, [%r7+2988];
	ld.shared.f32 	%f319, [%r7+3052];
	ld.shared.f32 	%f320, [%r8+44];
	ld.shared.f32 	%f321, [%r8+1132];
	ld.shared.f32 	%f322, [%r8+2220];
	ld.shared.f32 	%f323, [%r8+3308];
	fma.rn.f32 	%f324, %f320, %f316, %f300;
	fma.rn.f32 	%f325, %f320, %f317, %f301;
	fma.rn.f32 	%f326, %f320, %f318, %f302;
	fma.rn.f32 	%f327, %f320, %f319, %f303;
	fma.rn.f32 	%f328, %f321, %f316, %f304;
	fma.rn.f32 	%f329, %f321, %f317, %f305;
	fma.rn.f32 	%f330, %f321, %f318, %f306;
	fma.rn.f32 	%f331, %f321, %f319, %f307;
	fma.rn.f32 	%f332, %f322, %f316, %f308;
	fma.rn.f32 	%f333, %f322, %f317, %f309;
	fma.rn.f32 	%f334, %f322, %f318, %f310;
	fma.rn.f32 	%f335, %f322, %f319, %f311;
	fma.rn.f32 	%f336, %f323, %f316, %f312;
	fma.rn.f32 	%f337, %f323, %f317, %f313;
	fma.rn.f32 	%f338, %f323, %f318, %f314;
	fma.rn.f32 	%f339, %f323, %f319, %f315;
	ld.shared.f32 	%f340, [%r7+3120];
	ld.shared.f32 	%f341, [%r7+3184];
	ld.shared.f32 	%f342, [%r7+3248];
	ld.shared.f32 	%f343, [%r7+3312];
	ld.shared.f32 	%f344, [%r8+48];
	ld.shared.f32 	%f345, [%r8+1136];
	ld.shared.f32 	%f346, [%r8+2224];
	ld.shared.f32 	%f347, [%r8+3312];
	fma.rn.f32 	%f348, %f344, %f340, %f324;
	fma.rn.f32 	%f349, %f344, %f341, %f325;
	fma.rn.f32 	%f350, %f344, %f342, %f326;
	fma.rn.f32 	%f351, %f344, %f343, %f327;
	fma.rn.f32 	%f352, %f345, %f340, %f328;
	fma.rn.f32 	%f353, %f345, %f341, %f329;
	fma.rn.f32 	%f354, %f345, %f342, %f330;
	fma.rn.f32 	%f355, %f345, %f343, %f331;
	fma.rn.f32 	%f356, %f346, %f340, %f332;
	fma.rn.f32 	%f357, %f346, %f341, %f333;
	fma.rn.f32 	%f358, %f346, %f342, %f334;
	fma.rn.f32 	%f359, %f346, %f343, %f335;
	fma.rn.f32 	%f360, %f347, %f340, %f336;
	fma.rn.f32 	%f361, %f347, %f341, %f337;
	fma.rn.f32 	%f362, %f347, %f342, %f338;
	fma.rn.f32 	%f363, %f347, %f343, %f339;
	ld.shared.f32 	%f364, [%r7+3380];
	ld.shared.f32 	%f365, [%r7+3444];
	ld.shared.f32 	%f366, [%r7+3508];
	ld.shared.f32 	%f367, [%r7+3572];
	ld.shared.f32 	%f368, [%r8+52];
	ld.shared.f32 	%f369, [%r8+1140];
	ld.shared.f32 	%f370, [%r8+2228];
	ld.shared.f32 	%f371, [%r8+3316];
	fma.rn.f32 	%f372, %f368, %f364, %f348;
	fma.rn.f32 	%f373, %f368, %f365, %f349;
	fma.rn.f32 	%f374, %f368, %f366, %f350;
	fma.rn.f32 	%f375, %f368, %f367, %f351;
	fma.rn.f32 	%f376, %f369, %f364, %f352;
	fma.rn.f32 	%f377, %f369, %f365, %f353;
	fma.rn.f32 	%f378, %f369, %f366, %f354;
	fma.rn.f32 	%f379, %f369, %f367, %f355;
	fma.rn.f32 	%f380, %f370, %f364, %f356;
	fma.rn.f32 	%f381, %f370, %f365, %f357;
	fma.rn.f32 	%f382, %f370, %f366, %f358;
	fma.rn.f32 	%f383, %f370, %f367, %f359;
	fma.rn.f32 	%f384, %f371, %f364, %f360;
	fma.rn.f32 	%f385, %f371, %f365, %f361;
	fma.rn.f32 	%f386, %f371, %f366, %f362;
	fma.rn.f32 	%f387, %f371, %f367, %f363;
	ld.shared.f32 	%f388, [%r7+3640];
	ld.shared.f32 	%f389, [%r7+3704];
	ld.shared.f32 	%f390, [%r7+3768];
	ld.shared.f32 	%f391, [%r7+3832];
	ld.shared.f32 	%f392, [%r8+56];
	ld.shared.f32 	%f393, [%r8+1144];
	ld.shared.f32 	%f394, [%r8+2232];
	ld.shared.f32 	%f395, [%r8+3320];
	fma.rn.f32 	%f396, %f392, %f388, %f372;
	fma.rn.f32 	%f397, %f392, %f389, %f373;
	fma.rn.f32 	%f398, %f392, %f390, %f374;
	fma.rn.f32 	%f399, %f392, %f391, %f375;
	fma.rn.f32 	%f400, %f393, %f388, %f376;
	fma.rn.f32 	%f401, %f393, %f389, %f377;
	fma.rn.f32 	%f402, %f393, %f390, %f378;
	fma.rn.f32 	%f403, %f393, %f391, %f379;
	fma.rn.f32 	%f404, %f394, %f388, %f380;
	fma.rn.f32 	%f405, %f394, %f389, %f381;
	fma.rn.f32 	%f406, %f394, %f390, %f382;
	fma.rn.f32 	%f407, %f394, %f391, %f383;
	fma.rn.f32 	%f408, %f395, %f388, %f384;
	fma.rn.f32 	%f409, %f395, %f389, %f385;
	fma.rn.f32 	%f410, %f395, %f390, %f386;
	fma.rn.f32 	%f411, %f395, %f391, %f387;
	ld.shared.f32 	%f412, [%r7+3900];
	ld.shared.f32 	%f413, [%r7+3964];
	ld.shared.f32 	%f414, [%r7+4028];
	ld.shared.f32 	%f415, [%r7+4092];
	ld.shared.f32 	%f416, [%r8+60];
	ld.shared.f32 	%f417, [%r8+1148];
	ld.shared.f32 	%f418, [%r8+2236];
	ld.shared.f32 	%f419, [%r8+3324];
	fma.rn.f32 	%f869, %f416, %f412, %f396;
	fma.rn.f32 	%f868, %f416, %f413, %f397;
	fma.rn.f32 	%f867, %f416, %f414, %f398;
	fma.rn.f32 	%f866, %f416, %f415, %f399;
	fma.rn.f32 	%f865, %f417, %f412, %f400;
	fma.rn.f32 	%f864, %f417, %f413, %f401;
	fma.rn.f32 	%f863, %f417, %f414, %f402;
	fma.rn.f32 	%f862, %f417, %f415, %f403;
	fma.rn.f32 	%f861, %f418, %f412, %f404;
	fma.rn.f32 	%f860, %f418, %f413, %f405;
	fma.rn.f32 	%f859, %f418, %f414, %f406;
	fma.rn.f32 	%f858, %f418, %f415, %f407;
	fma.rn.f32 	%f857, %f419, %f412, %f408;
	fma.rn.f32 	%f856, %f419, %f413, %f409;
	fma.rn.f32 	%f855, %f419, %f414, %f410;
	fma.rn.f32 	%f854, %f419, %f415, %f411;
	bar.sync 	0;
	st.shared.f32 	[%r6], %f48;
	st.shared.f32 	[%r6+1088], %f49;
	st.shared.f32 	[%r6+2176], %f50;
	st.shared.f32 	[%r6+3264], %f51;
	st.shared.f32 	[%r5], %f44;
	st.shared.f32 	[%r5+4], %f45;
	st.shared.f32 	[%r5+8], %f46;
	st.shared.f32 	[%r5+12], %f47;
	bar.sync 	0;
	add.s64 	%rd45, %rd45, 64;
	setp.lt.u64 	%p1, %rd7, %rd3;
	mov.u64 	%rd46, %rd7;
	@%p1 bra 	$L__BB1_1;
	ld.param.f32 	%f853, [sgemmTN_param_8];
	ld.param.f32 	%f852, [sgemmTN_param_7];
	ld.param.u32 	%r53, [sgemmTN_param_5];
	ld.param.u64 	%rd44, [sgemmTN_param_4];
	cvta.to.global.u64 	%rd37, %rd44;
	add.s32 	%r45, %r2, %r1;
	mad.lo.s32 	%r46, %r3, -3, %r4;
	shl.b32 	%r47, %r53, 8;
	shr.s32 	%r48, %r47, 8;
	mad.lo.s32 	%r49, %r48, %r46, %r45;
	mul.wide.s32 	%rd38, %r49, 4;
	add.s64 	%rd39, %rd37, %rd38;
	ld.shared.f32 	%f420, [%r7];
	ld.shared.f32 	%f421, [%r7+64];
	ld.shared.f32 	%f422, [%r7+128];
	ld.shared.f32 	%f423, [%r7+192];
	ld.shared.f32 	%f424, [%r8];
	ld.shared.f32 	%f425, [%r8+1088];
	ld.shared.f32 	%f426, [%r8+2176];
	ld.shared.f32 	%f427, [%r8+3264];
	fma.rn.f32 	%f428, %f424, %f420, %f869;
	fma.rn.f32 	%f429, %f424, %f421, %f868;
	fma.rn.f32 	%f430, %f424, %f422, %f867;
	fma.rn.f32 	%f431, %f424, %f423, %f866;
	fma.rn.f32 	%f432, %f425, %f420, %f865;
	fma.rn.f32 	%f433, %f425, %f421, %f864;
	fma.rn.f32 	%f434, %f425, %f422, %f863;
	fma.rn.f32 	%f435, %f425, %f423, %f862;
	fma.rn.f32 	%f436, %f426, %f420, %f861;
	fma.rn.f32 	%f437, %f426, %f421, %f860;
	fma.rn.f32 	%f438, %f426, %f422, %f859;
	fma.rn.f32 	%f439, %f426, %f423, %f858;
	fma.rn.f32 	%f440, %f427, %f420, %f857;
	fma.rn.f32 	%f441, %f427, %f421, %f856;
	fma.rn.f32 	%f442, %f427, %f422, %f855;
	fma.rn.f32 	%f443, %f427, %f423, %f854;
	ld.shared.f32 	%f444, [%r7+260];
	ld.shared.f32 	%f445, [%r7+324];
	ld.shared.f32 	%f446, [%r7+388];
	ld.shared.f32 	%f447, [%r7+452];
	ld.shared.f32 	%f448, [%r8+4];
	ld.shared.f32 	%f449, [%r8+1092];
	ld.shared.f32 	%f450, [%r8+2180];
	ld.shared.f32 	%f451, [%r8+3268];
	fma.rn.f32 	%f452, %f448, %f444, %f428;
	fma.rn.f32 	%f453, %f448, %f445, %f429;
	fma.rn.f32 	%f454, %f448, %f446, %f430;
	fma.rn.f32 	%f455, %f448, %f447, %f431;
	fma.rn.f32 	%f456, %f449, %f444, %f432;
	fma.rn.f32 	%f457, %f449, %f445, %f433;
	fma.rn.f32 	%f458, %f449, %f446, %f434;
	fma.rn.f32 	%f459, %f449, %f447, %f435;
	fma.rn.f32 	%f460, %f450, %f444, %f436;
	fma.rn.f32 	%f461, %f450, %f445, %f437;
	fma.rn.f32 	%f462, %f450, %f446, %f438;
	fma.rn.f32 	%f463, %f450, %f447, %f439;
	fma.rn.f32 	%f464, %f451, %f444, %f440;
	fma.rn.f32 	%f465, %f451, %f445, %f441;
	fma.rn.f32 	%f466, %f451, %f446, %f442;
	fma.rn.f32 	%f467, %f451, %f447, %f443;
	ld.shared.f32 	%f468, [%r7+520];
	ld.shared.f32 	%f469, [%r7+584];
	ld.shared.f32 	%f470, [%r7+648];
	ld.shared.f32 	%f471, [%r7+712];
	ld.shared.f32 	%f472, [%r8+8];
	ld.shared.f32 	%f473, [%r8+1096];
	ld.shared.f32 	%f474, [%r8+2184];
	ld.shared.f32 	%f475, [%r8+3272];
	fma.rn.f32 	%f476, %f472, %f468, %f452;
	fma.rn.f32 	%f477, %f472, %f469, %f453;
	fma.rn.f32 	%f478, %f472, %f470, %f454;
	fma.rn.f32 	%f479, %f472, %f471, %f455;
	fma.rn.f32 	%f480, %f473, %f468, %f456;
	fma.rn.f32 	%f481, %f473, %f469, %f457;
	fma.rn.f32 	%f482, %f473, %f470, %f458;
	fma.rn.f32 	%f483, %f473, %f471, %f459;
	fma.rn.f32 	%f484, %f474, %f468, %f460;
	fma.rn.f32 	%f485, %f474, %f469, %f461;
	fma.rn.f32 	%f486, %f474, %f470, %f462;
	fma.rn.f32 	%f487, %f474, %f471, %f463;
	fma.rn.f32 	%f488, %f475, %f468, %f464;
	fma.rn.f32 	%f489, %f475, %f469, %f465;
	fma.rn.f32 	%f490, %f475, %f470, %f466;
	fma.rn.f32 	%f491, %f475, %f471, %f467;
	ld.shared.f32 	%f492, [%r7+780];
	ld.shared.f32 	%f493, [%r7+844];
	ld.shared.f32 	%f494, [%r7+908];
	ld.shared.f32 	%f495, [%r7+972];
	ld.shared.f32 	%f496, [%r8+12];
	ld.shared.f32 	%f497, [%r8+1100];
	ld.shared.f32 	%f498, [%r8+2188];
	ld.shared.f32 	%f499, [%r8+3276];
	fma.rn.f32 	%f500, %f496, %f492, %f476;
	fma.rn.f32 	%f501, %f496, %f493, %f477;
	fma.rn.f32 	%f502, %f496, %f494, %f478;
	fma.rn.f32 	%f503, %f496, %f495, %f479;
	fma.rn.f32 	%f504, %f497, %f492, %f480;
	fma.rn.f32 	%f505, %f497, %f493, %f481;
	fma.rn.f32 	%f506, %f497, %f494, %f482;
	fma.rn.f32 	%f507, %f497, %f495, %f483;
	fma.rn.f32 	%f508, %f498, %f492, %f484;
	fma.rn.f32 	%f509, %f498, %f493, %f485;
	fma.rn.f32 	%f510, %f498, %f494, %f486;
	fma.rn.f32 	%f511, %f498, %f495, %f487;
	fma.rn.f32 	%f512, %f499, %f492, %f488;
	fma.rn.f32 	%f513, %f499, %f493, %f489;
	fma.rn.f32 	%f514, %f499, %f494, %f490;
	fma.rn.f32 	%f515, %f499, %f495, %f491;
	ld.shared.f32 	%f516, [%r7+1040];
	ld.shared.f32 	%f517, [%r7+1104];
	ld.shared.f32 	%f518, [%r7+1168];
	ld.shared.f32 	%f519, [%r7+1232];
	ld.shared.f32 	%f520, [%r8+16];
	ld.shared.f32 	%f521, [%r8+1104];
	ld.shared.f32 	%f522, [%r8+2192];
	ld.shared.f32 	%f523, [%r8+3280];
	fma.rn.f32 	%f524, %f520, %f516, %f500;
	fma.rn.f32 	%f525, %f520, %f517, %f501;
	fma.rn.f32 	%f526, %f520, %f518, %f502;
	fma.rn.f32 	%f527, %f520, %f519, %f503;
	fma.rn.f32 	%f528, %f521, %f516, %f504;
	fma.rn.f32 	%f529, %f521, %f517, %f505;
	fma.rn.f32 	%f530, %f521, %f518, %f506;
	fma.rn.f32 	%f531, %f521, %f519, %f507;
	fma.rn.f32 	%f532, %f522, %f516, %f508;
	fma.rn.f32 	%f533, %f522, %f517, %f509;
	fma.rn.f32 	%f534, %f522, %f518, %f510;
	fma.rn.f32 	%f535, %f522, %f519, %f511;
	fma.rn.f32 	%f536, %f523, %f516, %f512;
	fma.rn.f32 	%f537, %f523, %f517, %f513;
	fma.rn.f32 	%f538, %f523, %f518, %f514;
	fma.rn.f32 	%f539, %f523, %f519, %f515;
	ld.shared.f32 	%f540, [%r7+1300];
	ld.shared.f32 	%f541, [%r7+1364];
	ld.shared.f32 	%f542, [%r7+1428];
	ld.shared.f32 	%f543, [%r7+1492];
	ld.shared.f32 	%f544, [%r8+20];
	ld.shared.f32 	%f545, [%r8+1108];
	ld.shared.f32 	%f546, [%r8+2196];
	ld.shared.f32 	%f547, [%r8+3284];
	fma.rn.f32 	%f548, %f544, %f540, %f524;
	fma.rn.f32 	%f549, %f544, %f541, %f525;
	fma.rn.f32 	%f550, %f544, %f542, %f526;
	fma.rn.f32 	%f551, %f544, %f543, %f527;
	fma.rn.f32 	%f552, %f545, %f540, %f528;
	fma.rn.f32 	%f553, %f545, %f541, %f529;
	fma.rn.f32 	%f554, %f545, %f542, %f530;
	fma.rn.f32 	%f555, %f545, %f543, %f531;
	fma.rn.f32 	%f556, %f546, %f540, %f532;
	fma.rn.f32 	%f557, %f546, %f541, %f533;
	fma.rn.f32 	%f558, %f546, %f542, %f534;
	fma.rn.f32 	%f559, %f546, %f543, %f535;
	fma.rn.f32 	%f560, %f547, %f540, %f536;
	fma.rn.f32 	%f561, %f547, %f541, %f537;
	fma.rn.f32 	%f562, %f547, %f542, %f538;
	fma.rn.f32 	%f563, %f547, %f543, %f539;
	ld.shared.f32 	%f564, [%r7+1560];
	ld.shared.f32 	%f565, [%r7+1624];
	ld.shared.f32 	%f566, [%r7+1688];
	ld.shared.f32 	%f567, [%r7+1752];
	ld.shared.f32 	%f568, [%r8+24];
	ld.shared.f32 	%f569, [%r8+1112];
	ld.shared.f32 	%f570, [%r8+2200];
	ld.shared.f32 	%f571, [%r8+3288];
	fma.rn.f32 	%f572, %f568, %f564, %f548;
	fma.rn.f32 	%f573, %f568, %f565, %f549;
	fma.rn.f32 	%f574, %f568, %f566, %f550;
	fma.rn.f32 	%f575, %f568, %f567, %f551;
	fma.rn.f32 	%f576, %f569, %f564, %f552;
	fma.rn.f32 	%f577, %f569, %f565, %f553;
	fma.rn.f32 	%f578, %f569, %f566, %f554;
	fma.rn.f32 	%f579, %f569, %f567, %f555;
	fma.rn.f32 	%f580, %f570, %f564, %f556;
	fma.rn.f32 	%f581, %f570, %f565, %f557;
	fma.rn.f32 	%f582, %f570, %f566, %f558;
	fma.rn.f32 	%f583, %f570, %f567, %f559;
	fma.rn.f32 	%f584, %f571, %f564, %f560;
	fma.rn.f32 	%f585, %f571, %f565, %f561;
	fma.rn.f32 	%f586, %f571, %f566, %f562;
	fma.rn.f32 	%f587, %f571, %f567, %f563;
	ld.shared.f32 	%f588, [%r7+1820];
	ld.shared.f32 	%f589, [%r7+1884];
	ld.shared.f32 	%f590, [%r7+1948];
	ld.shared.f32 	%f591, [%r7+2012];
	ld.shared.f32 	%f592, [%r8+28];
	ld.shared.f32 	%f593, [%r8+1116];
	ld.shared.f32 	%f594, [%r8+2204];
	ld.shared.f32 	%f595, [%r8+3292];
	fma.rn.f32 	%f596, %f592, %f588, %f572;
	fma.rn.f32 	%f597, %f592, %f589, %f573;
	fma.rn.f32 	%f598, %f592, %f590, %f574;
	fma.rn.f32 	%f599, %f592, %f591, %f575;
	fma.rn.f32 	%f600, %f593, %f588, %f576;
	fma.rn.f32 	%f601, %f593, %f589, %f577;
	fma.rn.f32 	%f602, %f593, %f590, %f578;
	fma.rn.f32 	%f603, %f593, %f591, %f579;
	fma.rn.f32 	%f604, %f594, %f588, %f580;
	fma.rn.f32 	%f605, %f594, %f589, %f581;
	fma.rn.f32 	%f606, %f594, %f590, %f582;
	fma.rn.f32 	%f607, %f594, %f591, %f583;
	fma.rn.f32 	%f608, %f595, %f588, %f584;
	fma.rn.f32 	%f609, %f595, %f589, %f585;
	fma.rn.f32 	%f610, %f595, %f590, %f586;
	fma.rn.f32 	%f611, %f595, %f591, %f587;
	ld.shared.f32 	%f612, [%r7+2080];
	ld.shared.f32 	%f613, [%r7+2144];
	ld.shared.f32 	%f614, [%r7+2208];
	ld.shared.f32 	%f615, [%r7+2272];
	ld.shared.f32 	%f616, [%r8+32];
	ld.shared.f32 	%f617, [%r8+1120];
	ld.shared.f32 	%f618, [%r8+2208];
	ld.shared.f32 	%f619, [%r8+3296];
	fma.rn.f32 	%f620, %f616, %f612, %f596;
	fma.rn.f32 	%f621, %f616, %f613, %f597;
	fma.rn.f32 	%f622, %f616, %f614, %f598;
	fma.rn.f32 	%f623, %f616, %f615, %f599;
	fma.rn.f32 	%f624, %f617, %f612, %f600;
	fma.rn.f32 	%f625, %f617, %f613, %f601;
	fma.rn.f32 	%f626, %f617, %f614, %f602;
	fma.rn.f32 	%f627, %f617, %f615, %f603;
	fma.rn.f32 	%f628, %f618, %f612, %f604;
	fma.rn.f32 	%f629, %f618, %f613, %f605;
	fma.rn.f32 	%f630, %f618, %f614, %f606;
	fma.rn.f32 	%f631, %f618, %f615, %f607;
	fma.rn.f32 	%f632, %f619, %f612, %f608;
	fma.rn.f32 	%f633, %f619, %f613, %f609;
	fma.rn.f32 	%f634, %f619, %f614, %f610;
	fma.rn.f32 	%f635, %f619, %f615, %f611;
	ld.shared.f32 	%f636, [%r7+2340];
	ld.shared.f32 	%f637, [%r7+2404];
	ld.shared.f32 	%f638, [%r7+2468];
	ld.shared.f32 	%f639, [%r7+2532];
	ld.shared.f32 	%f640, [%r8+36];
	ld.shared.f32 	%f641, [%r8+1124];
	ld.shared.f32 	%f642, [%r8+2212];
	ld.shared.f32 	%f643, [%r8+3300];
	fma.rn.f32 	%f644, %f640, %f636, %f620;
	fma.rn.f32 	%f645, %f640, %f637, %f621;
	fma.rn.f32 	%f646, %f640, %f638, %f622;
	fma.rn.f32 	%f647, %f640, %f639, %f623;
	fma.rn.f32 	%f648, %f641, %f636, %f624;
	fma.rn.f32 	%f649, %f641, %f637, %f625;
	fma.rn.f32 	%f650, %f641, %f638, %f626;
	fma.rn.f32 	%f651, %f641, %f639, %f627;
	fma.rn.f32 	%f652, %f642, %f636, %f628;
	fma.rn.f32 	%f653, %f642, %f637, %f629;
	fma.rn.f32 	%f654, %f642, %f638, %f630;
	fma.rn.f32 	%f655, %f642, %f639, %f631;
	fma.rn.f32 	%f656, %f643, %f636, %f632;
	fma.rn.f32 	%f657, %f643, %f637, %f633;
	fma.rn.f32 	%f658, %f643, %f638, %f634;
	fma.rn.f32 	%f659, %f643, %f639, %f635;
	ld.shared.f32 	%f660, [%r7+2600];
	ld.shared.f32 	%f661, [%r7+2664];
	ld.shared.f32 	%f662, [%r7+2728];
	ld.shared.f32 	%f663, [%r7+2792];
	ld.shared.f32 	%f664, [%r8+40];
	ld.shared.f32 	%f665, [%r8+1128];
	ld.shared.f32 	%f666, [%r8+2216];
	ld.shared.f32 	%f667, [%r8+3304];
	fma.rn.f32 	%f668, %f664, %f660, %f644;
	fma.rn.f32 	%f669, %f664, %f661, %f645;
	fma.rn.f32 	%f670, %f664, %f662, %f646;
	fma.rn.f32 	%f671, %f664, %f663, %f647;
	fma.rn.f32 	%f672, %f665, %f660, %f648;
	fma.rn.f32 	%f673, %f665, %f661, %f649;
	fma.rn.f32 	%f674, %f665, %f662, %f650;
	fma.rn.f32 	%f675, %f665, %f663, %f651;
	fma.rn.f32 	%f676, %f666, %f660, %f652;
	fma.rn.f32 	%f677, %f666, %f661, %f653;
	fma.rn.f32 	%f678, %f666, %f662, %f654;
	fma.rn.f32 	%f679, %f666, %f663, %f655;
	fma.rn.f32 	%f680, %f667, %f660, %f656;
	fma.rn.f32 	%f681, %f667, %f661, %f657;
	fma.rn.f32 	%f682, %f667, %f662, %f658;
	fma.rn.f32 	%f683, %f667, %f663, %f659;
	ld.shared.f32 	%f684, [%r7+2860];
	ld.shared.f32 	%f685, [%r7+2924];
	ld.shared.f32 	%f686, [%r7+2988];
	ld.shared.f32 	%f687, [%r7+3052];
	ld.shared.f32 	%f688, [%r8+44];
	ld.shared.f32 	%f689, [%r8+1132];
	ld.shared.f32 	%f690, [%r8+2220];
	ld.shared.f32 	%f691, [%r8+3308];
	fma.rn.f32 	%f692, %f688, %f684, %f668;
	fma.rn.f32 	%f693, %f688, %f685, %f669;
	fma.rn.f32 	%f694, %f688, %f686, %f670;
	fma.rn.f32 	%f695, %f688, %f687, %f671;
	fma.rn.f32 	%f696, %f689, %f684, %f672;
	fma.rn.f32 	%f697, %f689, %f685, %f673;
	fma.rn.f32 	%f698, %f689, %f686, %f674;
	fma.rn.f32 	%f699, %f689, %f687, %f675;
	fma.rn.f32 	%f700, %f690, %f684, %f676;
	fma.rn.f32 	%f701, %f690, %f685, %f677;
	fma.rn.f32 	%f702, %f690, %f686, %f678;
	fma.rn.f32 	%f703, %f690, %f687, %f679;
	fma.rn.f32 	%f704, %f691, %f684, %f680;
	fma.rn.f32 	%f705, %f691, %f685, %f681;
	fma.rn.f32 	%f706, %f691, %f686, %f682;
	fma.rn.f32 	%f707, %f691, %f687, %f683;
	ld.shared.f32 	%f708, [%r7+3120];
	ld.shared.f32 	%f709, [%r7+3184];
	ld.shared.f32 	%f710, [%r7+3248];
	ld.shared.f32 	%f711, [%r7+3312];
	ld.shared.f32 	%f712, [%r8+48];
	ld.shared.f32 	%f713, [%r8+1136];
	ld.shared.f32 	%f714, [%r8+2224];
	ld.shared.f32 	%f715, [%r8+3312];
	fma.rn.f32 	%f716, %f712, %f708, %f692;
	fma.rn.f32 	%f717, %f712, %f709, %f693;
	fma.rn.f32 	%f718, %f712, %f710, %f694;
	fma.rn.f32 	%f719, %f712, %f711, %f695;
	fma.rn.f32 	%f720, %f713, %f708, %f696;
	fma.rn.f32 	%f721, %f713, %f709, %f697;
	fma.rn.f32 	%f722, %f713, %f710, %f698;
	fma.rn.f32 	%f723, %f713, %f711, %f699;
	fma.rn.f32 	%f724, %f714, %f708, %f700;
	fma.rn.f32 	%f725, %f714, %f709, %f701;
	fma.rn.f32 	%f726, %f714, %f710, %f702;
	fma.rn.f32 	%f727, %f714, %f711, %f703;
	fma.rn.f32 	%f728, %f715, %f708, %f704;
	fma.rn.f32 	%f729, %f715, %f709, %f705;
	fma.rn.f32 	%f730, %f715, %f710, %f706;
	fma.rn.f32 	%f731, %f715, %f711, %f707;
	ld.shared.f32 	%f732, [%r7+3380];
	ld.shared.f32 	%f733, [%r7+3444];
	ld.shared.f32 	%f734, [%r7+3508];
	ld.shared.f32 	%f735, [%r7+3572];
	ld.shared.f32 	%f736, [%r8+52];
	ld.shared.f32 	%f737, [%r8+1140];
	ld.shared.f32 	%f738, [%r8+2228];
	ld.shared.f32 	%f739, [%r8+3316];
	fma.rn.f32 	%f740, %f736, %f732, %f716;
	fma.rn.f32 	%f741, %f736, %f733, %f717;
	fma.rn.f32 	%f742, %f736, %f734, %f718;
	fma.rn.f32 	%f743, %f736, %f735, %f719;
	fma.rn.f32 	%f744, %f737, %f732, %f720;
	fma.rn.f32 	%f745, %f737, %f733, %f721;
	fma.rn.f32 	%f746, %f737, %f734, %f722;
	fma.rn.f32 	%f747, %f737, %f735, %f723;
	fma.rn.f32 	%f748, %f738, %f732, %f724;
	fma.rn.f32 	%f749, %f738, %f733, %f725;
	fma.rn.f32 	%f750, %f738, %f734, %f726;
	fma.rn.f32 	%f751, %f738, %f735, %f727;
	fma.rn.f32 	%f752, %f739, %f732, %f728;
	fma.rn.f32 	%f753, %f739, %f733, %f729;
	fma.rn.f32 	%f754, %f739, %f734, %f730;
	fma.rn.f32 	%f755, %f739, %f735, %f731;
	ld.shared.f32 	%f756, [%r7+3640];
	ld.shared.f32 	%f757, [%r7+3704];
	ld.shared.f32 	%f758, [%r7+3768];
	ld.shared.f32 	%f759, [%r7+3832];
	ld.shared.f32 	%f760, [%r8+56];
	ld.shared.f32 	%f761, [%r8+1144];
	ld.shared.f32 	%f762, [%r8+2232];
	ld.shared.f32 	%f763, [%r8+3320];
	fma.rn.f32 	%f764, %f760, %f756, %f740;
	fma.rn.f32 	%f765, %f760, %f757, %f741;
	fma.rn.f32 	%f766, %f760, %f758, %f742;
	fma.rn.f32 	%f767, %f760, %f759, %f743;
	fma.rn.f32 	%f768, %f761, %f756, %f744;
	fma.rn.f32 	%f769, %f761, %f757, %f745;
	fma.rn.f32 	%f770, %f761, %f758, %f746;
	fma.rn.f32 	%f771, %f761, %f759, %f747;
	fma.rn.f32 	%f772, %f762, %f756, %f748;
	fma.rn.f32 	%f773, %f762, %f757, %f749;
	fma.rn.f32 	%f774, %f762, %f758, %f750;
	fma.rn.f32 	%f775, %f762, %f759, %f751;
	fma.rn.f32 	%f776, %f763, %f756, %f752;
	fma.rn.f32 	%f777, %f763, %f757, %f753;
	fma.rn.f32 	%f778, %f763, %f758, %f754;
	fma.rn.f32 	%f779, %f763, %f759, %f755;
	ld.shared.f32 	%f780, [%r7+3900];
	ld.shared.f32 	%f781, [%r7+3964];
	ld.shared.f32 	%f782, [%r7+4028];
	ld.shared.f32 	%f783, [%r7+4092];
	ld.shared.f32 	%f784, [%r8+60];
	ld.shared.f32 	%f785, [%r8+1148];
	ld.shared.f32 	%f786, [%r8+2236];
	ld.shared.f32 	%f787, [%r8+3324];
	fma.rn.f32 	%f788, %f784, %f780, %f764;
	fma.rn.f32 	%f789, %f784, %f781, %f765;
	fma.rn.f32 	%f790, %f784, %f782, %f766;
	fma.rn.f32 	%f791, %f784, %f783, %f767;
	fma.rn.f32 	%f792, %f785, %f780, %f768;
	fma.rn.f32 	%f793, %f785, %f781, %f769;
	fma.rn.f32 	%f794, %f785, %f782, %f770;
	fma.rn.f32 	%f795, %f785, %f783, %f771;
	fma.rn.f32 	%f796, %f786, %f780, %f772;
	fma.rn.f32 	%f797, %f786, %f781, %f773;
	fma.rn.f32 	%f798, %f786, %f782, %f774;
	fma.rn.f32 	%f799, %f786, %f783, %f775;
	fma.rn.f32 	%f800, %f787, %f780, %f776;
	fma.rn.f32 	%f801, %f787, %f781, %f777;
	fma.rn.f32 	%f802, %f787, %f782, %f778;
	fma.rn.f32 	%f803, %f787, %f783, %f779;
	shl.b32 	%r50, %r53, 4;
	ld.global.f32 	%f804, [%rd39];
	mul.f32 	%f805, %f853, %f804;
	fma.rn.f32 	%f806, %f852, %f788, %f805;
	st.global.f32 	[%rd39], %f806;
	ld.global.f32 	%f807, [%rd39+64];
	mul.f32 	%f808, %f853, %f807;
	fma.rn.f32 	%f809, %f852, %f792, %f808;
	st.global.f32 	[%rd39+64], %f809;
	ld.global.f32 	%f810, [%rd39+128];
	mul.f32 	%f811, %f853, %f810;
	fma.rn.f32 	%f812, %f852, %f796, %f811;
	st.global.f32 	[%rd39+128], %f812;
	ld.global.f32 	%f813, [%rd39+192];
	mul.f32 	%f814, %f853, %f813;
	fma.rn.f32 	%f815, %f852, %f800, %f814;
	st.global.f32 	[%rd39+192], %f815;
	mul.wide.s32 	%rd40, %r50, 4;
	add.s64 	%rd41, %rd39, %rd40;
	ld.global.f32 	%f816, [%rd41];
	mul.f32 	%f817, %f853, %f816;
	fma.rn.f32 	%f818, %f852, %f789, %f817;
	st.global.f32 	[%rd41], %f818;
	ld.global.f32 	%f819, [%rd41+64];
	mul.f32 	%f820, %f853, %f819;
	fma.rn.f32 	%f821, %f852, %f793, %f820;
	st.global.f32 	[%rd41+64], %f821;
	ld.global.f32 	%f822, [%rd41+128];
	mul.f32 	%f823, %f853, %f822;
	fma.rn.f32 	%f824, %f852, %f797, %f823;
	st.global.f32 	[%rd41+128], %f824;
	ld.global.f32 	%f825, [%rd41+192];
	mul.f32 	%f826, %f853, %f825;
	fma.rn.f32 	%f827, %f852, %f801, %f826;
	st.global.f32 	[%rd41+192], %f827;
	add.s64 	%rd42, %rd41, %rd40;
	ld.global.f32 	%f828, [%rd42];
	mul.f32 	%f829, %f853, %f828;
	fma.rn.f32 	%f830, %f852, %f790, %f829;
	st.global.f32 	[%rd42], %f830;
	ld.global.f32 	%f831, [%rd42+64];
	mul.f32 	%f832, %f853, %f831;
	fma.rn.f32 	%f833, %f852, %f794, %f832;
	st.global.f32 	[%rd42+64], %f833;
	ld.global.f32 	%f834, [%rd42+128];
	mul.f32 	%f835, %f853, %f834;
	fma.rn.f32 	%f836, %f852, %f798, %f835;
	st.global.f32 	[%rd42+128], %f836;
	ld.global.f32 	%f837, [%rd42+192];
	mul.f32 	%f838, %f853, %f837;
	fma.rn.f32 	%f839, %f852, %f802, %f838;
	st.global.f32 	[%rd42+192], %f839;
	add.s64 	%rd43, %rd42, %rd40;
	ld.global.f32 	%f840, [%rd43];
	mul.f32 	%f841, %f853, %f840;
	fma.rn.f32 	%f842, %f852, %f791, %f841;
	st.global.f32 	[%rd43], %f842;
	ld.global.f32 	%f843, [%rd43+64];
	mul.f32 	%f844, %f853, %f843;
	fma.rn.f32 	%f845, %f852, %f795, %f844;
	st.global.f32 	[%rd43+64], %f845;
	ld.global.f32 	%f846, [%rd43+128];
	mul.f32 	%f847, %f853, %f846;
	fma.rn.f32 	%f848, %f852, %f799, %f847;
	st.global.f32 	[%rd43+128], %f848;
	ld.global.f32 	%f849, [%rd43+192];
	mul.f32 	%f850, %f853, %f849;
	fma.rn.f32 	%f851, %f852, %f803, %f850;
	st.global.f32 	[%rd43+192], %f851;
	ret;

}
	// .globl	sgemmTT
.visible .entry sgemmTT(
	.param .u64 .ptr .align 1 sgemmTT_param_0,
	.param .u32 sgemmTT_param_1,
	.param .u64 .ptr .align 1 sgemmTT_param_2,
	.param .u32 sgemmTT_param_3,
	.param .u64 .ptr .align 1 sgemmTT_param_4,
	.param .u32 sgemmTT_param_5,
	.param .u32 sgemmTT_param_6,
	.param .f32 sgemmTT_param_7,
	.param .f32 sgemmTT_param_8
)
{
	.reg .pred 	%p<2>;
	.reg .b32 	%r<55>;
	.reg .b32 	%f<870>;
	.reg .b64 	%rd<38>;
	// demoted variable
	.shared .align 4 .b8 _ZZ7sgemmTTE2Bb[4160];
	// demoted variable
	.shared .align 4 .b8 _ZZ7sgemmTTE3Abs[4352];
	ld.param.u64 	%rd9, [sgemmTT_param_0];
	ld.param.u32 	%r12, [sgemmTT_param_1];
	ld.param.u64 	%rd10, [sgemmTT_param_2];
	ld.param.u32 	%r10, [sgemmTT_param_3];
	ld.param.u32 	%r13, [sgemmTT_param_6];
	cvta.to.global.u64 	%rd11, %rd9;
	cvta.to.global.u64 	%rd12, %rd10;
	mov.u32 	%r14, %tid.x;
	mov.u32 	%r15, %tid.y;
	mov.u32 	%r16, %ctaid.y;
	shl.b32 	%r1, %r16, 6;
	mov.u32 	%r17, %ctaid.x;
	shl.b32 	%r2, %r17, 6;
	shl.b32 	%r18, %r15, 6;
	add.s32 	%r19, %r18, %r14;
	and.b32  	%r3, %r14, 15;
	shr.u32 	%r4, %r19, 4;
	or.b32  	%r20, %r1, %r3;
	shl.b32 	%r21, %r10, 8;
	shr.s32 	%r22, %r21, 8;
	mad.lo.s32 	%r23, %r22, %r4, %r20;
	mul.wide.s32 	%rd13, %r23, 4;
	add.s64 	%rd36, %rd12, %rd13;
	add.s32 	%r24, %r2, %r4;
	shl.b32 	%r25, %r24, 8;
	shr.s32 	%r26, %r25, 8;
	shl.b32 	%r27, %r12, 8;
	shr.s32 	%r28, %r27, 8;
	mad.lo.s32 	%r29, %r26, %r28, %r3;
	mul.wide.s32 	%rd14, %r29, 4;
	add.s64 	%rd37, %rd11, %rd14;
	mov.u32 	%r30, _ZZ7sgemmTTE2Bb;
	mad.lo.s32 	%r31, %r4, 260, %r30;
	ld.global.f32 	%f36, [%rd36];
	shl.b32 	%r32, %r14, 2;
	and.b32  	%r33, %r32, 60;
	add.s32 	%r5, %r31, %r33;
	st.shared.f32 	[%r5], %f36;
	ld.global.f32 	%f37, [%rd36+64];
	st.shared.f32 	[%r5+64], %f37;
	ld.global.f32 	%f38, [%rd36+128];
	st.shared.f32 	[%r5+128], %f38;
	ld.global.f32 	%f39, [%rd36+192];
	st.shared.f32 	[%r5+192], %f39;
	mov.u32 	%r34, _ZZ7sgemmTTE3Abs;
	add.s32 	%r35, %r34, %r33;
	shl.b32 	%r6, %r12, 4;
	ld.global.f32 	%f40, [%rd37];
	mad.lo.s32 	%r7, %r4, 68, %r35;
	st.shared.f32 	[%r7], %f40;
	mul.wide.s32 	%rd15, %r6, 4;
	add.s64 	%rd16, %rd37, %rd15;
	ld.global.f32 	%f41, [%rd16];
	st.shared.f32 	[%r7+1088], %f41;
	add.s64 	%rd17, %rd16, %rd15;
	ld.global.f32 	%f42, [%rd17];
	st.shared.f32 	[%r7+2176], %f42;
	add.s64 	%rd18, %rd17, %rd15;
	ld.global.f32 	%f43, [%rd18];
	st.shared.f32 	[%r7+3264], %f43;
	bar.sync 	0;
	mul.lo.s32 	%r36, %r13, %r10;
	cvt.s64.s32 	%rd19, %r36;
	shl.b32 	%r37, %r10, 4;
	neg.s32 	%r38, %r37;
	cvt.s64.s32 	%rd20, %r38;
	add.s64 	%rd21, %rd19, %rd20;
	shl.b64 	%rd22, %rd21, 2;
	add.s64 	%rd3, %rd36, %rd22;
	mov.f32 	%f854, 0f00000000;
	mov.f32 	%f855, %f854;
	mov.f32 	%f856, %f854;
	mov.f32 	%f857, %f854;
	mov.f32 	%f858, %f854;
	mov.f32 	%f859, %f854;
	mov.f32 	%f860, %f854;
	mov.f32 	%f861, %f854;
	mov.f32 	%f862, %f854;
	mov.f32 	%f863, %f854;
	mov.f32 	%f864, %f854;
	mov.f32 	%f865, %f854;
	mov.f32 	%f866, %f854;
	mov.f32 	%f867, %f854;
	mov.f32 	%f868, %f854;
	mov.f32 	%f869, %f854;
$L__BB2_1:
	ld.param.u32 	%r53, [sgemmTT_param_3];
	shl.b32 	%r39, %r53, 4;
	mul.wide.s32 	%rd23, %r39, 4;
	add.s64 	%rd36, %rd36, %rd23;
	add.s64 	%rd7, %rd37, 64;
	ld.global.f32 	%f44, [%rd36];
	ld.global.f32 	%f45, [%rd36+64];
	ld.global.f32 	%f46, [%rd36+128];
	ld.global.f32 	%f47, [%rd36+192];
	ld.global.f32 	%f48, [%rd37+64];
	mul.wide.s32 	%rd24, %r6, 4;
	add.s64 	%rd25, %rd37, %rd24;
	ld.global.f32 	%f49, [%rd25+64];
	add.s64 	%rd26, %rd25, %rd24;
	ld.global.f32 	%f50, [%rd26+64];
	add.s64 	%rd27, %rd26, %rd24;
	ld.global.f32 	%f51, [%rd27+64];
	mov.u32 	%r40, _ZZ7sgemmTTE2Bb;
	mad.lo.s32 	%r41, %r4, 260, %r40;
	shl.b32 	%r42, %r4, 8;
	sub.s32 	%r8, %r41, %r42;
	ld.shared.f32 	%f52, [%r8];
	ld.shared.f32 	%f53, [%r8+64];
	ld.shared.f32 	%f54, [%r8+128];
	ld.shared.f32 	%f55, [%r8+192];
	shl.b32 	%r43, %r3, 2;
	mov.u32 	%r44, _ZZ7sgemmTTE3Abs;
	add.s32 	%r45, %r44, %r43;
	shl.b32 	%r46, %r3, 6;
	add.s32 	%r9, %r45, %r46;
	ld.shared.f32 	%f56, [%r9];
	ld.shared.f32 	%f57, [%r9+1088];
	ld.shared.f32 	%f58, [%r9+2176];
	ld.shared.f32 	%f59, [%r9+3264];
	fma.rn.f32 	%f60, %f56, %f52, %f869;
	fma.rn.f32 	%f61, %f56, %f53, %f868;
	fma.rn.f32 	%f62, %f56, %f54, %f867;
	fma.rn.f32 	%f63, %f56, %f55, %f866;
	fma.rn.f32 	%f64, %f57, %f52, %f865;
	fma.rn.f32 	%f65, %f57, %f53, %f864;
	fma.rn.f32 	%f66, %f57, %f54, %f863;
	fma.rn.f32 	%f67, %f57, %f55, %f862;
	fma.rn.f32 	%f68, %f58, %f52, %f861;
	fma.rn.f32 	%f69, %f58, %f53, %f860;
	fma.rn.f32 	%f70, %f58, %f54, %f859;
	fma.rn.f32 	%f71, %f58, %f55, %f858;
	fma.rn.f32 	%f72, %f59, %f52, %f857;
	fma.rn.f32 	%f73, %f59, %f53, %f856;
	fma.rn.f32 	%f74, %f59, %f54, %f855;
	fma.rn.f32 	%f75, %f59, %f55, %f854;
	ld.shared.f32 	%f76, [%r8+260];
	ld.shared.f32 	%f77, [%r8+324];
	ld.shared.f32 	%f78, [%r8+388];
	ld.shared.f32 	%f79, [%r8+452];
	ld.shared.f32 	%f80, [%r9+4];
	ld.shared.f32 	%f81, [%r9+1092];
	ld.shared.f32 	%f82, [%r9+2180];
	ld.shared.f32 	%f83, [%r9+3268];
	fma.rn.f32 	%f84, %f80, %f76, %f60;
	fma.rn.f32 	%f85, %f80, %f77, %f61;
	fma.rn.f32 	%f86, %f80, %f78, %f62;
	fma.rn.f32 	%f87, %f80, %f79, %f63;
	fma.rn.f32 	%f88, %f81, %f76, %f64;
	fma.rn.f32 	%f89, %f81, %f77, %f65;
	fma.rn.f32 	%f90, %f81, %f78, %f66;
	fma.rn.f32 	%f91, %f81, %f79, %f67;
	fma.rn.f32 	%f92, %f82, %f76, %f68;
	fma.rn.f32 	%f93, %f82, %f77, %f69;
	fma.rn.f32 	%f94, %f82, %f78, %f70;
	fma.rn.f32 	%f95, %f82, %f79, %f71;
	fma.rn.f32 	%f96, %f83, %f76, %f72;
	fma.rn.f32 	%f97, %f83, %f77, %f73;
	fma.rn.f32 	%f98, %f83, %f78, %f74;
	fma.rn.f32 	%f99, %f83, %f79, %f75;
	ld.shared.f32 	%f100, [%r8+520];
	ld.shared.f32 	%f101, [%r8+584];
	ld.shared.f32 	%f102, [%r8+648];
	ld.shared.f32 	%f103, [%r8+712];
	ld.shared.f32 	%f104, [%r9+8];
	ld.shared.f32 	%f105, [%r9+1096];
	ld.shared.f32 	%f106, [%r9+2184];
	ld.shared.f32 	%f107, [%r9+3272];
	fma.rn.f32 	%f108, %f104, %f100, %f84;
	fma.rn.f32 	%f109, %f104, %f101, %f85;
	fma.rn.f32 	%f110, %f104, %f102, %f86;
	fma.rn.f32 	%f111, %f104, %f103, %f87;
	fma.rn.f32 	%f112, %f105, %f100, %f88;
	fma.rn.f32 	%f113, %f105, %f101, %f89;
	fma.rn.f32 	%f114, %f105, %f102, %f90;
	fma.rn.f32 	%f115, %f105, %f103, %f91;
	fma.rn.f32 	%f116, %f106, %f100, %f92;
	fma.rn.f32 	%f117, %f106, %f101, %f93;
	fma.rn.f32 	%f118, %f106, %f102, %f94;
	fma.rn.f32 	%f119, %f106, %f103, %f95;
	fma.rn.f32 	%f120, %f107, %f100, %f96;
	fma.rn.f32 	%f121, %f107, %f101, %f97;
	fma.rn.f32 	%f122, %f107, %f102, %f98;
	fma.rn.f32 	%f123, %f107, %f103, %f99;
	ld.shared.f32 	%f124, [%r8+780];
	ld.shared.f32 	%f125, [%r8+844];
	ld.shared.f32 	%f126, [%r8+908];
	ld.shared.f32 	%f127, [%r8+972];
	ld.shared.f32 	%f128, [%r9+12];
	ld.shared.f32 	%f129, [%r9+1100];
	ld.shared.f32 	%f130, [%r9+2188];
	ld.shared.f32 	%f131, [%r9+3276];
	fma.rn.f32 	%f132, %f128, %f124, %f108;
	fma.rn.f32 	%f133, %f128, %f125, %f109;
	fma.rn.f32 	%f134, %f128, %f126, %f110;
	fma.rn.f32 	%f135, %f128, %f127, %f111;
	fma.rn.f32 	%f136, %f129, %f124, %f112;
	fma.rn.f32 	%f137, %f129, %f125, %f113;
	fma.rn.f32 	%f138, %f129, %f126, %f114;
	fma.rn.f32 	%f139, %f129, %f127, %f115;
	fma.rn.f32 	%f140, %f130, %f124, %f116;
	fma.rn.f32 	%f141, %f130, %f125, %f117;
	fma.rn.f32 	%f142, %f130, %f126, %f118;
	fma.rn.f32 	%f143, %f130, %f127, %f119;
	fma.rn.f32 	%f144, %f131, %f124, %f120;
	fma.rn.f32 	%f145, %f131, %f125, %f121;
	fma.rn.f32 	%f146, %f131, %f126, %f122;
	fma.rn.f32 	%f147, %f131, %f127, %f123;
	ld.shared.f32 	%f148, [%r8+1040];
	ld.shared.f32 	%f149, [%r8+1104];
	ld.shared.f32 	%f150, [%r8+1168];
	ld.shared.f32 	%f151, [%r8+1232];
	ld.shared.f32 	%f152, [%r9+16];
	ld.shared.f32 	%f153, [%r9+1104];
	ld.shared.f32 	%f154, [%r9+2192];
	ld.shared.f32 	%f155, [%r9+3280];
	fma.rn.f32 	%f156, %f152, %f148, %f132;
	fma.rn.f32 	%f157, %f152, %f149, %f133;
	fma.rn.f32 	%f158, %f152, %f150, %f134;
	fma.rn.f32 	%f159, %f152, %f151, %f135;
	fma.rn.f32 	%f160, %f153, %f148, %f136;
	fma.rn.f32 	%f161, %f153, %f149, %f137;
	fma.rn.f32 	%f162, %f153, %f150, %f138;
	fma.rn.f32 	%f163, %f153, %f151, %f139;
	fma.rn.f32 	%f164, %f154, %f148, %f140;
	fma.rn.f32 	%f165, %f154, %f149, %f141;
	fma.rn.f32 	%f166, %f154, %f150, %f142;
	fma.rn.f32 	%f167, %f154, %f151, %f143;
	fma.rn.f32 	%f168, %f155, %f148, %f144;
	fma.rn.f32 	%f169, %f155, %f149, %f145;
	fma.rn.f32 	%f170, %f155, %f150, %f146;
	fma.rn.f32 	%f171, %f155, %f151, %f147;
	ld.shared.f32 	%f172, [%r8+1300];
	ld.shared.f32 	%f173, [%r8+1364];
	ld.shared.f32 	%f174, [%r8+1428];
	ld.shared.f32 	%f175, [%r8+1492];
	ld.shared.f32 	%f176, [%r9+20];
	ld.shared.f32 	%f177, [%r9+1108];
	ld.shared.f32 	%f178, [%r9+2196];
	ld.shared.f32 	%f179, [%r9+3284];
	fma.rn.f32 	%f180, %f176, %f172, %f156;
	fma.rn.f32 	%f181, %f176, %f173, %f157;
	fma.rn.f32 	%f182, %f176, %f174, %f158;
	fma.rn.f32 	%f183, %f176, %f175, %f159;
	fma.rn.f32 	%f184, %f177, %f172, %f160;
	fma.rn.f32 	%f185, %f177, %f173, %f161;
	fma.rn.f32 	%f186, %f177, %f174, %f162;
	fma.rn.f32 	%f187, %f177, %f175, %f163;
	fma.rn.f32 	%f188, %f178, %f172, %f164;
	fma.rn.f32 	%f189, %f178, %f173, %f165;
	fma.rn.f32 	%f190, %f178, %f174, %f166;
	fma.rn.f32 	%f191, %f178, %f175, %f167;
	fma.rn.f32 	%f192, %f179, %f172, %f168;
	fma.rn.f32 	%f193, %f179, %f173, %f169;
	fma.rn.f32 	%f194, %f179, %f174, %f170;
	fma.rn.f32 	%f195, %f179, %f175, %f171;
	ld.shared.f32 	%f196, [%r8+1560];
	ld.shared.f32 	%f197, [%r8+1624];
	ld.shared.f32 	%f198, [%r8+1688];
	ld.shared.f32 	%f199, [%r8+1752];
	ld.shared.f32 	%f200, [%r9+24];
	ld.shared.f32 	%f201, [%r9+1112];
	ld.shared.f32 	%f202, [%r9+2200];
	ld.shared.f32 	%f203, [%r9+3288];
	fma.rn.f32 	%f204, %f200, %f196, %f180;
	fma.rn.f32 	%f205, %f200, %f197, %f181;
	fma.rn.f32 	%f206, %f200, %f198, %f182;
	fma.rn.f32 	%f207, %f200, %f199, %f183;
	fma.rn.f32 	%f208, %f201, %f196, %f184;
	fma.rn.f32 	%f209, %f201, %f197, %f185;
	fma.rn.f32 	%f210, %f201, %f198, %f186;
	fma.rn.f32 	%f211, %f201, %f199, %f187;
	fma.rn.f32 	%f212, %f202, %f196, %f188;
	fma.rn.f32 	%f213, %f202, %f197, %f189;
	fma.rn.f32 	%f214, %f202, %f198, %f190;
	fma.rn.f32 	%f215, %f202, %f199, %f191;
	fma.rn.f32 	%f216, %f203, %f196, %f192;
	fma.rn.f32 	%f217, %f203, %f197, %f193;
	fma.rn.f32 	%f218, %f203, %f198, %f194;
	fma.rn.f32 	%f219, %f203, %f199, %f195;
	ld.shared.f32 	%f220, [%r8+1820];
	ld.shared.f32 	%f221, [%r8+1884];
	ld.shared.f32 	%f222, [%r8+1948];
	ld.shared.f32 	%f223, [%r8+2012];
	ld.shared.f32 	%f224, [%r9+28];
	ld.shared.f32 	%f225, [%r9+1116];
	ld.shared.f32 	%f226, [%r9+2204];
	ld.shared.f32 	%f227, [%r9+3292];
	fma.rn.f32 	%f228, %f224, %f220, %f204;
	fma.rn.f32 	%f229, %f224, %f221, %f205;
	fma.rn.f32 	%f230, %f224, %f222, %f206;
	fma.rn.f32 	%f231, %f224, %f223, %f207;
	fma.rn.f32 	%f232, %f225, %f220, %f208;
	fma.rn.f32 	%f233, %f225, %f221, %f209;
	fma.rn.f32 	%f234, %f225, %f222, %f210;
	fma.rn.f32 	%f235, %f225, %f223, %f211;
	fma.rn.f32 	%f236, %f226, %f220, %f212;
	fma.rn.f32 	%f237, %f226, %f221, %f213;
	fma.rn.f32 	%f238, %f226, %f222, %f214;
	fma.rn.f32 	%f239, %f226, %f223, %f215;
	fma.rn.f32 	%f240, %f227, %f220, %f216;
	fma.rn.f32 	%f241, %f227, %f221, %f217;
	fma.rn.f32 	%f242, %f227, %f222, %f218;
	fma.rn.f32 	%f243, %f227, %f223, %f219;
	ld.shared.f32 	%f244, [%r8+2080];
	ld.shared.f32 	%f245, [%r8+2144];
	ld.shared.f32 	%f246, [%r8+2208];
	ld.shared.f32 	%f247, [%r8+2272];
	ld.shared.f32 	%f248, [%r9+32];
	ld.shared.f32 	%f249, [%r9+1120];
	ld.shared.f32 	%f250, [%r9+2208];
	ld.shared.f32 	%f251, [%r9+3296];
	fma.rn.f32 	%f252, %f248, %f244, %f228;
	fma.rn.f32 	%f253, %f248, %f245, %f229;
	fma.rn.f32 	%f254, %f248, %f246, %f230;
	fma.rn.f32 	%f255, %f248, %f247, %f231;
	fma.rn.f32 	%f256, %f249, %f244, %f232;
	fma.rn.f32 	%f257, %f249, %f245, %f233;
	fma.rn.f32 	%f258, %f249, %f246, %f234;
	fma.rn.f32 	%f259, %f249, %f247, %f235;
	fma.rn.f32 	%f260, %f250, %f244, %f236;
	fma.rn.f32 	%f261, %f250, %f245, %f237;
	fma.rn.f32 	%f262, %f250, %f246, %f238;
	fma.rn.f32 	%f263, %f250, %f247, %f239;
	fma.rn.f32 	%f264, %f251, %f244, %f240;
	fma.rn.f32 	%f265, %f251, %f245, %f241;
	fma.rn.f32 	%f266, %f251, %f246, %f242;
	fma.rn.f32 	%f267, %f251, %f247, %f243;
	ld.shared.f32 	%f268, [%r8+2340];
	ld.shared.f32 	%f269, [%r8+2404];
	ld.shared.f32 	%f270, [%r8+2468];
	ld.shared.f32 	%f271, [%r8+2532];
	ld.shared.f32 	%f272, [%r9+36];
	ld.shared.f32 	%f273, [%r9+1124];
	ld.shared.f32 	%f274, [%r9+2212];
	ld.shared.f32 	%f275, [%r9+3300];
	fma.rn.f32 	%f276, %f272, %f268, %f252;
	fma.rn.f32 	%f277, %f272, %f269, %f253;
	fma.rn.f32 	%f278, %f272, %f270, %f254;
	fma.rn.f32 	%f279, %f272, %f271, %f255;
	fma.rn.f32 	%f280, %f273, %f268, %f256;
	fma.rn.f32 	%f281, %f273, %f269, %f257;
	fma.rn.f32 	%f282, %f273, %f270, %f258;
	fma.rn.f32 	%f283, %f273, %f271, %f259;
	fma.rn.f32 	%f284, %f274, %f268, %f260;
	fma.rn.f32 	%f285, %f274, %f269, %f261;
	fma.rn.f32 	%f286, %f274, %f270, %f262;
	fma.rn.f32 	%f287, %f274, %f271, %f263;
	fma.rn.f32 	%f288, %f275, %f268, %f264;
	fma.rn.f32 	%f289, %f275, %f269, %f265;
	fma.rn.f32 	%f290, %f275, %f270, %f266;
	fma.rn.f32 	%f291, %f275, %f271, %f267;
	ld.shared.f32 	%f292, [%r8+2600];
	ld.shared.f32 	%f293, [%r8+2664];
	ld.shared.f32 	%f294, [%r8+2728];
	ld.shared.f32 	%f295, [%r8+2792];
	ld.shared.f32 	%f296, [%r9+40];
	ld.shared.f32 	%f297, [%r9+1128];
	ld.shared.f32 	%f298, [%r9+2216];
	ld.shared.f32 	%f299, [%r9+3304];
	fma.rn.f32 	%f300, %f296, %f292, %f276;
	fma.rn.f32 	%f301, %f296, %f293, %f277;
	fma.rn.f32 	%f302, %f296, %f294, %f278;
	fma.rn.f32 	%f303, %f296, %f295, %f279;
	fma.rn.f32 	%f304, %f297, %f292, %f280;
	fma.rn.f32 	%f305, %f297, %f293, %f281;
	fma.rn.f32 	%f306, %f297, %f294, %f282;
	fma.rn.f32 	%f307, %f297, %f295, %f283;
	fma.rn.f32 	%f308, %f298, %f292, %f284;
	fma.rn.f32 	%f309, %f298, %f293, %f285;
	fma.rn.f32 	%f310, %f298, %f294, %f286;
	fma.rn.f32 	%f311, %f298, %f295, %f287;
	fma.rn.f32 	%f312, %f299, %f292, %f288;
	fma.rn.f32 	%f313, %f299, %f293, %f289;
	fma.rn.f32 	%f314, %f299, %f294, %f290;
	fma.rn.f32 	%f315, %f299, %f295, %f291;
	ld.shared.f32 	%f316, [%r8+2860];
	ld.shared.f32 	%f317, [%r8+2924];
	ld.shared.f32 	%f318, [%r8+2988];
	ld.shared.f32 	%f319, [%r8+3052];
	ld.shared.f32 	%f320, [%r9+44];
	ld.shared.f32 	%f321, [%r9+1132];
	ld.shared.f32 	%f322, [%r9+2220];
	ld.shared.f32 	%f323, [%r9+3308];
	fma.rn.f32 	%f324, %f320, %f316, %f300;
	fma.rn.f32 	%f325, %f320, %f317, %f301;
	fma.rn.f32 	%f326, %f320, %f318, %f302;
	fma.rn.f32 	%f327, %f320, %f319, %f303;
	fma.rn.f32 	%f328, %f321, %f316, %f304;
	fma.rn.f32 	%f329, %f321, %f317, %f305;
	fma.rn.f32 	%f330, %f321, %f318, %f306;
	fma.rn.f32 	%f331, %f321, %f319, %f307;
	fma.rn.f32 	%f332, %f322, %f316, %f308;
	fma.rn.f32 	%f333, %f322, %f317, %f309;
	fma.rn.f32 	%f334, %f322, %f318, %f310;
	fma.rn.f32 	%f335, %f322, %f319, %f311;
	fma.rn.f32 	%f336, %f323, %f316, %f312;
	fma.rn.f32 	%f337, %f323, %f317, %f313;
	fma.rn.f32 	%f338, %f323, %f318, %f314;
	fma.rn.f32 	%f339, %f323, %f319, %f315;
	ld.shared.f32 	%f340, [%r8+3120];
	ld.shared.f32 	%f341, [%r8+3184];
	ld.shared.f32 	%f342, [%r8+3248];
	ld.shared.f32 	%f343, [%r8+3312];
	ld.shared.f32 	%f344, [%r9+48];
	ld.shared.f32 	%f345, [%r9+1136];
	ld.shared.f32 	%f346, [%r9+2224];
	ld.shared.f32 	%f347, [%r9+3312];
	fma.rn.f32 	%f348, %f344, %f340, %f324;
	fma.rn.f32 	%f349, %f344, %f341, %f325;
	fma.rn.f32 	%f350, %f344, %f342, %f326;
	fma.rn.f32 	%f351, %f344, %f343, %f327;
	fma.rn.f32 	%f352, %f345, %f340, %f328;
	fma.rn.f32 	%f353, %f345, %f341, %f329;
	fma.rn.f32 	%f354, %f345, %f342, %f330;
	fma.rn.f32 	%f355, %f345, %f343, %f331;
	fma.rn.f32 	%f356, %f346, %f340, %f332;
	fma.rn.f32 	%f357, %f346, %f341, %f333;
	fma.rn.f32 	%f358, %f346, %f342, %f334;
	fma.rn.f32 	%f359, %f346, %f343, %f335;
	fma.rn.f32 	%f360, %f347, %f340, %f336;
	fma.rn.f32 	%f361, %f347, %f341, %f337;
	fma.rn.f32 	%f362, %f347, %f342, %f338;
	fma.rn.f32 	%f363, %f347, %f343, %f339;
	ld.shared.f32 	%f364, [%r8+3380];
	ld.shared.f32 	%f365, [%r8+3444];
	ld.shared.f32 	%f366, [%r8+3508];
	ld.shared.f32 	%f367, [%r8+3572];
	ld.shared.f32 	%f368, [%r9+52];
	ld.shared.f32 	%f369, [%r9+1140];
	ld.shared.f32 	%f370, [%r9+2228];
	ld.shared.f32 	%f371, [%r9+3316];
	fma.rn.f32 	%f372, %f368, %f364, %f348;
	fma.rn.f32 	%f373, %f368, %f365, %f349;
	fma.rn.f32 	%f374, %f368, %f366, %f350;
	fma.rn.f32 	%f375, %f368, %f367, %f351;
	fma.rn.f32 	%f376, %f369, %f364, %f352;
	fma.rn.f32 	%f377, %f369, %f365, %f353;
	fma.rn.f32 	%f378, %f369, %f366, %f354;
	fma.rn.f32 	%f379, %f369, %f367, %f355;
	fma.rn.f32 	%f380, %f370, %f364, %f356;
	fma.rn.f32 	%f381, %f370, %f365, %f357;
	fma.rn.f32 	%f382, %f370, %f366, %f358;
	fma.rn.f32 	%f383, %f370, %f367, %f359;
	fma.rn.f32 	%f384, %f371, %f364, %f360;
	fma.rn.f32 	%f385, %f371, %f365, %f361;
	fma.rn.f32 	%f386, %f371, %f366, %f362;
	fma.rn.f32 	%f387, %f371, %f367, %f363;
	ld.shared.f32 	%f388, [%r8+3640];
	ld.shared.f32 	%f389, [%r8+3704];
	ld.shared.f32 	%f390, [%r8+3768];
	ld.shared.f32 	%f391, [%r8+3832];
	ld.shared.f32 	%f392, [%r9+56];
	ld.shared.f32 	%f393, [%r9+1144];
	ld.shared.f32 	%f394, [%r9+2232];
	ld.shared.f32 	%f395, [%r9+3320];
	fma.rn.f32 	%f396, %f392, %f388, %f372;
	fma.rn.f32 	%f397, %f392, %f389, %f373;
	fma.rn.f32 	%f398, %f392, %f390, %f374;
	fma.rn.f32 	%f399, %f392, %f391, %f375;
	fma.rn.f32 	%f400, %f393, %f388, %f376;
	fma.rn.f32 	%f401, %f393, %f389, %f377;
	fma.rn.f32 	%f402, %f393, %f390, %f378;
	fma.rn.f32 	%f403, %f393, %f391, %f379;
	fma.rn.f32 	%f404, %f394, %f388, %f380;
	fma.rn.f32 	%f405, %f394, %f389, %f381;
	fma.rn.f32 	%f406, %f394, %f390, %f382;
	fma.rn.f32 	%f407, %f394, %f391, %f383;
	fma.rn.f32 	%f408, %f395, %f388, %f384;
	fma.rn.f32 	%f409, %f395, %f389, %f385;
	fma.rn.f32 	%f410, %f395, %f390, %f386;
	fma.rn.f32 	%f411, %f395, %f391, %f387;
	ld.shared.f32 	%f412, [%r8+3900];
	ld.shared.f32 	%f413, [%r8+3964];
	ld.shared.f32 	%f414, [%r8+4028];
	ld.shared.f32 	%f415, [%r8+4092];
	ld.shared.f32 	%f416, [%r9+60];
	ld.shared.f32 	%f417, [%r9+1148];
	ld.shared.f32 	%f418, [%r9+2236];
	ld.shared.f32 	%f419, [%r9+3324];
	fma.rn.f32 	%f869, %f416, %f412, %f396;
	fma.rn.f32 	%f868, %f416, %f413, %f397;
	fma.rn.f32 	%f867, %f416, %f414, %f398;
	fma.rn.f32 	%f866, %f416, %f415, %f399;
	fma.rn.f32 	%f865, %f417, %f412, %f400;
	fma.rn.f32 	%f864, %f417, %f413, %f401;
	fma.rn.f32 	%f863, %f417, %f414, %f402;
	fma.rn.f32 	%f862, %f417, %f415, %f403;
	fma.rn.f32 	%f861, %f418, %f412, %f404;
	fma.rn.f32 	%f860, %f418, %f413, %f405;
	fma.rn.f32 	%f859, %f418, %f414, %f406;
	fma.rn.f32 	%f858, %f418, %f415, %f407;
	fma.rn.f32 	%f857, %f419, %f412, %f408;
	fma.rn.f32 	%f856, %f419, %f413, %f409;
	fma.rn.f32 	%f855, %f419, %f414, %f410;
	fma.rn.f32 	%f854, %f419, %f415, %f411;
	bar.sync 	0;
	st.shared.f32 	[%r7], %f48;
	st.shared.f32 	[%r7+1088], %f49;
	st.shared.f32 	[%r7+2176], %f50;
	st.shared.f32 	[%r7+3264], %f51;
	st.shared.f32 	[%r5], %f44;
	st.shared.f32 	[%r5+64], %f45;
	st.shared.f32 	[%r5+128], %f46;
	st.shared.f32 	[%r5+192], %f47;
	bar.sync 	0;
	setp.lt.u64 	%p1, %rd36, %rd3;
	mov.u64 	%rd37, %rd7;
	@%p1 bra 	$L__BB2_1;
	ld.param.f32 	%f853, [sgemmTT_param_8];
	ld.param.f32 	%f852, [sgemmTT_param_7];
	ld.param.u32 	%r54, [sgemmTT_param_5];
	ld.param.u64 	%rd35, [sgemmTT_param_4];
	cvta.to.global.u64 	%rd28, %rd35;
	add.s32 	%r47, %r3, %r2;
	add.s32 	%r48, %r4, %r1;
	shl.b32 	%r49, %r54, 8;
	shr.s32 	%r50, %r49, 8;
	mad.lo.s32 	%r51, %r50, %r48, %r47;
	mul.wide.s32 	%rd29, %r51, 4;
	add.s64 	%rd30, %rd28, %rd29;
	ld.shared.f32 	%f420, [%r8];
	ld.shared.f32 	%f421, [%r8+64];
	ld.shared.f32 	%f422, [%r8+128];
	ld.shared.f32 	%f423, [%r8+192];
	ld.shared.f32 	%f424, [%r9];
	ld.shared.f32 	%f425, [%r9+1088];
	ld.shared.f32 	%f426, [%r9+2176];
	ld.shared.f32 	%f427, [%r9+3264];
	fma.rn.f32 	%f428, %f424, %f420, %f869;
	fma.rn.f32 	%f429, %f424, %f421, %f868;
	fma.rn.f32 	%f430, %f424, %f422, %f867;
	fma.rn.f32 	%f431, %f424, %f423, %f866;
	fma.rn.f32 	%f432, %f425, %f420, %f865;
	fma.rn.f32 	%f433, %f425, %f421, %f864;
	fma.rn.f32 	%f434, %f425, %f422, %f863;
	fma.rn.f32 	%f435, %f425, %f423, %f862;
	fma.rn.f32 	%f436, %f426, %f420, %f861;
	fma.rn.f32 	%f437, %f426, %f421, %f860;
	fma.rn.f32 	%f438, %f426, %f422, %f859;
	fma.rn.f32 	%f439, %f426, %f423, %f858;
	fma.rn.f32 	%f440, %f427, %f420, %f857;
	fma.rn.f32 	%f441, %f427, %f421, %f856;
	fma.rn.f32 	%f442, %f427, %f422, %f855;
	fma.rn.f32 	%f443, %f427, %f423, %f854;
	ld.shared.f32 	%f444, [%r8+260];
	ld.shared.f32 	%f445, [%r8+324];
	ld.shared.f32 	%f446, [%r8+388];
	ld.shared.f32 	%f447, [%r8+452];
	ld.shared.f32 	%f448, [%r9+4];
	ld.shared.f32 	%f449, [%r9+1092];
	ld.shared.f32 	%f450, [%r9+2180];
	ld.shared.f32 	%f451, [%r9+3268];
	fma.rn.f32 	%f452, %f448, %f444, %f428;
	fma.rn.f32 	%f453, %f448, %f445, %f429;
	fma.rn.f32 	%f454, %f448, %f446, %f430;
	fma.rn.f32 	%f455, %f448, %f447, %f431;
	fma.rn.f32 	%f456, %f449, %f444, %f432;
	fma.rn.f32 	%f457, %f449, %f445, %f433;
	fma.rn.f32 	%f458, %f449, %f446, %f434;
	fma.rn.f32 	%f459, %f449, %f447, %f435;
	fma.rn.f32 	%f460, %f450, %f444, %f436;
	fma.rn.f32 	%f461, %f450, %f445, %f437;
	fma.rn.f32 	%f462, %f450, %f446, %f438;
	fma.rn.f32 	%f463, %f450, %f447, %f439;
	fma.rn.f32 	%f464, %f451, %f444, %f440;
	fma.rn.f32 	%f465, %f451, %f445, %f441;
	fma.rn.f32 	%f466, %f451, %f446, %f442;
	fma.rn.f32 	%f467, %f451, %f447, %f443;
	ld.shared.f32 	%f468, [%r8+520];
	ld.shared.f32 	%f469, [%r8+584];
	ld.shared.f32 	%f470, [%r8+648];
	ld.shared.f32 	%f471, [%r8+712];
	ld.shared.f32 	%f472, [%r9+8];
	ld.shared.f32 	%f473, [%r9+1096];
	ld.shared.f32 	%f474, [%r9+2184];
	ld.shared.f32 	%f475, [%r9+3272];
	fma.rn.f32 	%f476, %f472, %f468, %f452;
	fma.rn.f32 	%f477, %f472, %f469, %f453;
	fma.rn.f32 	%f478, %f472, %f470, %f454;
	fma.rn.f32 	%f479, %f472, %f471, %f455;
	fma.rn.f32 	%f480, %f473, %f468, %f456;
	fma.rn.f32 	%f481, %f473, %f469, %f457;
	fma.rn.f32 	%f482, %f473, %f470, %f458;
	fma.rn.f32 	%f483, %f473, %f471, %f459;
	fma.rn.f32 	%f484, %f474, %f468, %f460;
	fma.rn.f32 	%f485, %f474, %f469, %f461;
	fma.rn.f32 	%f486, %f474, %f470, %f462;
	fma.rn.f32 	%f487, %f474, %f471, %f463;
	fma.rn.f32 	%f488, %f475, %f468, %f464;
	fma.rn.f32 	%f489, %f475, %f469, %f465;
	fma.rn.f32 	%f490, %f475, %f470, %f466;
	fma.rn.f32 	%f491, %f475, %f471, %f467;
	ld.shared.f32 	%f492, [%r8+780];
	ld.shared.f32 	%f493, [%r8+844];
	ld.shared.f32 	%f494, [%r8+908];
	ld.shared.f32 	%f495, [%r8+972];
	ld.shared.f32 	%f496, [%r9+12];
	ld.shared.f32 	%f497, [%r9+1100];
	ld.shared.f32 	%f498, [%r9+2188];
	ld.shared.f32 	%f499, [%r9+3276];
	fma.rn.f32 	%f500, %f496, %f492, %f476;
	fma.rn.f32 	%f501, %f496, %f493, %f477;
	fma.rn.f32 	%f502, %f496, %f494, %f478;
	fma.rn.f32 	%f503, %f496, %f495, %f479;
	fma.rn.f32 	%f504, %f497, %f492, %f480;
	fma.rn.f32 	%f505, %f497, %f493, %f481;
	fma.rn.f32 	%f506, %f497, %f494, %f482;
	fma.rn.f32 	%f507, %f497, %f495, %f483;
	fma.rn.f32 	%f508, %f498, %f492, %f484;
	fma.rn.f32 	%f509, %f498, %f493, %f485;
	fma.rn.f32 	%f510, %f498, %f494, %f486;
	fma.rn.f32 	%f511, %f498, %f495, %f487;
	fma.rn.f32 	%f512, %f499, %f492, %f488;
	fma.rn.f32 	%f513, %f499, %f493, %f489;
	fma.rn.f32 	%f514, %f499, %f494, %f490;
	fma.rn.f32 	%f515, %f499, %f495, %f491;
	ld.shared.f32 	%f516, [%r8+1040];
	ld.shared.f32 	%f517, [%r8+1104];
	ld.shared.f32 	%f518, [%r8+1168];
	ld.shared.f32 	%f519, [%r8+1232];
	ld.shared.f32 	%f520, [%r9+16];
	ld.shared.f32 	%f521, [%r9+1104];
	ld.shared.f32 	%f522, [%r9+2192];
	ld.shared.f32 	%f523, [%r9+3280];
	fma.rn.f32 	%f524, %f520, %f516, %f500;
	fma.rn.f32 	%f525, %f520, %f517, %f501;
	fma.rn.f32 	%f526, %f520, %f518, %f502;
	fma.rn.f32 	%f527, %f520, %f519, %f503;
	fma.rn.f32 	%f528, %f521, %f516, %f504;
	fma.rn.f32 	%f529, %f521, %f517, %f505;
	fma.rn.f32 	%f530, %f521, %f518, %f506;
	fma.rn.f32 	%f531, %f521, %f519, %f507;
	fma.rn.f32 	%f532, %f522, %f516, %f508;
	fma.rn.f32 	%f533, %f522, %f517, %f509;
	fma.rn.f32 	%f534, %f522, %f518, %f510;
	fma.rn.f32 	%f535, %f522, %f519, %f511;
	fma.rn.f32 	%f536, %f523, %f516, %f512;
	fma.rn.f32 	%f537, %f523, %f517, %f513;
	fma.rn.f32 	%f538, %f523, %f518, %f514;
	fma.rn.f32 	%f539, %f523, %f519, %f515;
	ld.shared.f32 	%f540, [%r8+1300];
	ld.shared.f32 	%f541, [%r8+1364];
	ld.shared.f32 	%f542, [%r8+1428];
	ld.shared.f32 	%f543, [%r8+1492];
	ld.shared.f32 	%f544, [%r9+20];
	ld.shared.f32 	%f545, [%r9+1108];
	ld.shared.f32 	%f546, [%r9+2196];
	ld.shared.f32 	%f547, [%r9+3284];
	fma.rn.f32 	%f548, %f544, %f540, %f524;
	fma.rn.f32 	%f549, %f544, %f541, %f525;
	fma.rn.f32 	%f550, %f544, %f542, %f526;
	fma.rn.f32 	%f551, %f544, %f543, %f527;
	fma.rn.f32 	%f552, %f545, %f540, %f528;
	fma.rn.f32 	%f553, %f545, %f541, %f529;
	fma.rn.f32 	%f554, %f545, %f542, %f530;
	fma.rn.f32 	%f555, %f545, %f543, %f531;
	fma.rn.f32 	%f556, %f546, %f540, %f532;
	fma.rn.f32 	%f557, %f546, %f541, %f533;
	fma.rn.f32 	%f558, %f546, %f542, %f534;
	fma.rn.f32 	%f559, %f546, %f543, %f535;
	fma.rn.f32 	%f560, %f547, %f540, %f536;
	fma.rn.f32 	%f561, %f547, %f541, %f537;
	fma.rn.f32 	%f562, %f547, %f542, %f538;
	fma.rn.f32 	%f563, %f547, %f543, %f539;
	ld.shared.f32 	%f564, [%r8+1560];
	ld.shared.f32 	%f565, [%r8+1624];
	ld.shared.f32 	%f566, [%r8+1688];
	ld.shared.f32 	%f567, [%r8+1752];
	ld.shared.f32 	%f568, [%r9+24];
	ld.shared.f32 	%f569, [%r9+1112];
	ld.shared.f32 	%f570, [%r9+2200];
	ld.shared.f32 	%f571, [%r9+3288];
	fma.rn.f32 	%f572, %f568, %f564, %f548;
	fma.rn.f32 	%f573, %f568, %f565, %f549;
	fma.rn.f32 	%f574, %f568, %f566, %f550;
	fma.rn.f32 	%f575, %f568, %f567, %f551;
	fma.rn.f32 	%f576, %f569, %f564, %f552;
	fma.rn.f32 	%f577, %f569, %f565, %f553;
	fma.rn.f32 	%f578, %f569, %f566, %f554;
	fma.rn.f32 	%f579, %f569, %f567, %f555;
	fma.rn.f32 	%f580, %f570, %f564, %f556;
	fma.rn.f32 	%f581, %f570, %f565, %f557;
	fma.rn.f32 	%f582, %f570, %f566, %f558;
	fma.rn.f32 	%f583, %f570, %f567, %f559;
	fma.rn.f32 	%f584, %f571, %f564, %f560;
	fma.rn.f32 	%f585, %f571, %f565, %f561;
	fma.rn.f32 	%f586, %f571, %f566, %f562;
	fma.rn.f32 	%f587, %f571, %f567, %f563;
	ld.shared.f32 	%f588, [%r8+1820];
	ld.shared.f32 	%f589, [%r8+1884];
	ld.shared.f32 	%f590, [%r8+1948];
	ld.shared.f32 	%f591, [%r8+2012];
	ld.shared.f32 	%f592, [%r9+28];
	ld.shared.f32 	%f593, [%r9+1116];
	ld.shared.f32 	%f594, [%r9+2204];
	ld.shared.f32 	%f595, [%r9+3292];
	fma.rn.f32 	%f596, %f592, %f588, %f572;
	fma.rn.f32 	%f597, %f592, %f589, %f573;
	fma.rn.f32 	%f598, %f592, %f590, %f574;
	fma.rn.f32 	%f599, %f592, %f591, %f575;
	fma.rn.f32 	%f600, %f593, %f588, %f576;
	fma.rn.f32 	%f601, %f593, %f589, %f577;
	fma.rn.f32 	%f602, %f593, %f590, %f578;
	fma.rn.f32 	%f603, %f593, %f591, %f579;
	fma.rn.f32 	%f604, %f594, %f588, %f580;
	fma.rn.f32 	%f605, %f594, %f589, %f581;
	fma.rn.f32 	%f606, %f594, %f590, %f582;
	fma.rn.f32 	%f607, %f594, %f591, %f583;
	fma.rn.f32 	%f608, %f595, %f588, %f584;
	fma.rn.f32 	%f609, %f595, %f589, %f585;
	fma.rn.f32 	%f610, %f595, %f590, %f586;
	fma.rn.f32 	%f611, %f595, %f591, %f587;
	ld.shared.f32 	%f612, [%r8+2080];
	ld.shared.f32 	%f613, [%r8+2144];
	ld.shared.f32 	%f614, [%r8+2208];
	ld.shared.f32 	%f615, [%r8+2272];
	ld.shared.f32 	%f616, [%r9+32];
	ld.shared.f32 	%f617, [%r9+1120];
	ld.shared.f32 	%f618, [%r9+2208];
	ld.shared.f32 	%f619, [%r9+3296];
	fma.rn.f32 	%f620, %f616, %f612, %f596;
	fma.rn.f32 	%f621, %f616, %f613, %f597;
	fma.rn.f32 	%f622, %f616, %f614, %f598;
	fma.rn.f32 	%f623, %f616, %f615, %f599;
	fma.rn.f32 	%f624, %f617, %f612, %f600;
	fma.rn.f32 	%f625, %f617, %f613, %f601;
	fma.rn.f32 	%f626, %f617, %f614, %f602;
	fma.rn.f32 	%f627, %f617, %f615, %f603;
	fma.rn.f32 	%f628, %f618, %f612, %f604;
	fma.rn.f32 	%f629, %f618, %f613, %f605;
	fma.rn.f32 	%f630, %f618, %f614, %f606;
	fma.rn.f32 	%f631, %f618, %f615, %f607;
	fma.rn.f32 	%f632, %f619, %f612, %f608;
	fma.rn.f32 	%f633, %f619, %f613, %f609;
	fma.rn.f32 	%f634, %f619, %f614, %f610;
	fma.rn.f32 	%f635, %f619, %f615, %f611;
	ld.shared.f32 	%f636, [%r8+2340];
	ld.shared.f32 	%f637, [%r8+2404];
	ld.shared.f32 	%f638, [%r8+2468];
	ld.shared.f32 	%f639, [%r8+2532];
	ld.shared.f32 	%f640, [%r9+36];
	ld.shared.f32 	%f641, [%r9+1124];
	ld.shared.f32 	%f642, [%r9+2212];
	ld.shared.f32 	%f643, [%r9+3300];
	fma.rn.f32 	%f644, %f640, %f636, %f620;
	fma.rn.f32 	%f645, %f640, %f637, %f621;
	fma.rn.f32 	%f646, %f640, %f638, %f622;
	fma.rn.f32 	%f647, %f640, %f639, %f623;
	fma.rn.f32 	%f648, %f641, %f636, %f624;
	fma.rn.f32 	%f649, %f641, %f637, %f625;
	fma.rn.f32 	%f650, %f641, %f638, %f626;
	fma.rn.f32 	%f651, %f641, %f639, %f627;
	fma.rn.f32 	%f652, %f642, %f636, %f628;
	fma.rn.f32 	%f653, %f642, %f637, %f629;
	fma.rn.f32 	%f654, %f642, %f638, %f630;
	fma.rn.f32 	%f655, %f642, %f639, %f631;
	fma.rn.f32 	%f656, %f643, %f636, %f632;
	fma.rn.f32 	%f657, %f643, %f637, %f633;
	fma.rn.f32 	%f658, %f643, %f638, %f634;
	fma.rn.f32 	%f659, %f643, %f639, %f635;
	ld.shared.f32 	%f660, [%r8+2600];
	ld.shared.f32 	%f661, [%r8+2664];
	ld.shared.f32 	%f662, [%r8+2728];
	ld.shared.f32 	%f663, [%r8+2792];
	ld.shared.f32 	%f664, [%r9+40];
	ld.shared.f32 	%f665, [%r9+1128];
	ld.shared.f32 	%f666, [%r9+2216];
	ld.shared.f32 	%f667, [%r9+3304];
	fma.rn.f32 	%f668, %f664, %f660, %f644;
	fma.rn.f32 	%f669, %f664, %f661, %f645;
	fma.rn.f32 	%f670, %f664, %f662, %f646;
	fma.rn.f32 	%f671, %f664, %f663, %f647;
	fma.rn.f32 	%f672, %f665, %f660, %f648;
	fma.rn.f32 	%f673, %f665, %f661, %f649;
	fma.rn.f32 	%f674, %f665, %f662, %f650;
	fma.rn.f32 	%f675, %f665, %f663, %f651;
	fma.rn.f32 	%f676, %f666, %f660, %f652;
	fma.rn.f32 	%f677, %f666, %f661, %f653;
	fma.rn.f32 	%f678, %f666, %f662, %f654;
	fma.rn.f32 	%f679, %f666, %f663, %f655;
	fma.rn.f32 	%f680, %f667, %f660, %f656;
	fma.rn.f32 	%f681, %f667, %f661, %f657;
	fma.rn.f32 	%f682, %f667, %f662, %f658;
	fma.rn.f32 	%f683, %f667, %f663, %f659;
	ld.shared.f32 	%f684, [%r8+2860];
	ld.shared.f32 	%f685, [%r8+2924];
	ld.shared.f32 	%f686, [%r8+2988];
	ld.shared.f32 	%f687, [%r8+3052];
	ld.shared.f32 	%f688, [%r9+44];
	ld.shared.f32 	%f689, [%r9+1132];
	ld.shared.f32 	%f690, [%r9+2220];
	ld.shared.f32 	%f691, [%r9+3308];
	fma.rn.f32 	%f692, %f688, %f684, %f668;
	fma.rn.f32 	%f693, %f688, %f685, %f669;
	fma.rn.f32 	%f694, %f688, %f686, %f670;
	fma.rn.f32 	%f695, %f688, %f687, %f671;
	fma.rn.f32 	%f696, %f689, %f684, %f672;
	fma.rn.f32 	%f697, %f689, %f685, %f673;
	fma.rn.f32 	%f698, %f689, %f686, %f674;
	fma.rn.f32 	%f699, %f689, %f687, %f675;
	fma.rn.f32 	%f700, %f690, %f684, %f676;
	fma.rn.f32 	%f701, %f690, %f685, %f677;
	fma.rn.f32 	%f702, %f690, %f686, %f678;
	fma.rn.f32 	%f703, %f690, %f687, %f679;
	fma.rn.f32 	%f704, %f691, %f684, %f680;
	fma.rn.f32 	%f705, %f691, %f685, %f681;
	fma.rn.f32 	%f706, %f691, %f686, %f682;
	fma.rn.f32 	%f707, %f691, %f687, %f683;
	ld.shared.f32 	%f708, [%r8+3120];
	ld.shared.f32 	%f709, [%r8+3184];
	ld.shared.f32 	%f710, [%r8+3248];
	ld.shared.f32 	%f711, [%r8+3312];
	ld.shared.f32 	%f712, [%r9+48];
	ld.shared.f32 	%f713, [%r9+1136];
	ld.shared.f32 	%f714, [%r9+2224];
	ld.shared.f32 	%f715, [%r9+3312];
	fma.rn.f32 	%f716, %f712, %f708, %f692;
	fma.rn.f32 	%f717, %f712, %f709, %f693;
	fma.rn.f32 	%f718, %f712, %f710, %f694;
	fma.rn.f32 	%f719, %f712, %f711, %f695;
	fma.rn.f32 	%f720, %f713, %f708, %f696;
	fma.rn.f32 	%f721, %f713, %f709, %f697;
	fma.rn.f32 	%f722, %f713, %f710, %f698;
	fma.rn.f32 	%f723, %f713, %f711, %f699;
	fma.rn.f32 	%f724, %f714, %f708, %f700;
	fma.rn.f32 	%f725, %f714, %f709, %f701;
	fma.rn.f32 	%f726, %f714, %f710, %f702;
	fma.rn.f32 	%f727, %f714, %f711, %f703;
	fma.rn.f32 	%f728, %f715, %f708, %f704;
	fma.rn.f32 	%f729, %f715, %f709, %f705;
	fma.rn.f32 	%f730, %f715, %f710, %f706;
	fma.rn.f32 	%f731, %f715, %f711, %f707;
	ld.shared.f32 	%f732, [%r8+3380];
	ld.shared.f32 	%f733, [%r8+3444];
	ld.shared.f32 	%f734, [%r8+3508];
	ld.shared.f32 	%f735, [%r8+3572];
	ld.shared.f32 	%f736, [%r9+52];
	ld.shared.f32 	%f737, [%r9+1140];
	ld.shared.f32 	%f738, [%r9+2228];
	ld.shared.f32 	%f739, [%r9+3316];
	fma.rn.f32 	%f740, %f736, %f732, %f716;
	fma.rn.f32 	%f741, %f736, %f733, %f717;
	fma.rn.f32 	%f742, %f736, %f734, %f718;
	fma.rn.f32 	%f743, %f736, %f735, %f719;
	fma.rn.f32 	%f744, %f737, %f732, %f720;
	fma.rn.f32 	%f745, %f737, %f733, %f721;
	fma.rn.f32 	%f746, %f737, %f734, %f722;
	fma.rn.f32 	%f747, %f737, %f735, %f723;
	fma.rn.f32 	%f748, %f738, %f732, %f724;
	fma.rn.f32 	%f749, %f738, %f733, %f725;
	fma.rn.f32 	%f750, %f738, %f734, %f726;
	fma.rn.f32 	%f751, %f738, %f735, %f727;
	fma.rn.f32 	%f752, %f739, %f732, %f728;
	fma.rn.f32 	%f753, %f739, %f733, %f729;
	fma.rn.f32 	%f754, %f739, %f734, %f730;
	fma.rn.f32 	%f755, %f739, %f735, %f731;
	ld.shared.f32 	%f756, [%r8+3640];
	ld.shared.f32 	%f757, [%r8+3704];
	ld.shared.f32 	%f758, [%r8+3768];
	ld.shared.f32 	%f759, [%r8+3832];
	ld.shared.f32 	%f760, [%r9+56];
	ld.shared.f32 	%f761, [%r9+1144];
	ld.shared.f32 	%f762, [%r9+2232];
	ld.shared.f32 	%f763, [%r9+3320];
	fma.rn.f32 	%f764, %f760, %f756, %f740;
	fma.rn.f32 	%f765, %f760, %f757, %f741;
	fma.rn.f32 	%f766, %f760, %f758, %f742;
	fma.rn.f32 	%f767, %f760, %f759, %f743;
	fma.rn.f32 	%f768, %f761, %f756, %f744;
	fma.rn.f32 	%f769, %f761, %f757, %f745;
	fma.rn.f32 	%f770, %f761, %f758, %f746;
	fma.rn.f32 	%f771, %f761, %f759, %f747;
	fma.rn.f32 	%f772, %f762, %f756, %f748;
	fma.rn.f32 	%f773, %f762, %f757, %f749;
	fma.rn.f32 	%f774, %f762, %f758, %f750;
	fma.rn.f32 	%f775, %f762, %f759, %f751;
	fma.rn.f32 	%f776, %f763, %f756, %f752;
	fma.rn.f32 	%f777, %f763, %f757, %f753;
	fma.rn.f32 	%f778, %f763, %f758, %f754;
	fma.rn.f32 	%f779, %f763, %f759, %f755;
	ld.shared.f32 	%f780, [%r8+3900];
	ld.shared.f32 	%f781, [%r8+3964];
	ld.shared.f32 	%f782, [%r8+4028];
	ld.shared.f32 	%f783, [%r8+4092];
	ld.shared.f32 	%f784, [%r9+60];
	ld.shared.f32 	%f785, [%r9+1148];
	ld.shared.f32 	%f786, [%r9+2236];
	ld.shared.f32 	%f787, [%r9+3324];
	fma.rn.f32 	%f788, %f784, %f780, %f764;
	fma.rn.f32 	%f789, %f784, %f781, %f765;
	fma.rn.f32 	%f790, %f784, %f782, %f766;
	fma.rn.f32 	%f791, %f784, %f783, %f767;
	fma.rn.f32 	%f792, %f785, %f780, %f768;
	fma.rn.f32 	%f793, %f785, %f781, %f769;
	fma.rn.f32 	%f794, %f785, %f782, %f770;
	fma.rn.f32 	%f795, %f785, %f783, %f771;
	fma.rn.f32 	%f796, %f786, %f780, %f772;
	fma.rn.f32 	%f797, %f786, %f781, %f773;
	fma.rn.f32 	%f798, %f786, %f782, %f774;
	fma.rn.f32 	%f799, %f786, %f783, %f775;
	fma.rn.f32 	%f800, %f787, %f780, %f776;
	fma.rn.f32 	%f801, %f787, %f781, %f777;
	fma.rn.f32 	%f802, %f787, %f782, %f778;
	fma.rn.f32 	%f803, %f787, %f783, %f779;
	shl.b32 	%r52, %r54, 4;
	ld.global.f32 	%f804, [%rd30];
	mul.f32 	%f805, %f853, %f804;
	fma.rn.f32 	%f806, %f852, %f788, %f805;
	st.global.f32 	[%rd30], %f806;
	ld.global.f32 	%f807, [%rd30+64];
	mul.f32 	%f808, %f853, %f807;
	fma.rn.f32 	%f809, %f852, %f792, %f808;
	st.global.f32 	[%rd30+64], %f809;
	ld.global.f32 	%f810, [%rd30+128];
	mul.f32 	%f811, %f853, %f810;
	fma.rn.f32 	%f812, %f852, %f796, %f811;
	st.global.f32 	[%rd30+128], %f812;
	ld.global.f32 	%f813, [%rd30+192];
	mul.f32 	%f814, %f853, %f813;
	fma.rn.f32 	%f815, %f852, %f800, %f814;
	st.global.f32 	[%rd30+192], %f815;
	mul.wide.s32 	%rd31, %r52, 4;
	add.s64 	%rd32, %rd30, %rd31;
	ld.global.f32 	%f816, [%rd32];
	mul.f32 	%f817, %f853, %f816;
	fma.rn.f32 	%f818, %f852, %f789, %f817;
	st.global.f32 	[%rd32], %f818;
	ld.global.f32 	%f819, [%rd32+64];
	mul.f32 	%f820, %f853, %f819;
	fma.rn.f32 	%f821, %f852, %f793, %f820;
	st.global.f32 	[%rd32+64], %f821;
	ld.global.f32 	%f822, [%rd32+128];
	mul.f32 	%f823, %f853, %f822;
	fma.rn.f32 	%f824, %f852, %f797, %f823;
	st.global.f32 	[%rd32+128], %f824;
	ld.global.f32 	%f825, [%rd32+192];
	mul.f32 	%f826, %f853, %f825;
	fma.rn.f32 	%f827, %f852, %f801, %f826;
	st.global.f32 	[%rd32+192], %f827;
	add.s64 	%rd33, %rd32, %rd31;
	ld.global.f32 	%f828, [%rd33];
	mul.f32 	%f829, %f853, %f828;
	fma.rn.f32 	%f830, %f852, %f790, %f829;
	st.global.f32 	[%rd33], %f830;
	ld.global.f32 	%f831, [%rd33+64];
	mul.f32 	%f832, %f853, %f831;
	fma.rn.f32 	%f833, %f852, %f794, %f832;
	st.global.f32 	[%rd33+64], %f833;
	ld.global.f32 	%f834, [%rd33+128];
	mul.f32 	%f835, %f853, %f834;
	fma.rn.f32 	%f836, %f852, %f798, %f835;
	st.global.f32 	[%rd33+128], %f836;
	ld.global.f32 	%f837, [%rd33+192];
	mul.f32 	%f838, %f853, %f837;
	fma.rn.f32 	%f839, %f852, %f802, %f838;
	st.global.f32 	[%rd33+192], %f839;
	add.s64 	%rd34, %rd33, %rd31;
	ld.global.f32 	%f840, [%rd34];
	mul.f32 	%f841, %f853, %f840;
	fma.rn.f32 	%f842, %f852, %f791, %f841;
	st.global.f32 	[%rd34], %f842;
	ld.global.f32 	%f843, [%rd34+64];
	mul.f32 	%f844, %f853, %f843;
	fma.rn.f32 	%f845, %f852, %f795, %f844;
	st.global.f32 	[%rd34+64], %f845;
	ld.global.f32 	%f846, [%rd34+128];
	mul.f32 	%f847, %f853, %f846;
	fma.rn.f32 	%f848, %f852, %f799, %f847;
	st.global.f32 	[%rd34+128], %f848;
	ld.global.f32 	%f849, [%rd34+192];
	mul.f32 	%f850, %f853, %f849;
	fma.rn.f32 	%f851, %f852, %f803, %f850;
	st.global.f32 	[%rd34+192], %f851;
	ret;

}
	// .globl	sgemmNT
.visible .entry sgemmNT(
	.param .u64 .ptr .align 1 sgemmNT_param_0,
	.param .u32 sgemmNT_param_1,
	.param .u64 .ptr .align 1 sgemmNT_param_2,
	.param .u32 sgemmNT_param_3,
	.param .u64 .ptr .align 1 sgemmNT_param_4,
	.param .u32 sgemmNT_param_5,
	.param .u32 sgemmNT_param_6,
	.param .f32 sgemmNT_param_7,
	.param .f32 sgemmNT_param_8
)
{
	.reg .pred 	%p<2>;
	.reg .b32 	%r<40>;
	.reg .b32 	%f<870>;
	.reg .b64 	%rd<31>;
	// demoted variable
	.shared .align 4 .b8 _ZZ7sgemmNTE2Bb[4160];
	// demoted variable
	.shared .align 4 .b8 _ZZ7sgemmNTE3Abs[4352];
	ld.param.u64 	%rd9, [sgemmNT_param_0];
	ld.param.u32 	%r11, [sgemmNT_param_1];
	ld.param.u64 	%rd10, [sgemmNT_param_2];
	ld.param.u32 	%r9, [sgemmNT_param_3];
	ld.param.u32 	%r12, [sgemmNT_param_6];
	cvta.to.global.u64 	%rd11, %rd9;
	cvta.to.global.u64 	%rd12, %rd10;
	mov.u32 	%r13, %ctaid.y;
	shl.b32 	%r1, %r13, 6;
	mov.u32 	%r14, %ctaid.x;
	shl.b32 	%r15, %r14, 6;
	mov.u32 	%r16, %tid.y;
	shl.b32 	%r17, %r16, 6;
	mov.u32 	%r18, %tid.x;
	add.s32 	%r19, %r17, %r18;
	and.b32  	%r20, %r18, 15;
	shr.u32 	%r2, %r19, 4;
	or.b32  	%r21, %r1, %r20;
	mad.lo.s32 	%r22, %r9, %r2, %r21;
	mul.wide.s32 	%rd13, %r22, 4;
	add.s64 	%rd29, %rd12, %rd13;
	or.b32  	%r3, %r20, %r15;
	mad.lo.s32 	%r23, %r2, %r11, %r3;
	mul.wide.s32 	%rd14, %r23, 4;
	add.s64 	%rd30, %rd11, %rd14;
	mov.u32 	%r24, _ZZ7sgemmNTE2Bb;
	mad.lo.s32 	%r25, %r2, 260, %r24;
	ld.global.f32 	%f36, [%rd29];
	shl.b32 	%r26, %r18, 2;
	and.b32  	%r27, %r26, 60;
	add.s32 	%r4, %r25, %r27;
	st.shared.f32 	[%r4], %f36;
	ld.global.f32 	%f37, [%rd29+64];
	st.shared.f32 	[%r4+64], %f37;
	ld.global.f32 	%f38, [%rd29+128];
	st.shared.f32 	[%r4+128], %f38;
	ld.global.f32 	%f39, [%rd29+192];
	st.shared.f32 	[%r4+192], %f39;
	shl.b32 	%r28, %r2, 2;
	mov.u32 	%r29, _ZZ7sgemmNTE3Abs;
	ld.global.f32 	%f40, [%rd30];
	mad.lo.s32 	%r8, %r20, 68, %r29;
	add.s32 	%r5, %r8, %r28;
	st.shared.f32 	[%r5], %f40;
	ld.global.f32 	%f41, [%rd30+64];
	st.shared.f32 	[%r5+1088], %f41;
	ld.global.f32 	%f42, [%rd30+128];
	st.shared.f32 	[%r5+2176], %f42;
	ld.global.f32 	%f43, [%rd30+192];
	st.shared.f32 	[%r5+3264], %f43;
	bar.sync 	0;
	mul.lo.s32 	%r30, %r12, %r9;
	cvt.s64.s32 	%rd15, %r30;
	shl.b32 	%r31, %r9, 4;
	neg.s32 	%r32, %r31;
	cvt.s64.s32 	%rd16, %r32;
	add.s64 	%rd17, %rd15, %rd16;
	shl.b64 	%rd18, %rd17, 2;
	add.s64 	%rd3, %rd29, %rd18;
	shl.b32 	%r6, %r11, 4;
	shl.b32 	%r33, %r2, 8;
	sub.s32 	%r7, %r25, %r33;
	mov.f32 	%f854, 0f00000000;
	mul.wide.s32 	%rd20, %r6, 4;
	mov.f32 	%f855, %f854;
	mov.f32 	%f856, %f854;
	mov.f32 	%f857, %f854;
	mov.f32 	%f858, %f854;
	mov.f32 	%f859, %f854;
	mov.f32 	%f860, %f854;
	mov.f32 	%f861, %f854;
	mov.f32 	%f862, %f854;
	mov.f32 	%f863, %f854;
	mov.f32 	%f864, %f854;
	mov.f32 	%f865, %f854;
	mov.f32 	%f866, %f854;
	mov.f32 	%f867, %f854;
	mov.f32 	%f868, %f854;
	mov.f32 	%f869, %f854;
$L__BB3_1:
	ld.param.u32 	%r38, [sgemmNT_param_3];
	shl.b32 	%r34, %r38, 4;
	mul.wide.s32 	%rd19, %r34, 4;
	add.s64 	%rd29, %rd29, %rd19;
	add.s64 	%rd30, %rd30, %rd20;
	ld.global.f32 	%f44, [%rd29];
	ld.global.f32 	%f45, [%rd29+64];
	ld.global.f32 	%f46, [%rd29+128];
	ld.global.f32 	%f47, [%rd29+192];
	ld.global.f32 	%f48, [%rd30];
	ld.global.f32 	%f49, [%rd30+64];
	ld.global.f32 	%f50, [%rd30+128];
	ld.global.f32 	%f51, [%rd30+192];
	ld.shared.f32 	%f52, [%r7];
	ld.shared.f32 	%f53, [%r7+64];
	ld.shared.f32 	%f54, [%r7+128];
	ld.shared.f32 	%f55, [%r7+192];
	ld.shared.f32 	%f56, [%r8];
	ld.shared.f32 	%f57, [%r8+1088];
	ld.shared.f32 	%f58, [%r8+2176];
	ld.shared.f32 	%f59, [%r8+3264];
	fma.rn.f32 	%f60, %f56, %f52, %f869;
	fma.rn.f32 	%f61, %f56, %f53, %f868;
	fma.rn.f32 	%f62, %f56, %f54, %f867;
	fma.rn.f32 	%f63, %f56, %f55, %f866;
	fma.rn.f32 	%f64, %f57, %f52, %f865;
	fma.rn.f32 	%f65, %f57, %f53, %f864;
	fma.rn.f32 	%f66, %f57, %f54, %f863;
	fma.rn.f32 	%f67, %f57, %f55, %f862;
	fma.rn.f32 	%f68, %f58, %f52, %f861;
	fma.rn.f32 	%f69, %f58, %f53, %f860;
	fma.rn.f32 	%f70, %f58, %f54, %f859;
	fma.rn.f32 	%f71, %f58, %f55, %f858;
	fma.rn.f32 	%f72, %f59, %f52, %f857;
	fma.rn.f32 	%f73, %f59, %f53, %f856;
	fma.rn.f32 	%f74, %f59, %f54, %f855;
	fma.rn.f32 	%f75, %f59, %f55, %f854;
	ld.shared.f32 	%f76, [%r7+260];
	ld.shared.f32 	%f77, [%r7+324];
	ld.shared.f32 	%f78, [%r7+388];
	ld.shared.f32 	%f79, [%r7+452];
	ld.shared.f32 	%f80, [%r8+4];
	ld.shared.f32 	%f81, [%r8+1092];
	ld.shared.f32 	%f82, [%r8+2180];
	ld.shared.f32 	%f83, [%r8+3268];
	fma.rn.f32 	%f84, %f80, %f76, %f60;
	fma.rn.f32 	%f85, %f80, %f77, %f61;
	fma.rn.f32 	%f86, %f80, %f78, %f62;
	fma.rn.f32 	%f87, %f80, %f79, %f63;
	fma.rn.f32 	%f88, %f81, %f76, %f64;
	fma.rn.f32 	%f89, %f81, %f77, %f65;
	fma.rn.f32 	%f90, %f81, %f78, %f66;
	fma.rn.f32 	%f91, %f81, %f79, %f67;
	fma.rn.f32 	%f92, %f82, %f76, %f68;
	fma.rn.f32 	%f93, %f82, %f77, %f69;
	fma.rn.f32 	%f94, %f82, %f78, %f70;
	fma.rn.f32 	%f95, %f82, %f79, %f71;
	fma.rn.f32 	%f96, %f83, %f76, %f72;
	fma.rn.f32 	%f97, %f83, %f77, %f73;
	fma.rn.f32 	%f98, %f83, %f78, %f74;
	fma.rn.f32 	%f99, %f83, %f79, %f75;
	ld.shared.f32 	%f100, [%r7+520];
	ld.shared.f32 	%f101, [%r7+584];
	ld.shared.f32 	%f102, [%r7+648];
	ld.shared.f32 	%f103, [%r7+712];
	ld.shared.f32 	%f104, [%r8+8];
	ld.shared.f32 	%f105, [%r8+1096];
	ld.shared.f32 	%f106, [%r8+2184];
	ld.shared.f32 	%f107, [%r8+3272];
	fma.rn.f32 	%f108, %f104, %f100, %f84;
	fma.rn.f32 	%f109, %f104, %f101, %f85;
	fma.rn.f32 	%f110, %f104, %f102, %f86;
	fma.rn.f32 	%f111, %f104, %f103, %f87;
	fma.rn.f32 	%f112, %f105, %f100, %f88;
	fma.rn.f32 	%f113, %f105, %f101, %f89;
	fma.rn.f32 	%f114, %f105, %f102, %f90;
	fma.rn.f32 	%f115, %f105, %f103, %f91;
	fma.rn.f32 	%f116, %f106, %f100, %f92;
	fma.rn.f32 	%f117, %f106, %f101, %f93;
	fma.rn.f32 	%f118, %f106, %f102, %f94;
	fma.rn.f32 	%f119, %f106, %f103, %f95;
	fma.rn.f32 	%f120, %f107, %f100, %f96;
	fma.rn.f32 	%f121, %f107, %f101, %f97;
	fma.rn.f32 	%f122, %f107, %f102, %f98;
	fma.rn.f32 	%f123, %f107, %f103, %f99;
	ld.shared.f32 	%f124, [%r7+780];
	ld.shared.f32 	%f125, [%r7+844];
	ld.shared.f32 	%f126, [%r7+908];
	ld.shared.f32 	%f127, [%r7+972];
	ld.shared.f32 	%f128, [%r8+12];
	ld.shared.f32 	%f129, [%r8+1100];
	ld.shared.f32 	%f130, [%r8+2188];
	ld.shared.f32 	%f131, [%r8+3276];
	fma.rn.f32 	%f132, %f128, %f124, %f108;
	fma.rn.f32 	%f133, %f128, %f125, %f109;
	fma.rn.f32 	%f134, %f128, %f126, %f110;
	fma.rn.f32 	%f135, %f128, %f127, %f111;
	fma.rn.f32 	%f136, %f129, %f124, %f112;
	fma.rn.f32 	%f137, %f129, %f125, %f113;
	fma.rn.f32 	%f138, %f129, %f126, %f114;
	fma.rn.f32 	%f139, %f129, %f127, %f115;
	fma.rn.f32 	%f140, %f130, %f124, %f116;
	fma.rn.f32 	%f141, %f130, %f125, %f117;
	fma.rn.f32 	%f142, %f130, %f126, %f118;
	fma.rn.f32 	%f143, %f130, %f127, %f119;
	fma.rn.f32 	%f144, %f131, %f124, %f120;
	fma.rn.f32 	%f145, %f131, %f125, %f121;
	fma.rn.f32 	%f146, %f131, %f126, %f122;
	fma.rn.f32 	%f147, %f131, %f127, %f123;
	ld.shared.f32 	%f148, [%r7+1040];
	ld.shared.f32 	%f149, [%r7+1104];
	ld.shared.f32 	%f150, [%r7+1168];
	ld.shared.f32 	%f151, [%r7+1232];
	ld.shared.f32 	%f152, [%r8+16];
	ld.shared.f32 	%f153, [%r8+1104];
	ld.shared.f32 	%f154, [%r8+2192];
	ld.shared.f32 	%f155, [%r8+3280];
	fma.rn.f32 	%f156, %f152, %f148, %f132;
	fma.rn.f32 	%f157, %f152, %f149, %f133;
	fma.rn.f32 	%f158, %f152, %f150, %f134;
	fma.rn.f32 	%f159, %f152, %f151, %f135;
	fma.rn.f32 	%f160, %f153, %f148, %f136;
	fma.rn.f32 	%f161, %f153, %f149, %f137;
	fma.rn.f32 	%f162, %f153, %f150, %f138;
	fma.rn.f32 	%f163, %f153, %f151, %f139;
	fma.rn.f32 	%f164, %f154, %f148, %f140;
	fma.rn.f32 	%f165, %f154, %f149, %f141;
	fma.rn.f32 	%f166, %f154, %f150, %f142;
	fma.rn.f32 	%f167, %f154, %f151, %f143;
	fma.rn.f32 	%f168, %f155, %f148, %f144;
	fma.rn.f32 	%f169, %f155, %f149, %f145;
	fma.rn.f32 	%f170, %f155, %f150, %f146;
	fma.rn.f32 	%f171, %f155, %f151, %f147;
	ld.shared.f32 	%f172, [%r7+1300];
	ld.shared.f32 	%f173, [%r7+1364];
	ld.shared.f32 	%f174, [%r7+1428];
	ld.shared.f32 	%f175, [%r7+1492];
	ld.shared.f32 	%f176, [%r8+20];
	ld.shared.f32 	%f177, [%r8+1108];
	ld.shared.f32 	%f178, [%r8+2196];
	ld.shared.f32 	%f179, [%r8+3284];
	fma.rn.f32 	%f180, %f176, %f172, %f156;
	fma.rn.f32 	%f181, %f176, %f173, %f157;
	fma.rn.f32 	%f182, %f176, %f174, %f158;
	fma.rn.f32 	%f183, %f176, %f175, %f159;
	fma.rn.f32 	%f184, %f177, %f172, %f160;
	fma.rn.f32 	%f185, %f177, %f173, %f161;
	fma.rn.f32 	%f186, %f177, %f174, %f162;
	fma.rn.f32 	%f187, %f177, %f175, %f163;
	fma.rn.f32 	%f188, %f178, %f172, %f164;
	fma.rn.f32 	%f189, %f178, %f173, %f165;
	fma.rn.f32 	%f190, %f178, %f174, %f166;
	fma.rn.f32 	%f191, %f178, %f175, %f167;
	fma.rn.f32 	%f192, %f179, %f172, %f168;
	fma.rn.f32 	%f193, %f179, %f173, %f169;
	fma.rn.f32 	%f194, %f179, %f174, %f170;
	fma.rn.f32 	%f195, %f179, %f175, %f171;
	ld.shared.f32 	%f196, [%r7+1560];
	ld.shared.f32 	%f197, [%r7+1624];
	ld.shared.f32 	%f198, [%r7+1688];
	ld.shared.f32 	%f199, [%r7+1752];
	ld.shared.f32 	%f200, [%r8+24];
	ld.shared.f32 	%f201, [%r8+1112];
	ld.shared.f32 	%f202, [%r8+2200];
	ld.shared.f32 	%f203, [%r8+3288];
	fma.rn.f32 	%f204, %f200, %f196, %f180;
	fma.rn.f32 	%f205, %f200, %f197, %f181;
	fma.rn.f32 	%f206, %f200, %f198, %f182;
	fma.rn.f32 	%f207, %f200, %f199, %f183;
	fma.rn.f32 	%f208, %f201, %f196, %f184;
	fma.rn.f32 	%f209, %f201, %f197, %f185;
	fma.rn.f32 	%f210, %f201, %f198, %f186;
	fma.rn.f32 	%f211, %f201, %f199, %f187;
	fma.rn.f32 	%f212, %f202, %f196, %f188;
	fma.rn.f32 	%f213, %f202, %f197, %f189;
	fma.rn.f32 	%f214, %f202, %f198, %f190;
	fma.rn.f32 	%f215, %f202, %f199, %f191;
	fma.rn.f32 	%f216, %f203, %f196, %f192;
	fma.rn.f32 	%f217, %f203, %f197, %f193;
	fma.rn.f32 	%f218, %f203, %f198, %f194;
	fma.rn.f32 	%f219, %f203, %f199, %f195;
	ld.shared.f32 	%f220, [%r7+1820];
	ld.shared.f32 	%f221, [%r7+1884];
	ld.shared.f32 	%f222, [%r7+1948];
	ld.shared.f32 	%f223, [%r7+2012];
	ld.shared.f32 	%f224, [%r8+28];
	ld.shared.f32 	%f225, [%r8+1116];
	ld.shared.f32 	%f226, [%r8+2204];
	ld.shared.f32 	%f227, [%r8+3292];
	fma.rn.f32 	%f228, %f224, %f220, %f204;
	fma.rn.f32 	%f229, %f224, %f221, %f205;
	fma.rn.f32 	%f230, %f224, %f222, %f206;
	fma.rn.f32 	%f231, %f224, %f223, %f207;
	fma.rn.f32 	%f232, %f225, %f220, %f208;
	fma.rn.f32 	%f233, %f225, %f221, %f209;
	fma.rn.f32 	%f234, %f225, %f222, %f210;
	fma.rn.f32 	%f235, %f225, %f223, %f211;
	fma.rn.f32 	%f236, %f226, %f220, %f212;
	fma.rn.f32 	%f237, %f226, %f221, %f213;
	fma.rn.f32 	%f238, %f226, %f222, %f214;
	fma.rn.f32 	%f239, %f226, %f223, %f215;
	fma.rn.f32 	%f240, %f227, %f220, %f216;
	fma.rn.f32 	%f241, %f227, %f221, %f217;
	fma.rn.f32 	%f242, %f227, %f222, %f218;
	fma.rn.f32 	%f243, %f227, %f223, %f219;
	ld.shared.f32 	%f244, [%r7+2080];
	ld.shared.f32 	%f245, [%r7+2144];
	ld.shared.f32 	%f246, [%r7+2208];
	ld.shared.f32 	%f247, [%r7+2272];
	ld.shared.f32 	%f248, [%r8+32];
	ld.shared.f32 	%f249, [%r8+1120];
	ld.shared.f32 	%f250, [%r8+2208];
	ld.shared.f32 	%f251, [%r8+3296];
	fma.rn.f32 	%f252, %f248, %f244, %f228;
	fma.rn.f32 	%f253, %f248, %f245, %f229;
	fma.rn.f32 	%f254, %f248, %f246, %f230;
	fma.rn.f32 	%f255, %f248, %f247, %f231;
	fma.rn.f32 	%f256, %f249, %f244, %f232;
	fma.rn.f32 	%f257, %f249, %f245, %f233;
	fma.rn.f32 	%f258, %f249, %f246, %f234;
	fma.rn.f32 	%f259, %f249, %f247, %f235;
	fma.rn.f32 	%f260, %f250, %f244, %f236;
	fma.rn.f32 	%f261, %f250, %f245, %f237;
	fma.rn.f32 	%f262, %f250, %f246, %f238;
	fma.rn.f32 	%f263, %f250, %f247, %f239;
	fma.rn.f32 	%f264, %f251, %f244, %f240;
	fma.rn.f32 	%f265, %f251, %f245, %f241;
	fma.rn.f32 	%f266, %f251, %f246, %f242;
	fma.rn.f32 	%f267, %f251, %f247, %f243;
	ld.shared.f32 	%f268, [%r7+2340];
	ld.shared.f32 	%f269, [%r7+2404];
	ld.shared.f32 	%f270, [%r7+2468];
	ld.shared.f32 	%f271, [%r7+2532];
	ld.shared.f32 	%f272, [%r8+36];
	ld.shared.f32 	%f273, [%r8+1124];
	ld.shared.f32 	%f274, [%r8+2212];
	ld.shared.f32 	%f275, [%r8+3300];
	fma.rn.f32 	%f276, %f272, %f268, %f252;
	fma.rn.f32 	%f277, %f272, %f269, %f253;
	fma.rn.f32 	%f278, %f272, %f270, %f254;
	fma.rn.f32 	%f279, %f272, %f271, %f255;
	fma.rn.f32 	%f280, %f273, %f268, %f256;
	fma.rn.f32 	%f281, %f273, %f269, %f257;
	fma.rn.f32 	%f282, %f273, %f270, %f258;
	fma.rn.f32 	%f283, %f273, %f271, %f259;
	fma.rn.f32 	%f284, %f274, %f268, %f260;
	fma.rn.f32 	%f285, %f274, %f269, %f261;
	fma.rn.f32 	%f286, %f274, %f270, %f262;
	fma.rn.f32 	%f287, %f274, %f271, %f263;
	fma.rn.f32 	%f288, %f275, %f268, %f264;
	fma.rn.f32 	%f289, %f275, %f269, %f265;
	fma.rn.f32 	%f290, %f275, %f270, %f266;
	fma.rn.f32 	%f291, %f275, %f271, %f267;
	ld.shared.f32 	%f292, [%r7+2600];
	ld.shared.f32 	%f293, [%r7+2664];
	ld.shared.f32 	%f294, [%r7+2728];
	ld.shared.f32 	%f295, [%r7+2792];
	ld.shared.f32 	%f296, [%r8+40];
	ld.shared.f32 	%f297, [%r8+1128];
	ld.shared.f32 	%f298, [%r8+2216];
	ld.shared.f32 	%f299, [%r8+3304];
	fma.rn.f32 	%f300, %f296, %f292, %f276;
	fma.rn.f32 	%f301, %f296, %f293, %f277;
	fma.rn.f32 	%f302, %f296, %f294, %f278;
	fma.rn.f32 	%f303, %f296, %f295, %f279;
	fma.rn.f32 	%f304, %f297, %f292, %f280;
	fma.rn.f32 	%f305, %f297, %f293, %f281;
	fma.rn.f32 	%f306, %f297, %f294, %f282;
	fma.rn.f32 	%f307, %f297, %f295, %f283;
	fma.rn.f32 	%f308, %f298, %f292, %f284;
	fma.rn.f32 	%f309, %f298, %f293, %f285;
	fma.rn.f32 	%f310, %f298, %f294, %f286;
	fma.rn.f32 	%f311, %f298, %f295, %f287;
	fma.rn.f32 	%f312, %f299, %f292, %f288;
	fma.rn.f32 	%f313, %f299, %f293, %f289;
	fma.rn.f32 	%f314, %f299, %f294, %f290;
	fma.rn.f32 	%f315, %f299, %f295, %f291;
	ld.shared.f32 	%f316, [%r7+2860];
	ld.shared.f32 	%f317, [%r7+2924];
	ld.shared.f32 	%f318, [%r7+2988];
	ld.shared.f32 	%f319, [%r7+3052];
	ld.shared.f32 	%f320, [%r8+44];
	ld.shared.f32 	%f321, [%r8+1132];
	ld.shared.f32 	%f322, [%r8+2220];
	ld.shared.f32 	%f323, [%r8+3308];
	fma.rn.f32 	%f324, %f320, %f316, %f300;
	fma.rn.f32 	%f325, %f320, %f317, %f301;
	fma.rn.f32 	%f326, %f320, %f318, %f302;
	fma.rn.f32 	%f327, %f320, %f319, %f303;
	fma.rn.f32 	%f328, %f321, %f316, %f304;
	fma.rn.f32 	%f329, %f321, %f317, %f305;
	fma.rn.f32 	%f330, %f321, %f318, %f306;
	fma.rn.f32 	%f331, %f321, %f319, %f307;
	fma.rn.f32 	%f332, %f322, %f316, %f308;
	fma.rn.f32 	%f333, %f322, %f317, %f309;
	fma.rn.f32 	%f334, %f322, %f318, %f310;
	fma.rn.f32 	%f335, %f322, %f319, %f311;
	fma.rn.f32 	%f336, %f323, %f316, %f312;
	fma.rn.f32 	%f337, %f323, %f317, %f313;
	fma.rn.f32 	%f338, %f323, %f318, %f314;
	fma.rn.f32 	%f339, %f323, %f319, %f315;
	ld.shared.f32 	%f340, [%r7+3120];
	ld.shared.f32 	%f341, [%r7+3184];
	ld.shared.f32 	%f342, [%r7+3248];
	ld.shared.f32 	%f343, [%r7+3312];
	ld.shared.f32 	%f344, [%r8+48];
	ld.shared.f32 	%f345, [%r8+1136];
	ld.shared.f32 	%f346, [%r8+2224];
	ld.shared.f32 	%f347, [%r8+3312];
	fma.rn.f32 	%f348, %f344, %f340, %f324;
	fma.rn.f32 	%f349, %f344, %f341, %f325;
	fma.rn.f32 	%f350, %f344, %f342, %f326;
	fma.rn.f32 	%f351, %f344, %f343, %f327;
	fma.rn.f32 	%f352, %f345, %f340, %f328;
	fma.rn.f32 	%f353, %f345, %f341, %f329;
	fma.rn.f32 	%f354, %f345, %f342, %f330;
	fma.rn.f32 	%f355, %f345, %f343, %f331;
	fma.rn.f32 	%f356, %f346, %f340, %f332;
	fma.rn.f32 	%f357, %f346, %f341, %f333;
	fma.rn.f32 	%f358, %f346, %f342, %f334;
	fma.rn.f32 	%f359, %f346, %f343, %f335;
	fma.rn.f32 	%f360, %f347, %f340, %f336;
	fma.rn.f32 	%f361, %f347, %f341, %f337;
	fma.rn.f32 	%f362, %f347, %f342, %f338;
	fma.rn.f32 	%f363, %f347, %f343, %f339;
	ld.shared.f32 	%f364, [%r7+3380];
	ld.shared.f32 	%f365, [%r7+3444];
	ld.shared.f32 	%f366, [%r7+3508];
	ld.shared.f32 	%f367, [%r7+3572];
	ld.shared.f32 	%f368, [%r8+52];
	ld.shared.f32 	%f369, [%r8+1140];
	ld.shared.f32 	%f370, [%r8+2228];
	ld.shared.f32 	%f371, [%r8+3316];
	fma.rn.f32 	%f372, %f368, %f364, %f348;
	fma.rn.f32 	%f373, %f368, %f365, %f349;
	fma.rn.f32 	%f374, %f368, %f366, %f350;
	fma.rn.f32 	%f375, %f368, %f367, %f351;
	fma.rn.f32 	%f376, %f369, %f364, %f352;
	fma.rn.f32 	%f377, %f369, %f365, %f353;
	fma.rn.f32 	%f378, %f369, %f366, %f354;
	fma.rn.f32 	%f379, %f369, %f367, %f355;
	fma.rn.f32 	%f380, %f370, %f364, %f356;
	fma.rn.f32 	%f381, %f370, %f365, %f357;
	fma.rn.f32 	%f382, %f370, %f366, %f358;
	fma.rn.f32 	%f383, %f370, %f367, %f359;
	fma.rn.f32 	%f384, %f371, %f364, %f360;
	fma.rn.f32 	%f385, %f371, %f365, %f361;
	fma.rn.f32 	%f386, %f371, %f366, %f362;
	fma.rn.f32 	%f387, %f371, %f367, %f363;
	ld.shared.f32 	%f388, [%r7+3640];
	ld.shared.f32 	%f389, [%r7+3704];
	ld.shared.f32 	%f390, [%r7+3768];
	ld.shared.f32 	%f391, [%r7+3832];
	ld.shared.f32 	%f392, [%r8+56];
	ld.shared.f32 	%f393, [%r8+1144];
	ld.shared.f32 	%f394, [%r8+2232];
	ld.shared.f32 	%f395, [%r8+3320];
	fma.rn.f32 	%f396, %f392, %f388, %f372;
	fma.rn.f32 	%f397, %f392, %f389, %f373;
	fma.rn.f32 	%f398, %f392, %f390, %f374;
	fma.rn.f32 	%f399, %f392, %f391, %f375;
	fma.rn.f32 	%f400, %f393, %f388, %f376;
	fma.rn.f32 	%f401, %f393, %f389, %f377;
	fma.rn.f32 	%f402, %f393, %f390, %f378;
	fma.rn.f32 	%f403, %f393, %f391, %f379;
	fma.rn.f32 	%f404, %f394, %f388, %f380;
	fma.rn.f32 	%f405, %f394, %f389, %f381;
	fma.rn.f32 	%f406, %f394, %f390, %f382;
	fma.rn.f32 	%f407, %f394, %f391, %f383;
	fma.rn.f32 	%f408, %f395, %f388, %f384;
	fma.rn.f32 	%f409, %f395, %f389, %f385;
	fma.rn.f32 	%f410, %f395, %f390, %f386;
	fma.rn.f32 	%f411, %f395, %f391, %f387;
	ld.shared.f32 	%f412, [%r7+3900];
	ld.shared.f32 	%f413, [%r7+3964];
	ld.shared.f32 	%f414, [%r7+4028];
	ld.shared.f32 	%f415, [%r7+4092];
	ld.shared.f32 	%f416, [%r8+60];
	ld.shared.f32 	%f417, [%r8+1148];
	ld.shared.f32 	%f418, [%r8+2236];
	ld.shared.f32 	%f419, [%r8+3324];
	fma.rn.f32 	%f869, %f416, %f412, %f396;
	fma.rn.f32 	%f868, %f416, %f413, %f397;
	fma.rn.f32 	%f867, %f416, %f414, %f398;
	fma.rn.f32 	%f866, %f416, %f415, %f399;
	fma.rn.f32 	%f865, %f417, %f412, %f400;
	fma.rn.f32 	%f864, %f417, %f413, %f401;
	fma.rn.f32 	%f863, %f417, %f414, %f402;
	fma.rn.f32 	%f862, %f417, %f415, %f403;
	fma.rn.f32 	%f861, %f418, %f412, %f404;
	fma.rn.f32 	%f860, %f418, %f413, %f405;
	fma.rn.f32 	%f859, %f418, %f414, %f406;
	fma.rn.f32 	%f858, %f418, %f415, %f407;
	fma.rn.f32 	%f857, %f419, %f412, %f408;
	fma.rn.f32 	%f856, %f419, %f413, %f409;
	fma.rn.f32 	%f855, %f419, %f414, %f410;
	fma.rn.f32 	%f854, %f419, %f415, %f411;
	bar.sync 	0;
	st.shared.f32 	[%r5], %f48;
	st.shared.f32 	[%r5+1088], %f49;
	st.shared.f32 	[%r5+2176], %f50;
	st.shared.f32 	[%r5+3264], %f51;
	st.shared.f32 	[%r4], %f44;
	st.shared.f32 	[%r4+64], %f45;
	st.shared.f32 	[%r4+128], %f46;
	st.shared.f32 	[%r4+192], %f47;
	bar.sync 	0;
	setp.lt.u64 	%p1, %rd29, %rd3;
	@%p1 bra 	$L__BB3_1;
	ld.param.f32 	%f853, [sgemmNT_param_8];
	ld.param.f32 	%f852, [sgemmNT_param_7];
	ld.param.u32 	%r39, [sgemmNT_param_5];
	ld.param.u64 	%rd28, [sgemmNT_param_4];
	cvta.to.global.u64 	%rd21, %rd28;
	add.s32 	%r35, %r2, %r1;
	mad.lo.s32 	%r36, %r39, %r35, %r3;
	mul.wide.s32 	%rd22, %r36, 4;
	add.s64 	%rd23, %rd21, %rd22;
	ld.shared.f32 	%f420, [%r7];
	ld.shared.f32 	%f421, [%r7+64];
	ld.shared.f32 	%f422, [%r7+128];
	ld.shared.f32 	%f423, [%r7+192];
	ld.shared.f32 	%f424, [%r8];
	ld.shared.f32 	%f425, [%r8+1088];
	ld.shared.f32 	%f426, [%r8+2176];
	ld.shared.f32 	%f427, [%r8+3264];
	fma.rn.f32 	%f428, %f424, %f420, %f869;
	fma.rn.f32 	%f429, %f424, %f421, %f868;
	fma.rn.f32 	%f430, %f424, %f422, %f867;
	fma.rn.f32 	%f431, %f424, %f423, %f866;
	fma.rn.f32 	%f432, %f425, %f420, %f865;
	fma.rn.f32 	%f433, %f425, %f421, %f864;
	fma.rn.f32 	%f434, %f425, %f422, %f863;
	fma.rn.f32 	%f435, %f425, %f423, %f862;
	fma.rn.f32 	%f436, %f426, %f420, %f861;
	fma.rn.f32 	%f437, %f426, %f421, %f860;
	fma.rn.f32 	%f438, %f426, %f422, %f859;
	fma.rn.f32 	%f439, %f426, %f423, %f858;
	fma.rn.f32 	%f440, %f427, %f420, %f857;
	fma.rn.f32 	%f441, %f427, %f421, %f856;
	fma.rn.f32 	%f442, %f427, %f422, %f855;
	fma.rn.f32 	%f443, %f427, %f423, %f854;
	ld.shared.f32 	%f444, [%r7+260];
	ld.shared.f32 	%f445, [%r7+324];
	ld.shared.f32 	%f446, [%r7+388];
	ld.shared.f32 	%f447, [%r7+452];
	ld.shared.f32 	%f448, [%r8+4];
	ld.shared.f32 	%f449, [%r8+1092];
	ld.shared.f32 	%f450, [%r8+2180];
	ld.shared.f32 	%f451, [%r8+3268];
	fma.rn.f32 	%f452, %f448, %f444, %f428;
	fma.rn.f32 	%f453, %f448, %f445, %f429;
	fma.rn.f32 	%f454, %f448, %f446, %f430;
	fma.rn.f32 	%f455, %f448, %f447, %f431;
	fma.rn.f32 	%f456, %f449, %f444, %f432;
	fma.rn.f32 	%f457, %f449, %f445, %f433;
	fma.rn.f32 	%f458, %f449, %f446, %f434;
	fma.rn.f32 	%f459, %f449, %f447, %f435;
	fma.rn.f32 	%f460, %f450, %f444, %f436;
	fma.rn.f32 	%f461, %f450, %f445, %f437;
	fma.rn.f32 	%f462, %f450, %f446, %f438;
	fma.rn.f32 	%f463, %f450, %f447, %f439;
	fma.rn.f32 	%f464, %f451, %f444, %f440;
	fma.rn.f32 	%f465, %f451, %f445, %f441;
	fma.rn.f32 	%f466, %f451, %f446, %f442;
	fma.rn.f32 	%f467, %f451, %f447, %f443;
	ld.shared.f32 	%f468, [%r7+520];
	ld.shared.f32 	%f469, [%r7+584];
	ld.shared.f32 	%f470, [%r7+648];
	ld.shared.f32 	%f471, [%r7+712];
	ld.shared.f32 	%f472, [%r8+8];
	ld.shared.f32 	%f473, [%r8+1096];
	ld.shared.f32 	%f474, [%r8+2184];
	ld.shared.f32 	%f475, [%r8+3272];
	fma.rn.f32 	%f476, %f472, %f468, %f452;
	fma.rn.f32 	%f477, %f472, %f469, %f453;
	fma.rn.f32 	%f478, %f472, %f470, %f454;
	fma.rn.f32 	%f479, %f472, %f471, %f455;
	fma.rn.f32 	%f480, %f473, %f468, %f456;
	fma.rn.f32 	%f481, %f473, %f469, %f457;
	fma.rn.f32 	%f482, %f473, %f470, %f458;
	fma.rn.f32 	%f483, %f473, %f471, %f459;
	fma.rn.f32 	%f484, %f474, %f468, %f460;
	fma.rn.f32 	%f485, %f474, %f469, %f461;
	fma.rn.f32 	%f486, %f474, %f470, %f462;
	fma.rn.f32 	%f487, %f474, %f471, %f463;
	fma.rn.f32 	%f488, %f475, %f468, %f464;
	fma.rn.f32 	%f489, %f475, %f469, %f465;
	fma.rn.f32 	%f490, %f475, %f470, %f466;
	fma.rn.f32 	%f491, %f475, %f471, %f467;
	ld.shared.f32 	%f492, [%r7+780];
	ld.shared.f32 	%f493, [%r7+844];
	ld.shared.f32 	%f494, [%r7+908];
	ld.shared.f32 	%f495, [%r7+972];
	ld.shared.f32 	%f496, [%r8+12];
	ld.shared.f32 	%f497, [%r8+1100];
	ld.shared.f32 	%f498, [%r8+2188];
	ld.shared.f32 	%f499, [%r8+3276];
	fma.rn.f32 	%f500, %f496, %f492, %f476;
	fma.rn.f32 	%f501, %f496, %f493, %f477;
	fma.rn.f32 	%f502, %f496, %f494, %f478;
	fma.rn.f32 	%f503, %f496, %f495, %f479;
	fma.rn.f32 	%f504, %f497, %f492, %f480;
	fma.rn.f32 	%f505, %f497, %f493, %f481;
	fma.rn.f32 	%f506, %f497, %f494, %f482;
	fma.rn.f32 	%f507, %f497, %f495, %f483;
	fma.rn.f32 	%f508, %f498, %f492, %f484;
	fma.rn.f32 	%f509, %f498, %f493, %f485;
	fma.rn.f32 	%f510, %f498, %f494, %f486;
	fma.rn.f32 	%f511, %f498, %f495, %f487;
	fma.rn.f32 	%f512, %f499, %f492, %f488;
	fma.rn.f32 	%f513, %f499, %f493, %f489;
	fma.rn.f32 	%f514, %f499, %f494, %f490;
	fma.rn.f32 	%f515, %f499, %f495, %f491;
	ld.shared.f32 	%f516, [%r7+1040];
	ld.shared.f32 	%f517, [%r7+1104];
	ld.shared.f32 	%f518, [%r7+1168];
	ld.shared.f32 	%f519, [%r7+1232];
	ld.shared.f32 	%f520, [%r8+16];
	ld.shared.f32 	%f521, [%r8+1104];
	ld.shared.f32 	%f522, [%r8+2192];
	ld.shared.f32 	%f523, [%r8+3280];
	fma.rn.f32 	%f524, %f520, %f516, %f500;
	fma.rn.f32 	%f525, %f520, %f517, %f501;
	fma.rn.f32 	%f526, %f520, %f518, %f502;
	fma.rn.f32 	%f527, %f520, %f519, %f503;
	fma.rn.f32 	%f528, %f521, %f516, %f504;
	fma.rn.f32 	%f529, %f521, %f517, %f505;
	fma.rn.f32 	%f530, %f521, %f518, %f506;
	fma.rn.f32 	%f531, %f521, %f519, %f507;
	fma.rn.f32 	%f532, %f522, %f516, %f508;
	fma.rn.f32 	%f533, %f522, %f517, %f509;
	fma.rn.f32 	%f534, %f522, %f518, %f510;
	fma.rn.f32 	%f535, %f522, %f519, %f511;
	fma.rn.f32 	%f536, %f523, %f516, %f512;
	fma.rn.f32 	%f537, %f523, %f517, %f513;
	fma.rn.f32 	%f538, %f523, %f518, %f514;
	fma.rn.f32 	%f539, %f523, %f519, %f515;
	ld.shared.f32 	%f540, [%r7+1300];
	ld.shared.f32 	%f541, [%r7+1364];
	ld.shared.f32 	%f542, [%r7+1428];
	ld.shared.f32 	%f543, [%r7+1492];
	ld.shared.f32 	%f544, [%r8+20];
	ld.shared.f32 	%f545, [%r8+1108];
	ld.shared.f32 	%f546, [%r8+2196];
	ld.shared.f32 	%f547, [%r8+3284];
	fma.rn.f32 	%f548, %f544, %f540, %f524;
	fma.rn.f32 	%f549, %f544, %f541, %f525;
	fma.rn.f32 	%f550, %f544, %f542, %f526;
	fma.rn.f32 	%f551, %f544, %f543, %f527;
	fma.rn.f32 	%f552, %f545, %f540, %f528;
	fma.rn.f32 	%f553, %f545, %f541, %f529;
	fma.rn.f32 	%f554, %f545, %f542, %f530;
	fma.rn.f32 	%f555, %f545, %f543, %f531;
	fma.rn.f32 	%f556, %f546, %f540, %f532;
	fma.rn.f32 	%f557, %f546, %f541, %f533;
	fma.rn.f32 	%f558, %f546, %f542, %f534;
	fma.rn.f32 	%f559, %f546, %f543, %f535;
	fma.rn.f32 	%f560, %f547, %f540, %f536;
	fma.rn.f32 	%f561, %f547, %f541, %f537;
	fma.rn.f32 	%f562, %f547, %f542, %f538;
	fma.rn.f32 	%f563, %f547, %f543, %f539;
	ld.shared.f32 	%f564, [%r7+1560];
	ld.shared.f32 	%f565, [%r7+1624];
	ld.shared.f32 	%f566, [%r7+1688];
	ld.shared.f32 	%f567, [%r7+1752];
	ld.shared.f32 	%f568, [%r8+24];
	ld.shared.f32 	%f569, [%r8+1112];
	ld.shared.f32 	%f570, [%r8+2200];
	ld.shared.f32 	%f571, [%r8+3288];
	fma.rn.f32 	%f572, %f568, %f564, %f548;
	fma.rn.f32 	%f573, %f568, %f565, %f549;
	fma.rn.f32 	%f574, %f568, %f566, %f550;
	fma.rn.f32 	%f575, %f568, %f567, %f551;
	fma.rn.f32 	%f576, %f569, %f564, %f552;
	fma.rn.f32 	%f577, %f569, %f565, %f553;
	fma.rn.f32 	%f578, %f569, %f566, %f554;
	fma.rn.f32 	%f579, %f569, %f567, %f555;
	fma.rn.f32 	%f580, %f570, %f564, %f556;
	fma.rn.f32 	%f581, %f570, %f565, %f557;
	fma.rn.f32 	%f582, %f570, %f566, %f558;
	fma.rn.f32 	%f583, %f570, %f567, %f559;
	fma.rn.f32 	%f584, %f571, %f564, %f560;
	fma.rn.f32 	%f585, %f571, %f565, %f561;
	fma.rn.f32 	%f586, %f571, %f566, %f562;
	fma.rn.f32 	%f587, %f571, %f567, %f563;
	ld.shared.f32 	%f588, [%r7+1820];
	ld.shared.f32 	%f589, [%r7+1884];
	ld.shared.f32 	%f590, [%r7+1948];
	ld.shared.f32 	%f591, [%r7+2012];
	ld.shared.f32 	%f592, [%r8+28];
	ld.shared.f32 	%f593, [%r8+1116];
	ld.shared.f32 	%f594, [%r8+2204];
	ld.shared.f32 	%f595, [%r8+3292];
	fma.rn.f32 	%f596, %f592, %f588, %f572;
	fma.rn.f32 	%f597, %f592, %f589, %f573;
	fma.rn.f32 	%f598, %f592, %f590, %f574;
	fma.rn.f32 	%f599, %f592, %f591, %f575;
	fma.rn.f32 	%f600, %f593, %f588, %f576;
	fma.rn.f32 	%f601, %f593, %f589, %f577;
	fma.rn.f32 	%f602, %f593, %f590, %f578;
	fma.rn.f32 	%f603, %f593, %f591, %f579;
	fma.rn.f32 	%f604, %f594, %f588, %f580;
	fma.rn.f32 	%f605, %f594, %f589, %f581;
	fma.rn.f32 	%f606, %f594, %f590, %f582;
	fma.rn.f32 	%f607, %f594, %f591, %f583;
	fma.rn.f32 	%f608, %f595, %f588, %f584;
	fma.rn.f32 	%f609, %f595, %f589, %f585;
	fma.rn.f32 	%f610, %f595, %f590, %f586;
	fma.rn.f32 	%f611, %f595, %f591, %f587;
	ld.shared.f32 	%f612, [%r7+2080];
	ld.shared.f32 	%f613, [%r7+2144];
	ld.shared.f32 	%f614, [%r7+2208];
	ld.shared.f32 	%f615, [%r7+2272];
	ld.shared.f32 	%f616, [%r8+32];
	ld.shared.f32 	%f617, [%r8+1120];
	ld.shared.f32 	%f618, [%r8+2208];
	ld.shared.f32 	%f619, [%r8+3296];
	fma.rn.f32 	%f620, %f616, %f612, %f596;
	fma.rn.f32 	%f621, %f616, %f613, %f597;
	fma.rn.f32 	%f622, %f616, %f614, %f598;
	fma.rn.f32 	%f623, %f616, %f615, %f599;
	fma.rn.f32 	%f624, %f617, %f612, %f600;
	fma.rn.f32 	%f625, %f617, %f613, %f601;
	fma.rn.f32 	%f626, %f617, %f614, %f602;
	fma.rn.f32 	%f627, %f617, %f615, %f603;
	fma.rn.f32 	%f628, %f618, %f612, %f604;
	fma.rn.f32 	%f629, %f618, %f613, %f605;
	fma.rn.f32 	%f630, %f618, %f614, %f606;
	fma.rn.f32 	%f631, %f618, %f615, %f607;
	fma.rn.f32 	%f632, %f619, %f612, %f608;
	fma.rn.f32 	%f633, %f619, %f613, %f609;
	fma.rn.f32 	%f634, %f619, %f614, %f610;
	fma.rn.f32 	%f635, %f619, %f615, %f611;
	ld.shared.f32 	%f636, [%r7+2340];
	ld.shared.f32 	%f637, [%r7+2404];
	ld.shared.f32 	%f638, [%r7+2468];
	ld.shared.f32 	%f639, [%r7+2532];
	ld.shared.f32 	%f640, [%r8+36];
	ld.shared.f32 	%f641, [%r8+1124];
	ld.shared.f32 	%f642, [%r8+2212];
	ld.shared.f32 	%f643, [%r8+3300];
	fma.rn.f32 	%f644, %f640, %f636, %f620;
	fma.rn.f32 	%f645, %f640, %f637, %f621;
	fma.rn.f32 	%f646, %f640, %f638, %f622;
	fma.rn.f32 	%f647, %f640, %f639, %f623;
	fma.rn.f32 	%f648, %f641, %f636, %f624;
	fma.rn.f32 	%f649, %f641, %f637, %f625;
	fma.rn.f32 	%f650, %f641, %f638, %f626;
	fma.rn.f32 	%f651, %f641, %f639, %f627;
	fma.rn.f32 	%f652, %f642, %f636, %f628;
	fma.rn.f32 	%f653, %f642, %f637, %f629;
	fma.rn.f32 	%f654, %f642, %f638, %f630;
	fma.rn.f32 	%f655, %f642, %f639, %f631;
	fma.rn.f32 	%f656, %f643, %f636, %f632;
	fma.rn.f32 	%f657, %f643, %f637, %f633;
	fma.rn.f32 	%f658, %f643, %f638, %f634;
	fma.rn.f32 	%f659, %f643, %f639, %f635;
	ld.shared.f32 	%f660, [%r7+2600];
	ld.shared.f32 	%f661, [%r7+2664];
	ld.shared.f32 	%f662, [%r7+2728];
	ld.shared.f32 	%f663, [%r7+2792];
	ld.shared.f32 	%f664, [%r8+40];
	ld.shared.f32 	%f665, [%r8+1128];
	ld.shared.f32 	%f666, [%r8+2216];
	ld.shared.f32 	%f667, [%r8+3304];
	fma.rn.f32 	%f668, %f664, %f660, %f644;
	fma.rn.f32 	%f669, %f664, %f661, %f645;
	fma.rn.f32 	%f670, %f664, %f662, %f646;
	fma.rn.f32 	%f671, %f664, %f663, %f647;
	fma.rn.f32 	%f672, %f665, %f660, %f648;
	fma.rn.f32 	%f673, %f665, %f661, %f649;
	fma.rn.f32 	%f674, %f665, %f662, %f650;
	fma.rn.f32 	%f675, %f665, %f663, %f651;
	fma.rn.f32 	%f676, %f666, %f660, %f652;
	fma.rn.f32 	%f677, %f666, %f661, %f653;
	fma.rn.f32 	%f678, %f666, %f662, %f654;
	fma.rn.f32 	%f679, %f666, %f663, %f655;
	fma.rn.f32 	%f680, %f667, %f660, %f656;
	fma.rn.f32 	%f681, %f667, %f661, %f657;
	fma.rn.f32 	%f682, %f667, %f662, %f658;
	fma.rn.f32 	%f683, %f667, %f663, %f659;
	ld.shared.f32 	%f684, [%r7+2860];
	ld.shared.f32 	%f685, [%r7+2924];
	ld.shared.f32 	%f686, [%r7+2988];
	ld.shared.f32 	%f687, [%r7+3052];
	ld.shared.f32 	%f688, [%r8+44];
	ld.shared.f32 	%f689, [%r8+1132];
	ld.shared.f32 	%f690, [%r8+2220];
	ld.shared.f32 	%f691, [%r8+3308];
	fma.rn.f32 	%f692, %f688, %f684, %f668;
	fma.rn.f32 	%f693, %f688, %f685, %f669;
	fma.rn.f32 	%f694, %f688, %f686, %f670;
	fma.rn.f32 	%f695, %f688, %f687, %f671;
	fma.rn.f32 	%f696, %f689, %f684, %f672;
	fma.rn.f32 	%f697, %f689, %f685, %f673;
	fma.rn.f32 	%f698, %f689, %f686, %f674;
	fma.rn.f32 	%f699, %f689, %f687, %f675;
	fma.rn.f32 	%f700, %f690, %f684, %f676;
	fma.rn.f32 	%f701, %f690, %f685, %f677;
	fma.rn.f32 	%f702, %f690, %f686, %f678;
	fma.rn.f32 	%f703, %f690, %f687, %f679;
	fma.rn.f32 	%f704, %f691, %f684, %f680;
	fma.rn.f32 	%f705, %f691, %f685, %f681;
	fma.rn.f32 	%f706, %f691, %f686, %f682;
	fma.rn.f32 	%f707, %f691, %f687, %f683;
	ld.shared.f32 	%f708, [%r7+3120];
	ld.shared.f32 	%f709, [%r7+3184];
	ld.shared.f32 	%f710, [%r7+3248];
	ld.shared.f32 	%f711, [%r7+3312];
	ld.shared.f32 	%f712, [%r8+48];
	ld.shared.f32 	%f713, [%r8+1136];
	ld.shared.f32 	%f714, [%r8+2224];
	ld.shared.f32 	%f715, [%r8+3312];
	fma.rn.f32 	%f716, %f712, %f708, %f692;
	fma.rn.f32 	%f717, %f712, %f709, %f693;
	fma.rn.f32 	%f718, %f712, %f710, %f694;
	fma.rn.f32 	%f719, %f712, %f711, %f695;
	fma.rn.f32 	%f720, %f713, %f708, %f696;
	fma.rn.f32 	%f721, %f713, %f709, %f697;
	fma.rn.f32 	%f722, %f713, %f710, %f698;
	fma.rn.f32 	%f723, %f713, %f711, %f699;
	fma.rn.f32 	%f724, %f714, %f708, %f700;
	fma.rn.f32 	%f725, %f714, %f709, %f701;
	fma.rn.f32 	%f726, %f714, %f710, %f702;
	fma.rn.f32 	%f727, %f714, %f711, %f703;
	fma.rn.f32 	%f728, %f715, %f708, %f704;
	fma.rn.f32 	%f729, %f715, %f709, %f705;
	fma.rn.f32 	%f730, %f715, %f710, %f706;
	fma.rn.f32 	%f731, %f715, %f711, %f707;
	ld.shared.f32 	%f732, [%r7+3380];
	ld.shared.f32 	%f733, [%r7+3444];
	ld.shared.f32 	%f734, [%r7+3508];
	ld.shared.f32 	%f735, [%r7+3572];
	ld.shared.f32 	%f736, [%r8+52];
	ld.shared.f32 	%f737, [%r8+1140];
	ld.shared.f32 	%f738, [%r8+2228];
	ld.shared.f32 	%f739, [%r8+3316];
	fma.rn.f32 	%f740, %f736, %f732, %f716;
	fma.rn.f32 	%f741, %f736, %f733, %f717;
	fma.rn.f32 	%f742, %f736, %f734, %f718;
	fma.rn.f32 	%f743, %f736, %f735, %f719;
	fma.rn.f32 	%f744, %f737, %f732, %f720;
	fma.rn.f32 	%f745, %f737, %f733, %f721;
	fma.rn.f32 	%f746, %f737, %f734, %f722;
	fma.rn.f32 	%f747, %f737, %f735, %f723;
	fma.rn.f32 	%f748, %f738, %f732, %f724;
	fma.rn.f32 	%f749, %f738, %f733, %f725;
	fma.rn.f32 	%f750, %f738, %f734, %f726;
	fma.rn.f32 	%f751, %f738, %f735, %f727;
	fma.rn.f32 	%f752, %f739, %f732, %f728;
	fma.rn.f32 	%f753, %f739, %f733, %f729;
	fma.rn.f32 	%f754, %f739, %f734, %f730;
	fma.rn.f32 	%f755, %f739, %f735, %f731;
	ld.shared.f32 	%f756, [%r7+3640];
	ld.shared.f32 	%f757, [%r7+3704];
	ld.shared.f32 	%f758, [%r7+3768];
	ld.shared.f32 	%f759, [%r7+3832];
	ld.shared.f32 	%f760, [%r8+56];
	ld.shared.f32 	%f761, [%r8+1144];
	ld.shared.f32 	%f762, [%r8+2232];
	ld.shared.f32 	%f763, [%r8+3320];
	fma.rn.f32 	%f764, %f760, %f756, %f740;
	fma.rn.f32 	%f765, %f760, %f757, %f741;
	fma.rn.f32 	%f766, %f760, %f758, %f742;
	fma.rn.f32 	%f767, %f760, %f759, %f743;
	fma.rn.f32 	%f768, %f761, %f756, %f744;
	fma.rn.f32 	%f769, %f761, %f757, %f745;
	fma.rn.f32 	%f770, %f761, %f758, %f746;
	fma.rn.f32 	%f771, %f761, %f759, %f747;
	fma.rn.f32 	%f772, %f762, %f756, %f748;
	fma.rn.f32 	%f773, %f762, %f757, %f749;
	fma.rn.f32 	%f774, %f762, %f758, %f750;
	fma.rn.f32 	%f775, %f762, %f759, %f751;
	fma.rn.f32 	%f776, %f763, %f756, %f752;
	fma.rn.f32 	%f777, %f763, %f757, %f753;
	fma.rn.f32 	%f778, %f763, %f758, %f754;
	fma.rn.f32 	%f779, %f763, %f759, %f755;
	ld.shared.f32 	%f780, [%r7+3900];
	ld.shared.f32 	%f781, [%r7+3964];
	ld.shared.f32 	%f782, [%r7+4028];
	ld.shared.f32 	%f783, [%r7+4092];
	ld.shared.f32 	%f784, [%r8+60];
	ld.shared.f32 	%f785, [%r8+1148];
	ld.shared.f32 	%f786, [%r8+2236];
	ld.shared.f32 	%f787, [%r8+3324];
	fma.rn.f32 	%f788, %f784, %f780, %f764;
	fma.rn.f32 	%f789, %f784, %f781, %f765;
	fma.rn.f32 	%f790, %f784, %f782, %f766;
	fma.rn.f32 	%f791, %f784, %f783, %f767;
	fma.rn.f32 	%f792, %f785, %f780, %f768;
	fma.rn.f32 	%f793, %f785, %f781, %f769;
	fma.rn.f32 	%f794, %f785, %f782, %f770;
	fma.rn.f32 	%f795, %f785, %f783, %f771;
	fma.rn.f32 	%f796, %f786, %f780, %f772;
	fma.rn.f32 	%f797, %f786, %f781, %f773;
	fma.rn.f32 	%f798, %f786, %f782, %f774;
	fma.rn.f32 	%f799, %f786, %f783, %f775;
	fma.rn.f32 	%f800, %f787, %f780, %f776;
	fma.rn.f32 	%f801, %f787, %f781, %f777;
	fma.rn.f32 	%f802, %f787, %f782, %f778;
	fma.rn.f32 	%f803, %f787, %f783, %f779;
	shl.b32 	%r37, %r39, 4;
	ld.global.f32 	%f804, [%rd23];
	mul.f32 	%f805, %f853, %f804;
	fma.rn.f32 	%f806, %f852, %f788, %f805;
	st.global.f32 	[%rd23], %f806;
	ld.global.f32 	%f807, [%rd23+64];
	mul.f32 	%f808, %f853, %f807;
	fma.rn.f32 	%f809, %f852, %f792, %f808;
	st.global.f32 	[%rd23+64], %f809;
	ld.global.f32 	%f810, [%rd23+128];
	mul.f32 	%f811, %f853, %f810;
	fma.rn.f32 	%f812, %f852, %f796, %f811;
	st.global.f32 	[%rd23+128], %f812;
	ld.global.f32 	%f813, [%rd23+192];
	mul.f32 	%f814, %f853, %f813;
	fma.rn.f32 	%f815, %f852, %f800, %f814;
	st.global.f32 	[%rd23+192], %f815;
	mul.wide.s32 	%rd24, %r37, 4;
	add.s64 	%rd25, %rd23, %rd24;
	ld.global.f32 	%f816, [%rd25];
	mul.f32 	%f817, %f853, %f816;
	fma.rn.f32 	%f818, %f852, %f789, %f817;
	st.global.f32 	[%rd25], %f818;
	ld.global.f32 	%f819, [%rd25+64];
	mul.f32 	%f820, %f853, %f819;
	fma.rn.f32 	%f821, %f852, %f793, %f820;
	st.global.f32 	[%rd25+64], %f821;
	ld.global.f32 	%f822, [%rd25+128];
	mul.f32 	%f823, %f853, %f822;
	fma.rn.f32 	%f824, %f852, %f797, %f823;
	st.global.f32 	[%rd25+128], %f824;
	ld.global.f32 	%f825, [%rd25+192];
	mul.f32 	%f826, %f853, %f825;
	fma.rn.f32 	%f827, %f852, %f801, %f826;
	st.global.f32 	[%rd25+192], %f827;
	add.s64 	%rd26, %rd25, %rd24;
	ld.global.f32 	%f828, [%rd26];
	mul.f32 	%f829, %f853, %f828;
	fma.rn.f32 	%f830, %f852, %f790, %f829;
	st.global.f32 	[%rd26], %f830;
	ld.global.f32 	%f831, [%rd26+64];
	mul.f32 	%f832, %f853, %f831;
	fma.rn.f32 	%f833, %f852, %f794, %f832;
	st.global.f32 	[%rd26+64], %f833;
	ld.global.f32 	%f834, [%rd26+128];
	mul.f32 	%f835, %f853, %f834;
	fma.rn.f32 	%f836, %f852, %f798, %f835;
	st.global.f32 	[%rd26+128], %f836;
	ld.global.f32 	%f837, [%rd26+192];
	mul.f32 	%f838, %f853, %f837;
	fma.rn.f32 	%f839, %f852, %f802, %f838;
	st.global.f32 	[%rd26+192], %f839;
	add.s64 	%rd27, %rd26, %rd24;
	ld.global.f32 	%f840, [%rd27];
	mul.f32 	%f841, %f853, %f840;
	fma.rn.f32 	%f842, %f852, %f791, %f841;
	st.global.f32 	[%rd27], %f842;
	ld.global.f32 	%f843, [%rd27+64];
	mul.f32 	%f844, %f853, %f843;
	fma.rn.f32 	%f845, %f852, %f795, %f844;
	st.global.f32 	[%rd27+64], %f845;
	ld.global.f32 	%f846, [%rd27+128];
	mul.f32 	%f847, %f853, %f846;
	fma.rn.f32 	%f848, %f852, %f799, %f847;
	st.global.f32 	[%rd27+128], %f848;
	ld.global.f32 	%f849, [%rd27+192];
	mul.f32 	%f850, %f853, %f849;
	fma.rn.f32 	%f851, %f852, %f803, %f850;
	st.global.f32 	[%rd27+192], %f851;
	ret;

}


// ===== COMPILED SASS (sm_100) =====

	.target	sm_100

	.elftype	@"ET_EXEC"


//--------------------- .note.nv.tkinfo           --------------------------
	.section	.note.nv.tkinfo,"",@"SHT_NOTE"
	.sectionflags	@"SHF_NOTE_NV_TKINFO"
	.tkinfo
        /*0018*/ 	.word	0x00000002
        /*0030*/ 	.string	""
        /*0030*/ 	.string	"ptxas"
        /*0030*/ 	.string	"Cuda compilation tools, release 13.0, V13.0.88"
        /*0030*/ 	.string	"Build cuda_13.0.r13.0/compiler.36424714_0"
        /*0030*/ 	.string	"-arch sm_100 -m 64 "



//--------------------- .note.nv.cuinfo           --------------------------
	.section	.note.nv.cuinfo,"",@"SHT_NOTE"
	.sectionflags	@"SHF_NOTE_NV_CUINFO"
        /*0018*/ 	.short	0x0002
        /*001a*/ 	.short	0x0064
        /*001c*/ 	.short	0x0082
	.zero		2


//--------------------- .nv.info                  --------------------------
	.section	.nv.info,"",@"SHT_CUDA_INFO"
	.align	4


	//----- nvinfo : EIATTR_REGCOUNT
	.align		4
        /*0000*/ 	.byte	0x04, 0x2f
        /*0002*/ 	.short	(.L_1 - .L_0)
	.align		4
.L_0:
        /*0004*/ 	.word	index@(sgemmNN)
        /*0008*/ 	.word	0x00000028


	//----- nvinfo : EIATTR_FRAME_SIZE
	.align		4
.L_1:
        /*000c*/ 	.byte	0x04, 0x11
        /*000e*/ 	.short	(.L_3 - .L_2)
	.align		4
.L_2:
        /*0010*/ 	.word	index@(sgemmNN)
        /*0014*/ 	.word	0x00000000


	//----- nvinfo : EIATTR_REGCOUNT
	.align		4
.L_3:
        /*0018*/ 	.byte	0x04, 0x2f
        /*001a*/ 	.short	(.L_5 - .L_4)
	.align		4
.L_4:
        /*001c*/ 	.word	index@(sgemmTN)
        /*0020*/ 	.word	0x00000038


	//----- nvinfo : EIATTR_FRAME_SIZE
	.align		4
.L_5:
        /*0024*/ 	.byte	0x04, 0x11
        /*0026*/ 	.short	(.L_7 - .L_6)
	.align		4
.L_6:
        /*0028*/ 	.word	index@(sgemmTN)
        /*002c*/ 	.word	0x00000000


	//----- nvinfo : EIATTR_REGCOUNT
	.align		4
.L_7:
        /*0030*/ 	.byte	0x04, 0x2f
        /*0032*/ 	.short	(.L_9 - .L_8)
	.align		4
.L_8:
        /*0034*/ 	.word	index@(sgemmTT)
        /*0038*/ 	.word	0x00000038


	//----- nvinfo : EIATTR_FRAME_SIZE
	.align		4
.L_9:
        /*003c*/ 	.byte	0x04, 0x11
        /*003e*/ 	.short	(.L_11 - .L_10)
	.align		4
.L_10:
        /*0040*/ 	.word	index@(sgemmTT)
        /*0044*/ 	.word	0x00000000


	//----- nvinfo : EIATTR_REGCOUNT
	.align		4
.L_11:
        /*0048*/ 	.byte	0x04, 0x2f
        /*004a*/ 	.short	(.L_13 - .L_12)
	.align		4
.L_12:
        /*004c*/ 	.word	index@(sgemmNT)
        /*0050*/ 	.word	0x00000028


	//----- nvinfo : EIATTR_FRAME_SIZE
	.align		4
.L_13:
        /*0054*/ 	.byte	0x04, 0x11
        /*0056*/ 	.short	(.L_15 - .L_14)
	.align		4
.L_14:
        /*0058*/ 	.word	index@(sgemmNT)
        /*005c*/ 	.word	0x00000000


	//----- nvinfo : EIATTR_MIN_STACK_SIZE
	.align		4
.L_15:
        /*0060*/ 	.byte	0x04, 0x12
        /*0062*/ 	.short	(.L_17 - .L_16)
	.align		4
.L_16:
        /*0064*/ 	.word	index@(sgemmNT)
        /*0068*/ 	.word	0x00000000


	//----- nvinfo : EIATTR_MIN_STACK_SIZE
	.align		4
.L_17:
        /*006c*/ 	.byte	0x04, 0x12
        /*006e*/ 	.short	(.L_19 - .L_18)
	.align		4
.L_18:
        /*0070*/ 	.word	index@(sgemmTT)
        /*0074*/ 	.word	0x00000000


	//----- nvinfo : EIATTR_MIN_STACK_SIZE
	.align		4
.L_19:
        /*0078*/ 	.byte	0x04, 0x12
        /*007a*/ 	.short	(.L_21 - .L_20)
	.align		4
.L_20:
        /*007c*/ 	.word	index@(sgemmTN)
        /*0080*/ 	.word	0x00000000


	//----- nvinfo : EIATTR_MIN_STACK_SIZE
	.align		4
.L_21:
        /*0084*/ 	.byte	0x04, 0x12
        /*0086*/ 	.short	(.L_23 - .L_22)
	.align		4
.L_22:
        /*0088*/ 	.word	index@(sgemmNN)
        /*008c*/ 	.word	0x00000000
.L_23:


//--------------------- .nv.compat                --------------------------
	.section	.nv.compat,"",@"SHT_CUDA_COMPAT_INFO"
	.align	4
        /*0000*/ 	.byte	0x02, 0x09, 0x00, 0x00, 0x02, 0x02, 0x01, 0x00, 0x02, 0x05, 0x05, 0x00, 0x03, 0x07, 0x01, 0x01
        /*0010*/ 	.byte	0x02, 0x03, 0x00, 0x00, 0x02, 0x06, 0x01, 0x00, 0x04, 0x0b, 0x08, 0x00, 0x09, 0x00, 0x00, 0x00
        /*0020*/ 	.byte	0x00, 0x00, 0x00, 0x00


//--------------------- .nv.info.sgemmNT          --------------------------
	.section	.nv.info.sgemmNT,"",@"SHT_CUDA_INFO"
	.sectionflags	@""
	.align	4


	//----- nvinfo : EIATTR_CUDA_API_VERSION
	.align		4
        /*0000*/ 	.byte	0x04, 0x37
        /*0002*/ 	.short	(.L_25 - .L_24)
.L_24:
        /*0004*/ 	.word	0x00000082


	//----- nvinfo : EIATTR_KPARAM_INFO
	.align		4
.L_25:
        /*0008*/ 	.byte	0x04, 0x17
        /*000a*/ 	.short	(.L_27 - .L_26)
.L_26:
        /*000c*/ 	.word	0x00000000
        /*0010*/ 	.short	0x0008
        /*0012*/ 	.short	0x0034
        /*0014*/ 	.byte	0x00, 0xf0, 0x11, 0x00


	//----- nvinfo : EIATTR_KPARAM_INFO
	.align		4
.L_27:
        /*0018*/ 	.byte	0x04, 0x17
        /*001a*/ 	.short	(.L_29 - .L_28)
.L_28:
        /*001c*/ 	.word	0x00000000
        /*0020*/ 	.short	0x0007
        /*0022*/ 	.short	0x0030
        /*0024*/ 	.byte	0x00, 0xf0, 0x11, 0x00


	//----- nvinfo : EIATTR_KPARAM_INFO
	.align		4
.L_29:
        /*0028*/ 	.byte	0x04, 0x17
        /*002a*/ 	.short	(.L_31 - .L_30)
.L_30:
        /*002c*/ 	.word	0x00000000
        /*0030*/ 	.short	0x0006
        /*0032*/ 	.short	0x002c
        /*0034*/ 	.byte	0x00, 0xf0, 0x11, 0x00


	//----- nvinfo : EIATTR_KPARAM_INFO
	.align		4
.L_31:
        /*0038*/ 	.byte	0x04, 0x17
        /*003a*/ 	.short	(.L_33 - .L_32)
.L_32:
        /*003c*/ 	.word	0x00000000
        /*0040*/ 	.short	0x0005
        /*0042*/ 	.short	0x0028
        /*0044*/ 	.byte	0x00, 0xf0, 0x11, 0x00


	//----- nvinfo : EIATTR_KPARAM_INFO
	.align		4
.L_33:
        /*0048*/ 	.byte	0x04, 0x17
        /*004a*/ 	.short	(.L_35 - .L_34)
.L_34:
        /*004c*/ 	.word	0x00000000
        /*0050*/ 	.short	0x0004
        /*0052*/ 	.short	0x0020
        /*0054*/ 	.byte	0x00, 0xf5, 0x21, 0x00


	//----- nvinfo : EIATTR_KPARAM_INFO
	.align		4
.L_35:
        /*0058*/ 	.byte	0x04, 0x17
        /*005a*/ 	.short	(.L_37 - .L_36)
.L_36:
        /*005c*/ 	.word	0x00000000
        /*0060*/ 	.short	0x0003
        /*0062*/ 	.short	0x0018
        /*0064*/ 	.byte	0x00, 0xf0, 0x11, 0x00


	//----- nvinfo : EIATTR_KPARAM_INFO
	.align		4
.L_37:
        /*0068*/ 	.byte	0x04, 0x17
        /*006a*/ 	.short	(.L_39 - .L_38)
.L_38:
        /*006c*/ 	.word	0x00000000
        /*0070*/ 	.short	0x0002
        /*0072*/ 	.short	0x0010
        /*0074*/ 	.byte	0x00, 0xf5, 0x21, 0x00


	//----- nvinfo : EIATTR_KPARAM_INFO
	.align		4
.L_39:
        /*0078*/ 	.byte	0x04, 0x17
        /*007a*/ 	.short	(.L_41 - .L_40)
.L_40:
        /*007c*/ 	.word	0x00000000
        /*0080*/ 	.short	0x0001
        /*0082*/ 	.short	0x0008
        /*0084*/ 	.byte	0x00, 0xf0, 0x11, 0x00


	//----- nvinfo : EIATTR_KPARAM_INFO
	.align		4
.L_41:
        /*0088*/ 	.byte	0x04, 0x17
        /*008a*/ 	.short	(.L_43 - .L_42)
.L_42:
        /*008c*/ 	.word	0x00000000
        /*0090*/ 	.short	0x0000
        /*0092*/ 	.short	0x0000
        /*0094*/ 	.byte	0x00, 0xf5, 0x21, 0x00


	//----- nvinfo : EIATTR_SPARSE_MMA_MASK
	.align		4
.L_43:
        /*0098*/ 	.byte	0x03, 0x50
        /*009a*/ 	.short	0x0000


	//----- nvinfo : EIATTR_MAXREG_COUNT
	.align		4
        /*009c*/ 	.byte	0x03, 0x1b
        /*009e*/ 	.short	0x00ff


	//----- nvinfo : EIATTR_NUM_BARRIERS
	.align		4
        /*00a0*/ 	.byte	0x02, 0x4c
        /*00a2*/ 	.byte	0x01
	.zero		1


	//----- nvinfo : EIATTR_MERCURY_ISA_VERSION
	.align		4
        /*00a4*/ 	.byte	0x03, 0x5f
        /*00a6*/ 	.short	0x0101


	//----- nvinfo : EIATTR_VRC_CTA_INIT_COUNT
	.align		4
        /*00a8*/ 	.byte	0x02, 0x4a
	.zero		1
	.zero		1


	//----- nvinfo : EIATTR_EXIT_INSTR_OFFSETS
	.align		4
        /*00ac*/ 	.byte	0x04, 0x1c
        /*00ae*/ 	.short	(.L_45 - .L_44)


	//   ....[0]....
.L_44:
        /*00b0*/ 	.word	0x00003b50


	//----- nvinfo : EIATTR_CRS_STACK_SIZE
	.align		4
.L_45:
        /*00b4*/ 	.byte	0x04, 0x1e
        /*00b6*/ 	.short	(.L_47 - .L_46)
.L_46:
        /*00b8*/ 	.word	0x00000000


	//----- nvinfo : EIATTR_CBANK_PARAM_SIZE
	.align		4
.L_47:
        /*00bc*/ 	.byte	0x03, 0x19
        /*00be*/ 	.short	0x0038


	//----- nvinfo : EIATTR_PARAM_CBANK
	.align		4
        /*00c0*/ 	.byte	0x04, 0x0a
        /*00c2*/ 	.short	(.L_49 - .L_48)
	.align		4
.L_48:
        /*00c4*/ 	.word	index@(.nv.constant0.sgemmNT)
        /*00c8*/ 	.short	0x0380
        /*00ca*/ 	.short	0x0038


	//----- nvinfo : EIATTR_SW_WAR
	.align		4
.L_49:
        /*00cc*/ 	.byte	0x04, 0x36
        /*00ce*/ 	.short	(.L_51 - .L_50)
.L_50:
        /*00d0*/ 	.word	0x00000008
.L_51:


//--------------------- .nv.info.sgemmTT          --------------------------
	.section	.nv.info.sgemmTT,"",@"SHT_CUDA_INFO"
	.sectionflags	@""
	.align	4


	//----- nvinfo : EIATTR_CUDA_API_VERSION
	.align		4
        /*0000*/ 	.byte	0x04, 0x37
        /*0002*/ 	.short	(.L_53 - .L_52)
.L_52:
        /*0004*/ 	.word	0x00000082


	//----- nvinfo : EIATTR_KPARAM_INFO
	.align		4
.L_53:
        /*0008*/ 	.byte	0x04, 0x17
        /*000a*/ 	.short	(.L_55 - .L_54)
.L_54:
        /*000c*/ 	.word	0x00000000
        /*0010*/ 	.short	0x0008
        /*0012*/ 	.short	0x0034
        /*0014*/ 	.byte	0x00, 0xf0, 0x11, 0x00


	//----- nvinfo : EIATTR_KPARAM_INFO
	.align		4
.L_55:
        /*0018*/ 	.byte	0x04, 0x17
        /*001a*/ 	.short	(.L_57 - .L_56)
.L_56:
        /*001c*/ 	.word	0x00000000
        /*0020*/ 	.short	0x0007
        /*0022*/ 	.short	0x0030
        /*0024*/ 	.byte	0x00, 0xf0, 0x11, 0x00


	//----- nvinfo : EIATTR_KPARAM_INFO
	.align		4
.L_57:
        /*0028*/ 	.byte	0x04, 0x17
        /*002a*/ 	.short	(.L_59 - .L_58)
.L_58:
        /*002c*/ 	.word	0x00000000
        /*0030*/ 	.short	0x0006
        /*0032*/ 	.short	0x002c
        /*0034*/ 	.byte	0x00, 0xf0, 0x11, 0x00


	//----- nvinfo : EIATTR_KPARAM_INFO
	.align		4
.L_59:
        /*0038*/ 	.byte	0x04, 0x17
        /*003a*/ 	.short	(.L_61 - .L_60)
.L_60:
        /*003c*/ 	.word	0x00000000
        /*0040*/ 	.short	0x0005
        /*0042*/ 	.short	0x0028
        /*0044*/ 	.byte	0x00, 0xf0, 0x11, 0x00


	//----- nvinfo : EIATTR_KPARAM_INFO
	.align		4
.L_61:
        /*0048*/ 	.byte	0x04, 0x17
        /*004a*/ 	.short	(.L_63 - .L_62)
.L_62:
        /*004c*/ 	.word	0x00000000
        /*0050*/ 	.short	0x0004
        /*0052*/ 	.short	0x0020
        /*0054*/ 	.byte	0x00, 0xf5, 0x21, 0x00


	//----- nvinfo : EIATTR_KPARAM_INFO
	.align		4
.L_63:
        /*0058*/ 	.byte	0x04, 0x17
        /*005a*/ 	.short	(.L_65 - .L_64)
.L_64:
        /*005c*/ 	.word	0x00000000
        /*0060*/ 	.short	0x0003
        /*0062*/ 	.short	0x0018
        /*0064*/ 	.byte	0x00, 0xf0, 0x11, 0x00


	//----- nvinfo : EIATTR_KPARAM_INFO
	.align		4
.L_65:
        /*0068*/ 	.byte	0x04, 0x17
        /*006a*/ 	.short	(.L_67 - .L_66)
.L_66:
        /*006c*/ 	.word	0x00000000
        /*0070*/ 	.short	0x0002
        /*0072*/ 	.short	0x0010
        /*0074*/ 	.byte	0x00, 0xf5, 0x21, 0x00


	//----- nvinfo : EIATTR_KPARAM_INFO
	.align		4
.L_67:
        /*0078*/ 	.byte	0x04, 0x17
        /*007a*/ 	.short	(.L_69 - .L_68)
.L_68:
        /*007c*/ 	.word	0x00000000
        /*0080*/ 	.short	0x0001
        /*0082*/ 	.short	0x0008
        /*0084*/ 	.byte	0x00, 0xf0, 0x11, 0x00


	//----- nvinfo : EIATTR_KPARAM_INFO
	.align		4
.L_69:
        /*0088*/ 	.byte	0x04, 0x17
        /*008a*/ 	.short	(.L_71 - .L_70)
.L_70:
        /*008c*/ 	.word	0x00000000
        /*0090*/ 	.short	0x0000
        /*0092*/ 	.short	0x0000
        /*0094*/ 	.byte	0x00, 0xf5, 0x21, 0x00


	//----- nvinfo : EIATTR_SPARSE_MMA_MASK
	.align		4
.L_71:
        /*0098*/ 	.byte	0x03, 0x50
        /*009a*/ 	.short	0x0000


	//----- nvinfo : EIATTR_MAXREG_COUNT
	.align		4
        /*009c*/ 	.byte	0x03, 0x1b
        /*009e*/ 	.short	0x00ff


	//----- nvinfo : EIATTR_NUM_BARRIERS
	.align		4
        /*00a0*/ 	.byte	0x02, 0x4c
        /*00a2*/ 	.byte	0x01
	.zero		1


	//----- nvinfo : EIATTR_MERCURY_ISA_VERSION
	.align		4
        /*00a4*/ 	.byte	0x03, 0x5f
        /*00a6*/ 	.short	0x0101


	//----- nvinfo : EIATTR_VRC_CTA_INIT_COUNT
	.align		4
        /*00a8*/ 	.byte	0x02, 0x4a
	.zero		1
	.zero		1


	//----- nvinfo : EIATTR_EXIT_INSTR_OFFSETS
	.align		4
        /*00ac*/ 	.byte	0x04, 0x1c
        /*00ae*/ 	.short	(.L_73 - .L_72)


	//   ....[0]....
.L_72:
        /*00b0*/ 	.word	0x00003c80


	//----- nvinfo : EIATTR_CRS_STACK_SIZE
	.align		4
.L_73:
        /*00b4*/ 	.byte	0x04, 0x1e
        /*00b6*/ 	.short	(.L_75 - .L_74)
.L_74:
        /*00b8*/ 	.word	0x00000000


	//----- nvinfo : EIATTR_CBANK_PARAM_SIZE
	.align		4
.L_75:
        /*00bc*/ 	.byte	0x03, 0x19
        /*00be*/ 	.short	0x0038


	//----- nvinfo : EIATTR_PARAM_CBANK
	.align		4
        /*00c0*/ 	.byte	0x04, 0x0a
        /*00c2*/ 	.short	(.L_77 - .L_76)
	.align		4
.L_76:
        /*00c4*/ 	.word	index@(.nv.constant0.sgemmTT)
        /*00c8*/ 	.short	0x0380
        /*00ca*/ 	.short	0x0038


	//----- nvinfo : EIATTR_SW_WAR
	.align		4
.L_77:
        /*00cc*/ 	.byte	0x04, 0x36
        /*00ce*/ 	.short	(.L_79 - .L_78)
.L_78:
        /*00d0*/ 	.word	0x00000008
.L_79:


//--------------------- .nv.info.sgemmTN          --------------------------
	.section	.nv.info.sgemmTN,"",@"SHT_CUDA_INFO"
	.sectionflags	@""
	.align	4


	//----- nvinfo : EIATTR_CUDA_API_VERSION
	.align		4
        /*0000*/ 	.byte	0x04, 0x37
        /*0002*/ 	.short	(.L_81 - .L_80)
.L_80:
        /*0004*/ 	.word	0x00000082


	//----- nvinfo : EIATTR_KPARAM_INFO
	.align		4
.L_81:
        /*0008*/ 	.byte	0x04, 0x17
        /*000a*/ 	.short	(.L_83 - .L_82)
.L_82:
        /*000c*/ 	.word	0x00000000
        /*0010*/ 	.short	0x0008
        /*0012*/ 	.short	0x0034
        /*0014*/ 	.byte	0x00, 0xf0, 0x11, 0x00


	//----- nvinfo : EIATTR_KPARAM_INFO
	.align		4
.L_83:
        /*0018*/ 	.byte	0x04, 0x17
        /*001a*/ 	.short	(.L_85 - .L_84)
.L_84:
        /*001c*/ 	.word	0x00000000
        /*0020*/ 	.short	0x0007
        /*0022*/ 	.short	0x0030
        /*0024*/ 	.byte	0x00, 0xf0, 0x11, 0x00


	//----- nvinfo : EIATTR_KPARAM_INFO
	.align		4
.L_85:
        /*0028*/ 	.byte	0x04, 0x17
        /*002a*/ 	.short	(.L_87 - .L_86)
.L_86:
        /*002c*/ 	.word	0x00000000
        /*0030*/ 	.short	0x0006
        /*0032*/ 	.short	0x002c
        /*0034*/ 	.byte	0x00, 0xf0, 0x11, 0x00


	//----- nvinfo : EIATTR_KPARAM_INFO
	.align		4
.L_87:
        /*0038*/ 	.byte	0x04, 0x17
        /*003a*/ 	.short	(.L_89 - .L_88)
.L_88:
        /*003c*/ 	.word	0x00000000
        /*0040*/ 	.short	0x0005
        /*0042*/ 	.short	0x0028
        /*0044*/ 	.byte	0x00, 0xf0, 0x11, 0x00


	//----- nvinfo : EIATTR_KPARAM_INFO
	.align		4
.L_89:
        /*0048*/ 	.byte	0x04, 0x17
        /*004a*/ 	.short	(.L_91 - .L_90)
.L_90:
        /*004c*/ 	.word	0x00000000
        /*0050*/ 	.short	0x0004
        /*0052*/ 	.short	0x0020
        /*0054*/ 	.byte	0x00, 0xf5, 0x21, 0x00


	//----- nvinfo : EIATTR_KPARAM_INFO
	.align		4
.L_91:
        /*0058*/ 	.byte	0x04, 0x17
        /*005a*/ 	.short	(.L_93 - .L_92)
.L_92:
        /*005c*/ 	.word	0x00000000
        /*0060*/ 	.short	0x0003
        /*0062*/ 	.short	0x0018
        /*0064*/ 	.byte	0x00, 0xf0, 0x11, 0x00


	//----- nvinfo : EIATTR_KPARAM_INFO
	.align		4
.L_93:
        /*0068*/ 	.byte	0x04, 0x17
        /*006a*/ 	.short	(.L_95 - .L_94)
.L_94:
        /*006c*/ 	.word	0x00000000
        /*0070*/ 	.short	0x0002
        /*0072*/ 	.short	0x0010
        /*0074*/ 	.byte	0x00, 0xf5, 0x21, 0x00


	//----- nvinfo : EIATTR_KPARAM_INFO
	.align		4
.L_95:
        /*0078*/ 	.byte	0x04, 0x17
        /*007a*/ 	.short	(.L_97 - .L_96)
.L_96:
        /*007c*/ 	.word	0x00000000
        /*0080*/ 	.short	0x0001
        /*0082*/ 	.short	0x0008
        /*0084*/ 	.byte	0x00, 0xf0, 0x11, 0x00


	//----- nvinfo : EIATTR_KPARAM_INFO
	.align		4
.L_97:
        /*0088*/ 	.byte	0x04, 0x17
        /*008a*/ 	.short	(.L_99 - .L_98)
.L_98:
        /*008c*/ 	.word	0x00000000
        /*0090*/ 	.short	0x0000
        /*0092*/ 	.short	0x0000
        /*0094*/ 	.byte	0x00, 0xf5, 0x21, 0x00


	//----- nvinfo : EIATTR_SPARSE_MMA_MASK
	.align		4
.L_99:
        /*0098*/ 	.byte	0x03, 0x50
        /*009a*/ 	.short	0x0000


	//----- nvinfo : EIATTR_MAXREG_COUNT
	.align		4
        /*009c*/ 	.byte	0x03, 0x1b
        /*009e*/ 	.short	0x00ff


	//----- nvinfo : EIATTR_NUM_BARRIERS
	.align		4
        /*00a0*/ 	.byte	0x02, 0x4c
        /*00a2*/ 	.byte	0x01
	.zero		1


	//----- nvinfo : EIATTR_MERCURY_ISA_VERSION
	.align		4
        /*00a4*/ 	.byte	0x03, 0x5f
        /*00a6*/ 	.short	0x0101


	//----- nvinfo : EIATTR_VRC_CTA_INIT_COUNT
	.align		4
        /*00a8*/ 	.byte	0x02, 0x4a
	.zero		1
	.zero		1


	//----- nvinfo : EIATTR_EXIT_INSTR_OFFSETS
	.align		4
        /*00ac*/ 	.byte	0x04, 0x1c
        /*00ae*/ 	.short	(.L_101 - .L_100)


	//   ....[0]....
.L_100:
        /*00b0*/ 	.word	0x00003d20


	//----- nvinfo : EIATTR_CRS_STACK_SIZE
	.align		4
.L_101:
        /*00b4*/ 	.byte	0x04, 0x1e
        /*00b6*/ 	.short	(.L_103 - .L_102)
.L_102:
        /*00b8*/ 	.word	0x00000000


	//----- nvinfo : EIATTR_CBANK_PARAM_SIZE
	.align		4
.L_103:
        /*00bc*/ 	.byte	0x03, 0x19
        /*00be*/ 	.short	0x0038


	//----- nvinfo : EIATTR_PARAM_CBANK
	.align		4
        /*00c0*/ 	.byte	0x04, 0x0a
        /*00c2*/ 	.short	(.L_105 - .L_104)
	.align		4
.L_104:
        /*00c4*/ 	.word	index@(.nv.constant0.sgemmTN)
        /*00c8*/ 	.short	0x0380
        /*00ca*/ 	.short	0x0038


	//----- nvinfo : EIATTR_SW_WAR
	.align		4
.L_105:
        /*00cc*/ 	.byte	0x04, 0x36
        /*00ce*/ 	.short	(.L_107 - .L_106)
.L_106:
        /*00d0*/ 	.word	0x00000008
.L_107:


//--------------------- .nv.info.sgemmNN          --------------------------
	.section	.nv.info.sgemmNN,"",@"SHT_CUDA_INFO"
	.sectionflags	@""
	.align	4


	//----- nvinfo : EIATTR_CUDA_API_VERSION
	.align		4
        /*0000*/ 	.byte	0x04, 0x37
        /*0002*/ 	.short	(.L_109 - .L_108)
.L_108:
        /*0004*/ 	.word	0x00000082


	//----- nvinfo : EIATTR_KPARAM_INFO
	.align		4
.L_109:
        /*0008*/ 	.byte	0x04, 0x17
        /*000a*/ 	.short	(.L_111 - .L_110)
.L_110:
        /*000c*/ 	.word	0x00000000
        /*0010*/ 	.short	0x0008
        /*0012*/ 	.short	0x0034
        /*0014*/ 	.byte	0x00, 0xf0, 0x11, 0x00


	//----- nvinfo : EIATTR_KPARAM_INFO
	.align		4
.L_111:
        /*0018*/ 	.byte	0x04, 0x17
        /*001a*/ 	.short	(.L_113 - .L_112)
.L_112:
        /*001c*/ 	.word	0x00000000
        /*0020*/ 	.short	0x0007
        /*0022*/ 	.short	0x0030
        /*0024*/ 	.byte	0x00, 0xf0, 0x11, 0x00


	//----- nvinfo : EIATTR_KPARAM_INFO
	.align		4
.L_113:
        /*0028*/ 	.byte	0x04, 0x17
        /*002a*/ 	.short	(.L_115 - .L_114)
.L_114:
        /*002c*/ 	.word	0x00000000
        /*0030*/ 	.short	0x0006
        /*0032*/ 	.short	0x002c
        /*0034*/ 	.byte	0x00, 0xf0, 0x11, 0x00


	//----- nvinfo : EIATTR_KPARAM_INFO
	.align		4
.L_115:
        /*0038*/ 	.byte	0x04, 0x17
        /*003a*/ 	.short	(.L_117 - .L_116)
.L_116:
        /*003c*/ 	.word	0x00000000
        /*0040*/ 	.short	0x0005
        /*0042*/ 	.short	0x0028
        /*0044*/ 	.byte	0x00, 0xf0, 0x11, 0x00


	//----- nvinfo : EIATTR_KPARAM_INFO
	.align		4
.L_117:
        /*0048*/ 	.byte	0x04, 0x17
        /*004a*/ 	.short	(.L_119 - .L_118)
.L_118:
        /*004c*/ 	.word	0x00000000
        /*0050*/ 	.short	0x0004
        /*0052*/ 	.short	0x0020
        /*0054*/ 	.byte	0x00, 0xf5, 0x21, 0x00


	//----- nvinfo : EIATTR_KPARAM_INFO
	.align		4
.L_119:
        /*0058*/ 	.byte	0x04, 0x17
        /*005a*/ 	.short	(.L_121 - .L_120)
.L_120:
        /*005c*/ 	.word	0x00000000
        /*0060*/ 	.short	0x0003
        /*0062*/ 	.short	0x0018
        /*0064*/ 	.byte	0x00, 0xf0, 0x11, 0x00


	//----- nvinfo : EIATTR_KPARAM_INFO
	.align		4
.L_121:
        /*0068*/ 	.byte	0x04, 0x17
        /*006a*/ 	.short	(.L_123 - .L_122)
.L_122:
        /*006c*/ 	.word	0x00000000
        /*0070*/ 	.short	0x0002
        /*0072*/ 	.short	0x0010
        /*0074*/ 	.byte	0x00, 0xf5, 0x21, 0x00


	//----- nvinfo : EIATTR_KPARAM_INFO
	.align		4
.L_123:
        /*0078*/ 	.byte	0x04, 0x17
        /*007a*/ 	.short	(.L_125 - .L_124)
.L_124:
        /*007c*/ 	.word	0x00000000
        /*0080*/ 	.short	0x0001
        /*0082*/ 	.short	0x0008
        /*0084*/ 	.byte	0x00, 0xf0, 0x11, 0x00


	//----- nvinfo : EIATTR_KPARAM_INFO
	.align		4
.L_125:
        /*0088*/ 	.byte	0x04, 0x17
        /*008a*/ 	.short	(.L_127 - .L_126)
.L_126:
        /*008c*/ 	.word	0x00000000
        /*0090*/ 	.short	0x0000
        /*0092*/ 	.short	0x0000
        /*0094*/ 	.byte	0x00, 0xf5, 0x21, 0x00


	//----- nvinfo : EIATTR_SPARSE_MMA_MASK
	.align		4
.L_127:
        /*0098*/ 	.byte	0x03, 0x50
        /*009a*/ 	.short	0x0000


	//----- nvinfo : EIATTR_MAXREG_COUNT
	.align		4
        /*009c*/ 	.byte	0x03, 0x1b
        /*009e*/ 	.short	0x00ff


	//----- nvinfo : EIATTR_NUM_BARRIERS
	.align		4
        /*00a0*/ 	.byte	0x02, 0x4c
        /*00a2*/ 	.byte	0x01
	.zero		1


	//----- nvinfo : EIATTR_MERCURY_ISA_VERSION
	.align		4
        /*00a4*/ 	.byte	0x03, 0x5f
        /*00a6*/ 	.short	0x0101


	//----- nvinfo : EIATTR_VRC_CTA_INIT_COUNT
	.align		4
        /*00a8*/ 	.byte	0x02, 0x4a
	.zero		1
	.zero		1


	//----- nvinfo : EIATTR_EXIT_INSTR_OFFSETS
	.align		4
        /*00ac*/ 	.byte	0x04, 0x1c
        /*00ae*/ 	.short	(.L_129 - .L_128)


	//   ....[0]....
.L_128:
        /*00b0*/ 	.word	0x00003c60


	//----- nvinfo : EIATTR_CRS_STACK_SIZE
	.align		4
.L_129:
        /*00b4*/ 	.byte	0x04, 0x1e
        /*00b6*/ 	.short	(.L_131 - .L_130)
.L_130:
        /*00b8*/ 	.word	0x00000000


	//----- nvinfo : EIATTR_CBANK_PARAM_SIZE
	.align		4
.L_131:
        /*00bc*/ 	.byte	0x03, 0x19
        /*00be*/ 	.short	0x0038


	//----- nvinfo : EIATTR_PARAM_CBANK
	.align		4
        /*00c0*/ 	.byte	0x04, 0x0a
        /*00c2*/ 	.short	(.L_133 - .L_132)
	.align		4
.L_132:
        /*00c4*/ 	.word	index@(.nv.constant0.sgemmNN)
        /*00c8*/ 	.short	0x0380
        /*00ca*/ 	.short	0x0038


	//----- nvinfo : EIATTR_SW_WAR
	.align		4
.L_133:
        /*00cc*/ 	.byte	0x04, 0x36
        /*00ce*/ 	.short	(.L_135 - .L_134)
.L_134:
        /*00d0*/ 	.word	0x00000008
.L_135:


//--------------------- .nv.callgraph             --------------------------
	.section	.nv.callgraph,"",@"SHT_CUDA_CALLGRAPH"
	.align	4
	.sectionentsize	8
	.align		4
        /*0000*/ 	.word	0x00000000
	.align		4
        /*0004*/ 	.word	0xffffffff
	.align		4
        /*0008*/ 	.word	0x00000000
	.align		4
        /*000c*/ 	.word	0xfffffffe
	.align		4
        /*0010*/ 	.word	0x00000000
	.align		4
        /*0014*/ 	.word	0xfffffffd
	.align		4
        /*0018*/ 	.word	0x00000000
	.align		4
        /*001c*/ 	.word	0xfffffffc


//--------------------- .text.sgemmNT             --------------------------
	.section	.text.sgemmNT,"ax",@progbits
	.align	128
        .global         sgemmNT
        .type           sgemmNT,@function
        .size           sgemmNT,(.L_x_8 - sgemmNT)
        .other          sgemmNT,@"STO_CUDA_ENTRY STV_DEFAULT"
sgemmNT:
.text.sgemmNT:
[----:B------:R-:W-:Y:S01]  /*0000*/  LDC R1, c[0x0][0x37c] ;  /* 0x0000df00ff017b82 */ /* 0x000fe20000000800 */
[----:B------:R-:W0:Y:S07]  /*0010*/  S2R R7, SR_TID.Y ;  /* 0x0000000000077919 */ /* 0x000e2e0000002200 */
[----:B------:R-:W1:Y:S01]  /*0020*/  S2UR UR4, SR_CTAID.Y ;  /* 0x00000000000479c3 */ /* 0x000e620000002600 */
[----:B------:R-:W2:Y:S01]  /*0030*/  LDCU UR5, c[0x0][0x398] ;  /* 0x00007300ff0577ac */ /* 0x000ea20008000800 */
[----:B------:R-:W0:Y:S01]  /*0040*/  S2R R4, SR_TID.X ;  /* 0x0000000000047919 */ /* 0x000e220000002100 */
[----:B------:R-:W3:Y:S01]  /*0050*/  LDCU UR8, c[0x0][0x388] ;  /* 0x00007100ff0877ac */ /* 0x000ee20008000800 */
[----:B------:R-:W4:Y:S04]  /*0060*/  S2R R0, SR_CTAID.X ;  /* 0x0000000000007919 */ /* 0x000f280000002500 */
[----:B------:R-:W5:Y:S01]  /*0070*/  LDC.64 R18, c[0x0][0x390] ;  /* 0x0000e400ff127b82 */ /* 0x000f620000000a00 */
[----:B------:R-:W3:Y:S07]  /*0080*/  LDCU.64 UR10, c[0x0][0x358] ;  /* 0x00006b00ff0a77ac */ /* 0x000eee0008000a00 */
[----:B------:R-:W3:Y:S01]  /*0090*/  LDC.64 R20, c[0x0][0x380] ;  /* 0x0000e000ff147b82 */ /* 0x000ee20000000a00 */
[----:B------:R-:W3:Y:S01]  /*00a0*/  S2R R8, SR_CgaCtaId ;  /* 0x0000000000087919 */ /* 0x000ee20000008800 */
[----:B------:R-:W3:Y:S01]  /*00b0*/  LDCU UR6, c[0x0][0x3ac] ;  /* 0x00007580ff0677ac */ /* 0x000ee20008000800 */
[----:B-1----:R-:W-:-:S06]  /*00c0*/  USHF.L.U32 UR4, UR4, 0x6, URZ ;  /* 0x0000000604047899 */ /* 0x002fcc00080006ff */
[----:B------:R-:W-:Y:S02]  /*00d0*/  MOV R5, UR4 ;  /* 0x0000000400057c02 */ /* 0x000fe40008000f00 */
[----:B0-----:R-:W-:Y:S02]  /*00e0*/  LEA R7, R7, R4, 0x6 ;  /* 0x0000000407077211 */ /* 0x001fe400078e30ff */
[----:B------:R-:W-:Y:S02]  /*00f0*/  LOP3.LUT R2, R5, 0xf, R4, 0xf8, !PT ;  /* 0x0000000f05027812 */ /* 0x000fe400078ef804 */
[----:B------:R-:W-:Y:S02]  /*0100*/  SHF.R.U32.HI R7, RZ, 0x4, R7 ;  /* 0x00000004ff077819 */ /* 0x000fe40000011607 */
[----:B------:R-:W-:-:S03]  /*0110*/  LOP3.LUT R3, R4, 0xf, RZ, 0xc0, !PT ;  /* 0x0000000f04037812 */ /* 0x000fc600078ec0ff */
[----:B--2---:R-:W-:Y:S01]  /*0120*/  IMAD R5, R7, UR5, R2 ;  /* 0x0000000507057c24 */ /* 0x004fe2000f8e0202 */
[----:B----4-:R-:W-:-:S03]  /*0130*/  LEA R0, R0, R3, 0x6 ;  /* 0x0000000300007211 */ /* 0x010fc600078e30ff */
[----:B-----5:R-:W-:-:S04]  /*0140*/  IMAD.WIDE R18, R5, 0x4, R18 ;  /* 0x0000000405127825 */ /* 0x020fc800078e0212 */
[----:B---3--:R-:W-:Y:S01]  /*0150*/  IMAD R5, R7, UR8, R0 ;  /* 0x0000000807057c24 */ /* 0x008fe2000f8e0200 */
[----:B------:R-:W2:Y:S03]  /*0160*/  LDG.E R11, desc[UR10][R18.64] ;  /* 0x0000000a120b7981 */ /* 0x000ea6000c1e1900 */
[----:B------:R-:W-:Y:S01]  /*0170*/  IMAD.WIDE R20, R5, 0x4, R20 ;  /* 0x0000000405147825 */ /* 0x000fe200078e0214 */
[----:B------:R-:W3:Y:S04]  /*0180*/  LDG.E R13, desc[UR10][R18.64+0x40] ;  /* 0x0000400a120d7981 */ /* 0x000ee8000c1e1900 */
[----:B------:R-:W4:Y:S04]  /*0190*/  LDG.E R15, desc[UR10][R18.64+0x80] ;  /* 0x0000800a120f7981 */ /* 0x000f28000c1e1900 */
[----:B------:R-:W5:Y:S04]  /*01a0*/  LDG.E R17, desc[UR10][R18.64+0xc0] ;  /* 0x0000c00a12117981 */ /* 0x000f68000c1e1900 */
[----:B------:R-:W5:Y:S04]  /*01b0*/  LDG.E R10, desc[UR10][R20.64] ;  /* 0x0000000a140a7981 */ /* 0x000f68000c1e1900 */
[----:B------:R-:W5:Y:S04]  /*01c0*/  LDG.E R12, desc[UR10][R20.64+0x40] ;  /* 0x0000400a140c7981 */ /* 0x000f68000c1e1900 */
[----:B------:R-:W5:Y:S04]  /*01d0*/  LDG.E R14, desc[UR10][R20.64+0x80] ;  /* 0x0000800a140e7981 */ /* 0x000f68000c1e1900 */
[----:B------:R-:W5:Y:S01]  /*01e0*/  LDG.E R16, desc[UR10][R20.64+0xc0] ;  /* 0x0000c00a14107981 */ /* 0x000f62000c1e1900 */
[----:B------:R-:W-:-:S04]  /*01f0*/  MOV R2, 0x400 ;  /* 0x0000040000027802 */ /* 0x000fc80000000f00 */
[----:B------:R-:W-:Y:S02]  /*0200*/  IADD3 R5, PT, PT, R2, 0x1040, RZ ;  /* 0x0000104002057810 */ /* 0x000fe40007ffe0ff */
[----:B------:R-:W-:Y:S02]  /*0210*/  LEA R2, R8, R2, 0x18 ;  /* 0x0000000208027211 */ /* 0x000fe400078ec0ff */
[----:B------:R-:W-:Y:S02]  /*0220*/  SHF.L.U32 R4, R4, 0x2, RZ ;  /* 0x0000000204047819 */ /* 0x000fe400000006ff */
[----:B------:R-:W-:Y:S01]  /*0230*/  LEA R8, R8, R5, 0x18 ;  /* 0x0000000508087211 */ /* 0x000fe200078ec0ff */
[----:B------:R-:W-:Y:S01]  /*0240*/  IMAD R6, R7, 0x104, R2 ;  /* 0x0000010407067824 */ /* 0x000fe200078e0202 */
[----:B------:R-:W-:-:S03]  /*0250*/  LOP3.LUT R5, R4, 0x3c, RZ, 0xc0, !PT ;  /* 0x0000003c04057812 */ /* 0x000fc600078ec0ff */
[----:B------:R-:W-:Y:S01]  /*0260*/  IMAD R3, R3, 0x44, R8 ;  /* 0x0000004403037824 */ /* 0x000fe200078e0208 */
[----:B------:R-:W-:Y:S01]  /*0270*/  IADD3 R4, PT, PT, R6, R5, RZ ;  /* 0x0000000506047210 */ /* 0x000fe20007ffe0ff */
[C---:B------:R-:W-:Y:S01]  /*0280*/  IMAD R6, R7.reuse, -0x100, R6 ;  /* 0xffffff0007067824 */ /* 0x040fe200078e0206 */
[----:B------:R-:W-:Y:S02]  /*0290*/  USHF.L.U32 UR9, UR5, 0x4, URZ ;  /* 0x0000000405097899 */ /* 0x000fe400080006ff */
[----:B------:R-:W-:Y:S01]  /*02a0*/  LEA R7, R7, R3, 0x2 ;  /* 0x0000000307077211 */ /* 0x000fe200078e10ff */
[----:B------:R-:W-:Y:S02]  /*02b0*/  UIMAD UR5, UR5, UR6, URZ ;  /* 0x00000006050572a4 */ /* 0x000fe4000f8e02ff */
[----:B------:R-:W-:-:S04]  /*02c0*/  UIADD3 UR7, UPT, UPT, -UR9, URZ, URZ ;  /* 0x000000ff09077290 */ /* 0x000fc8000fffe1ff */
[----:B------:R-:W-:Y:S02]  /*02d0*/  USHF.R.S32.HI UR6, URZ, 0x1f, UR7 ;  /* 0x0000001fff067899 */ /* 0x000fe40008011407 */
[----:B------:R-:W-:-:S04]  /*02e0*/  UIADD3 UR7, UP0, UPT, UR5, UR7, URZ ;  /* 0x0000000705077290 */ /* 0x000fc8000ff1e0ff */
[----:B------:R-:W-:Y:S02]  /*02f0*/  ULEA.HI.X.SX32 UR6, UR5, UR6, 0x1, UP0 ;  /* 0x0000000605067291 */ /* 0x000fe400080f0eff */
[----:B------:R-:W-:-:S04]  /*0300*/  MOV R9, UR7 ;  /* 0x0000000700097c02 */ /* 0x000fc80008000f00 */
[----:B------:R-:W-:Y:S02]  /*0310*/  MOV R22, UR6 ;  /* 0x0000000600167c02 */ /* 0x000fe40008000f00 */
[----:B------:R-:W-:Y:S01]  /*0320*/  LEA R2, P0, R9, R18, 0x2 ;  /* 0x0000001209027211 */ /* 0x000fe200078010ff */
[----:B------:R-:W-:-:S03]  /*0330*/  HFMA2 R30, -RZ, RZ, 0, 0 ;  /* 0x00000000ff1e7431 */ /* 0x000fc600000001ff */
[----:B------:R-:W-:Y:S01]  /*0340*/  LEA.HI.X R5, R9, R19, R22, 0x2, P0 ;  /* 0x0000001309057211 */ /* 0x000fe200000f1416 */
[----:B------:R-:W-:Y:S01]  /*0350*/  HFMA2 R9, -RZ, RZ, 0, 0 ;  /* 0x00000000ff097431 */ /* 0x000fe200000001ff */
[----:B------:R-:W-:Y:S02]  /*0360*/  MOV R28, RZ ;  /* 0x000000ff001c7202 */ /* 0x000fe40000000f00 */
[----:B------:R-:W-:Y:S02]  /*0370*/  CS2R R24, SRZ ;  /* 0x0000000000187805 */ /* 0x000fe4000001ff00 */
[----:B------:R-:W-:Y:S02]  /*0380*/  MOV R26, RZ ;  /* 0x000000ff001a7202 */ /* 0x000fe40000000f00 */
[----:B------:R-:W-:Y:S01]  /*0390*/  CS2R R22, SRZ ;  /* 0x0000000000167805 */ /* 0x000fe2000001ff00 */
[----:B------:R-:W-:Y:S01]  /*03a0*/  USHF.L.U32 UR5, UR8, 0x4, URZ ;  /* 0x0000000408057899 */ /* 0x000fe200080006ff */
[----:B--2---:R-:W-:Y:S04]  /*03b0*/  STS [R4], R11 ;  /* 0x0000000b04007388 */ /* 0x004fe80000000800 */
[----:B---3--:R-:W-:Y:S04]  /*03c0*/  STS [R4+0x40], R13 ;  /* 0x0000400d04007388 */ /* 0x008fe80000000800 */
[----:B----4-:R-:W-:Y:S04]  /*03d0*/  STS [R4+0x80], R15 ;  /* 0x0000800f04007388 */ /* 0x010fe80000000800 */
[----:B-----5:R-:W-:Y:S04]  /*03e0*/  STS [R4+0xc0], R17 ;  /* 0x0000c01104007388 */ /* 0x020fe80000000800 */
[----:B------:R0:W-:Y:S04]  /*03f0*/  STS [R7], R10 ;  /* 0x0000000a07007388 */ /* 0x0001e80000000800 */
[----:B------:R1:W-:Y:S04]  /*0400*/  STS [R7+0x440], R12 ;  /* 0x0004400c07007388 */ /* 0x0003e80000000800 */
[----:B------:R2:W-:Y:S04]  /*0410*/  STS [R7+0x880], R14 ;  /* 0x0008800e07007388 */ /* 0x0005e80000000800 */
[----:B------:R3:W-:Y:S01]  /*0420*/  STS [R7+0xcc0], R16 ;  /* 0x000cc01007007388 */ /* 0x0007e20000000800 */
[----:B0-----:R-:W-:-:S02]  /*0430*/  CS2R R10, SRZ ;  /* 0x00000000000a7805 */ /* 0x001fc4000001ff00 */
[----:B-1----:R-:W-:Y:S02]  /*0440*/  CS2R R12, SRZ ;  /* 0x00000000000c7805 */ /* 0x002fe4000001ff00 */
[----:B--2---:R-:W-:Y:S02]  /*0450*/  CS2R R14, SRZ ;  /* 0x00000000000e7805 */ /* 0x004fe4000001ff00 */
[----:B---3--:R-:W-:Y:S01]  /*0460*/  CS2R R16, SRZ ;  /* 0x0000000000107805 */ /* 0x008fe2000001ff00 */
[----:B------:R-:W-:Y:S06]  /*0470*/  BAR.SYNC.DEFER_BLOCKING 0x0 ;  /* 0x0000000000007b1d */ /* 0x000fec0000010000 */
.L_x_0:
[----:B0-----:R-:W-:Y:S01]  /*0480*/  LDS R31, [R6] ;  /* 0x00000000061f7984 */ /* 0x001fe20000000800 */
[----:B------:R-:W-:-:S03]  /*0490*/  MOV R35, UR9 ;  /* 0x0000000900237c02 */ /* 0x000fc60008000f00 */
[----:B------:R-:W0:Y:S02]  /*04a0*/  LDS R29, [R3] ;  /* 0x00000000031d7984 */ /* 0x000e240000000800 */
[----:B------:R-:W-:Y:S01]  /*04b0*/  IMAD.WIDE R18, R35, 0x4, R18 ;  /* 0x0000000423127825 */ /* 0x000fe200078e0212 */
[----:B------:R-:W-:Y:S01]  /*04c0*/  MOV R35, UR5 ;  /* 0x0000000500237c02 */ /* 0x000fe20008000f00 */
[----:B------:R-:W1:Y:S04]  /*04d0*/  LDS R32, [R6+0x40] ;  /* 0x0000400006207984 */ /* 0x000e680000000800 */
[----:B------:R-:W2:Y:S01]  /*04e0*/  LDS R27, [R6+0x80] ;  /* 0x00008000061b7984 */ /* 0x000ea20000000800 */
[----:B------:R-:W-:-:S03]  /*04f0*/  IMAD.WIDE R20, R35, 0x4, R20 ;  /* 0x0000000423147825 */ /* 0x000fc600078e0214 */
[----:B------:R-:W3:Y:S04]  /*0500*/  LDS R8, [R6+0xc0] ;  /* 0x0000c00006087984 */ /* 0x000ee80000000800 */
[----:B------:R-:W4:Y:S04]  /*0510*/  LDS R34, [R3+0x440] ;  /* 0x0004400003227984 */ /* 0x000f280000000800 */
[----:B------:R-:W5:Y:S04]  /*0520*/  LDS R33, [R3+0x880] ;  /* 0x0008800003217984 */ /* 0x000f680000000800 */
[----:B------:R-:W5:Y:S04]  /*0530*/  LDS R7, [R3+0xcc0] ;  /* 0x000cc00003077984 */ /* 0x000f680000000800 */
[----:B------:R-:W5:Y:S01]  /*0540*/  LDG.E R35, desc[UR10][R20.64+0xc0] ;  /* 0x0000c00a14237981 */ /* 0x000f62000c1e1900 */
[-C--:B0-----:R-:W-:Y:S01]  /*0550*/  FFMA R10, R31, R29.reuse, R10 ;  /* 0x0000001d1f0a7223 */ /* 0x081fe2000000000a */
[-C--:B-1----:R-:W-:Y:S01]  /*0560*/  FFMA R36, R32, R29.reuse, R11 ;  /* 0x0000001d20247223 */ /* 0x082fe2000000000b */
[-C--:B--2---:R-:W-:Y:S01]  /*0570*/  FFMA R12, R27, R29.reuse, R12 ;  /* 0x0000001d1b0c7223 */ /* 0x084fe2000000000c */
[----:B---3--:R-:W-:Y:S01]  /*0580*/  FFMA R13, R8, R29, R13 ;  /* 0x0000001d080d7223 */ /* 0x008fe2000000000d */
[-C--:B----4-:R-:W-:Y:S01]  /*0590*/  FFMA R14, R31, R34.reuse, R14 ;  /* 0x000000221f0e7223 */ /* 0x090fe2000000000e */
[-C--:B------:R-:W-:Y:S01]  /*05a0*/  FFMA R29, R32, R34.reuse, R15 ;  /* 0x00000022201d7223 */ /* 0x080fe2000000000f */
[-C--:B------:R-:W-:Y:S01]  /*05b0*/  FFMA R16, R27, R34.reuse, R16 ;  /* 0x000000221b107223 */ /* 0x080fe20000000010 */
[----:B------:R-:W-:Y:S01]  /*05c0*/  FFMA R17, R8, R34, R17 ;  /* 0x0000002208117223 */ /* 0x000fe20000000011 */
[-C--:B-----5:R-:W-:Y:S01]  /*05d0*/  FFMA R22, R31, R33.reuse, R22 ;  /* 0x000000211f167223 */ /* 0x0a0fe20000000016 */
[-C--:B------:R-:W-:Y:S01]  /*05e0*/  FFMA R34, R32, R33.reuse, R23 ;  /* 0x0000002120227223 */ /* 0x080fe20000000017 */
[-C--:B------:R-:W-:Y:S01]  /*05f0*/  FFMA R24, R27, R33.reuse, R24 ;  /* 0x000000211b187223 */ /* 0x080fe20000000018 */
[----:B------:R-:W-:Y:S01]  /*0600*/  FFMA R25, R8, R33, R25 ;  /* 0x0000002108197223 */ /* 0x000fe20000000019 */
[-C--:B------:R-:W-:Y:S01]  /*0610*/  FFMA R26, R31, R7.reuse, R26 ;  /* 0x000000071f1a7223 */ /* 0x080fe2000000001a */
[-C--:B------:R-:W-:Y:S01]  /*0620*/  FFMA R30, R32, R7.reuse, R30 ;  /* 0x00000007201e7223 */ /* 0x080fe2000000001e */
[-C--:B------:R-:W-:Y:S01]  /*0630*/  FFMA R28, R27, R7.reuse, R28 ;  /* 0x000000071b1c7223 */ /* 0x080fe2000000001c */
[----:B------:R-:W-:Y:S01]  /*0640*/  FFMA R7, R8, R7, R9 ;  /* 0x0000000708077223 */ /* 0x000fe20000000009 */
[----:B------:R-:W-:Y:S04]  /*0650*/  LDS R33, [R3+0x4] ;  /* 0x0000040003217984 */ /* 0x000fe80000000800 */
[----:B------:R-:W0:Y:S04]  /*0660*/  LDS R23, [R6+0x144] ;  /* 0x0001440006177984 */ /* 0x000e280000000800 */
[----:B------:R-:W1:Y:S04]  /*0670*/  LDS R27, [R6+0x104] ;  /* 0x00010400061b7984 */ /* 0x000e680000000800 */
[----:B------:R-:W2:Y:S04]  /*0680*/  LDS R15, [R6+0x184] ;  /* 0x00018400060f7984 */ /* 0x000ea80000000800 */
[----:B------:R-:W3:Y:S04]  /*0690*/  LDS R8, [R6+0x1c4] ;  /* 0x0001c40006087984 */ /* 0x000ee80000000800 */
[----:B------:R-:W4:Y:S04]  /*06a0*/  LDS R31, [R3+0x444] ;  /* 0x00044400031f7984 */ /* 0x000f280000000800 */
[----:B------:R-:W5:Y:S04]  /*06b0*/  LDS R32, [R3+0x884] ;  /* 0x0008840003207984 */ /* 0x000f680000000800 */
[----:B------:R-:W5:Y:S01]  /*06c0*/  LDS R9, [R3+0xcc4] ;  /* 0x000cc40003097984 */ /* 0x000f620000000800 */
[-C--:B0-----:R-:W-:Y:S01]  /*06d0*/  FFMA R11, R23, R33.reuse, R36 ;  /* 0x00000021170b7223 */ /* 0x081fe20000000024 */
[-C--:B-1----:R-:W-:Y:S01]  /*06e0*/  FFMA R10, R27, R33.reuse, R10 ;  /* 0x000000211b0a7223 */ /* 0x082fe2000000000a */
[-C--:B--2---:R-:W-:Y:S01]  /*06f0*/  FFMA R12, R15, R33.reuse, R12 ;  /* 0x000000210f0c7223 */ /* 0x084fe2000000000c */
[----:B---3--:R-:W-:-:S02]  /*0700*/  FFMA R13, R8, R33, R13 ;  /* 0x00000021080d7223 */ /* 0x008fc4000000000d */
[----:B------:R-:W-:Y:S01]  /*0710*/  LDS R33, [R3+0x47c] ;  /* 0x00047c0003217984 */ /* 0x000fe20000000800 */
[-C--:B----4-:R-:W-:Y:S01]  /*0720*/  FFMA R14, R27, R31.reuse, R14 ;  /* 0x0000001f1b0e7223 */ /* 0x090fe2000000000e */
[-C--:B------:R-:W-:Y:S01]  /*0730*/  FFMA R36, R23, R31.reuse, R29 ;  /* 0x0000001f17247223 */ /* 0x080fe2000000001d */
[-C--:B------:R-:W-:Y:S01]  /*0740*/  FFMA R16, R15, R31.reuse, R16 ;  /* 0x0000001f0f107223 */ /* 0x080fe20000000010 */
[C---:B------:R-:W-:Y:S01]  /*0750*/  FFMA R17, R8.reuse, R31, R17 ;  /* 0x0000001f08117223 */ /* 0x040fe20000000011 */
[-C--:B-----5:R-:W-:Y:S01]  /*0760*/  FFMA R22, R27, R32.reuse, R22 ;  /* 0x000000201b167223 */ /* 0x0a0fe20000000016 */
[-C--:B------:R-:W-:Y:S01]  /*0770*/  FFMA R34, R23, R32.reuse, R34 ;  /* 0x0000002017227223 */ /* 0x080fe20000000022 */
[-C--:B------:R-:W-:Y:S01]  /*0780*/  FFMA R24, R15, R32.reuse, R24 ;  /* 0x000000200f187223 */ /* 0x080fe20000000018 */
[C---:B------:R-:W-:Y:S01]  /*0790*/  FFMA R25, R8.reuse, R32, R25 ;  /* 0x0000002008197223 */ /* 0x040fe20000000019 */
        /* <DEDUP_REMOVED lines=287> */
[CC--:B------:R-:W-:Y:S01]  /*1990*/  FFMA R25, R8.reuse, R32.reuse, R25 ;  /* 0x0000002008197223 */ /* 0x0c0fe20000000019 */
[----:B------:R-:W-:Y:S01]  /*19a0*/  FFMA R34, R23, R32, R34 ;  /* 0x0000002017227223 */ /* 0x000fe20000000022 */
        /* <DEDUP_REMOVED lines=14> */
[C---:B---3--:R-:W-:Y:S01]  /*1a90*/  FFMA R13, R8.reuse, R15, R13 ;  /* 0x0000000f080d7223 */ /* 0x048fe2000000000d */
        /* <DEDUP_REMOVED lines=11> */
[----:B------:R-:W-:Y:S01]  /*1b50*/  LDS R34, [R3+0x3c] ;  /* 0x00003c0003227984 */ /* 0x000fe20000000800 */
[----:B------:R-:W-:-:S03]  /*1b60*/  FFMA R7, R8, R9, R7 ;  /* 0x0000000908077223 */ /* 0x000fc60000000007 */
[----:B------:R-:W0:Y:S04]  /*1b70*/  LDS R29, [R6+0xf3c] ;  /* 0x000f3c00061d7984 */ /* 0x000e280000000800 */
[----:B------:R-:W1:Y:S04]  /*1b80*/  LDS R30, [R6+0xf7c] ;  /* 0x000f7c00061e7984 */ /* 0x000e680000000800 */
[----:B------:R-:W2:Y:S04]  /*1b90*/  LDS R31, [R6+0xfbc] ;  /* 0x000fbc00061f7984 */ /* 0x000ea80000000800 */
[----:B------:R-:W3:Y:S04]  /*1ba0*/  LDS R32, [R6+0xffc] ;  /* 0x000ffc0006207984 */ /* 0x000ee80000000800 */
[----:B------:R-:W4:Y:S04]  /*1bb0*/  LDS R8, [R3+0x8bc] ;  /* 0x0008bc0003087984 */ /* 0x000f280000000800 */
[----:B------:R-:W5:Y:S01]  /*1bc0*/  LDS R9, [R3+0xcfc] ;  /* 0x000cfc0003097984 */ /* 0x000f620000000800 */
[CC--:B0-----:R-:W-:Y:S01]  /*1bd0*/  FFMA R10, R29.reuse, R34.reuse, R10 ;  /* 0x000000221d0a7223 */ /* 0x0c1fe2000000000a */
[-C--:B------:R-:W-:Y:S01]  /*1be0*/  FFMA R14, R29, R33.reuse, R14 ;  /* 0x000000211d0e7223 */ /* 0x080fe2000000000e */
[CC--:B-1----:R-:W-:Y:S01]  /*1bf0*/  FFMA R11, R30.reuse, R34.reuse, R11 ;  /* 0x000000221e0b7223 */ /* 0x0c2fe2000000000b */
[-C--:B------:R-:W-:Y:S01]  /*1c00*/  FFMA R15, R30, R33.reuse, R15 ;  /* 0x000000211e0f7223 */ /* 0x080fe2000000000f */
[CC--:B--2---:R-:W-:Y:S01]  /*1c10*/  FFMA R12, R31.reuse, R34.reuse, R12 ;  /* 0x000000221f0c7223 */ /* 0x0c4fe2000000000c */
[-C--:B------:R-:W-:Y:S01]  /*1c20*/  FFMA R16, R31, R33.reuse, R16 ;  /* 0x000000211f107223 */ /* 0x080fe20000000010 */
[C---:B---3--:R-:W-:Y:S01]  /*1c30*/  FFMA R13, R32.reuse, R34, R13 ;  /* 0x00000022200d7223 */ /* 0x048fe2000000000d */
[----:B------:R-:W-:Y:S01]  /*1c40*/  FFMA R17, R32, R33, R17 ;  /* 0x0000002120117223 */ /* 0x000fe20000000011 */
[----:B------:R-:W0:Y:S01]  /*1c50*/  S2R R34, SR_TID.Y ;  /* 0x0000000000227919 */ /* 0x000e220000002200 */
[CC--:B----4-:R-:W-:Y:S01]  /*1c60*/  FFMA R23, R30.reuse, R8.reuse, R23 ;  /* 0x000000081e177223 */ /* 0x0d0fe20000000017 */
[-C--:B------:R-:W-:Y:S01]  /*1c70*/  FFMA R22, R29, R8.reuse, R22 ;  /* 0x000000081d167223 */ /* 0x080fe20000000016 */
[----:B------:R-:W0:Y:S01]  /*1c80*/  S2R R33, SR_TID.X ;  /* 0x0000000000217919 */ /* 0x000e220000002100 */
[-C--:B------:R-:W-:Y:S01]  /*1c90*/  FFMA R24, R31, R8.reuse, R24 ;  /* 0x000000081f187223 */ /* 0x080fe20000000018 */
[-C--:B-----5:R-:W-:Y:S01]  /*1ca0*/  FFMA R26, R29, R9.reuse, R26 ;  /* 0x000000091d1a7223 */ /* 0x0a0fe2000000001a */
[-C--:B------:R-:W-:Y:S01]  /*1cb0*/  FFMA R30, R30, R9.reuse, R27 ;  /* 0x000000091e1e7223 */ /* 0x080fe2000000001b */
[-C--:B------:R-:W-:Y:S01]  /*1cc0*/  FFMA R28, R31, R9.reuse, R28 ;  /* 0x000000091f1c7223 */ /* 0x080fe2000000001c */
[C---:B------:R-:W-:Y:S01]  /*1cd0*/  FFMA R25, R32.reuse, R8, R25 ;  /* 0x0000000820197223 */ /* 0x040fe20000000019 */
[----:B------:R-:W-:Y:S01]  /*1ce0*/  FFMA R9, R32, R9, R7 ;  /* 0x0000000920097223 */ /* 0x000fe20000000007 */
[----:B------:R-:W2:Y:S04]  /*1cf0*/  LDG.E R8, desc[UR10][R20.64] ;  /* 0x0000000a14087981 */ /* 0x000ea8000c1e1900 */
[----:B------:R-:W3:Y:S04]  /*1d00*/  LDG.E R32, desc[UR10][R20.64+0x40] ;  /* 0x0000400a14207981 */ /* 0x000ee8000c1e1900 */
[----:B------:R-:W4:Y:S04]  /*1d10*/  LDG.E R7, desc[UR10][R18.64] ;  /* 0x0000000a12077981 */ /* 0x000f28000c1e1900 */
[----:B------:R-:W5:Y:S04]  /*1d20*/  LDG.E R27, desc[UR10][R18.64+0x40] ;  /* 0x0000400a121b7981 */ /* 0x000f68000c1e1900 */
[----:B------:R-:W5:Y:S04]  /*1d30*/  LDG.E R29, desc[UR10][R18.64+0x80] ;  /* 0x0000800a121d7981 */ /* 0x000f68000c1e1900 */
[----:B------:R-:W5:Y:S01]  /*1d40*/  LDG.E R31, desc[UR10][R18.64+0xc0] ;  /* 0x0000c00a121f7981 */ /* 0x000f62000c1e1900 */
[----:B0-----:R-:W-:-:S03]  /*1d50*/  LEA R33, R34, R33, 0x6 ;  /* 0x0000002122217211 */ /* 0x001fc600078e30ff */
[----:B------:R-:W4:Y:S01]  /*1d60*/  LDG.E R34, desc[UR10][R20.64+0x80] ;  /* 0x0000800a14227981 */ /* 0x000f22000c1e1900 */
[----:B------:R-:W-:Y:S05]  /*1d70*/  WARPSYNC.ALL ;  /* 0x0000000000007948 */ /* 0x000fea0003800000 */
[----:B------:R-:W-:Y:S01]  /*1d80*/  BAR.SYNC.DEFER_BLOCKING 0x0 ;  /* 0x0000000000007b1d */ /* 0x000fe20000010000 */
[----:B------:R-:W-:Y:S02]  /*1d90*/  ISETP.GE.U32.AND P0, PT, R18, R2, PT ;  /* 0x000000021200720c */ /* 0x000fe40003f06070 */
[----:B------:R-:W-:Y:S02]  /*1da0*/  SHF.R.U32.HI R36, RZ, 0x4, R33 ;  /* 0x00000004ff247819 */ /* 0x000fe40000011621 */
[----:B------:R-:W-:-:S02]  /*1db0*/  ISETP.GE.U32.AND.EX P0, PT, R19, R5, PT, P0 ;  /* 0x000000051300720c */ /* 0x000fc40003f06100 */
[----:B------:R-:W-:-:S05]  /*1dc0*/  LEA R33, R36, R3, 0x2 ;  /* 0x0000000324217211 */ /* 0x000fca00078e10ff */
[----:B------:R0:W-:Y:S04]  /*1dd0*/  STS [R33+0xcc0], R35 ;  /* 0x000cc02321007388 */ /* 0x0001e80000000800 */
[----:B--2---:R0:W-:Y:S04]  /*1de0*/  STS [R33], R8 ;  /* 0x0000000821007388 */ /* 0x0041e80000000800 */
[----:B---3--:R0:W-:Y:S04]  /*1df0*/  STS [R33+0x440], R32 ;  /* 0x0004402021007388 */ /* 0x0081e80000000800 */
[----:B----4-:R0:W-:Y:S04]  /*1e00*/  STS [R33+0x880], R34 ;  /* 0x0008802221007388 */ /* 0x0101e80000000800 */
[----:B------:R0:W-:Y:S04]  /*1e10*/  STS [R4], R7 ;  /* 0x0000000704007388 */ /* 0x0001e80000000800 */
[----:B-----5:R0:W-:Y:S04]  /*1e20*/  STS [R4+0x40], R27 ;  /* 0x0000401b04007388 */ /* 0x0201e80000000800 */
[----:B------:R0:W-:Y:S04]  /*1e30*/  STS [R4+0x80], R29 ;  /* 0x0000801d04007388 */ /* 0x0001e80000000800 */
[----:B------:R0:W-:Y:S01]  /*1e40*/  STS [R4+0xc0], R31 ;  /* 0x0000c01f04007388 */ /* 0x0001e20000000800 */
[----:B------:R-:W-:Y:S06]  /*1e50*/  BAR.SYNC.DEFER_BLOCKING 0x0 ;  /* 0x0000000000007b1d */ /* 0x000fec0000010000 */
[----:B------:R-:W-:Y:S05]  /*1e60*/  @!P0 BRA `(.L_x_0) ;  /* 0xffffffe400848947 */ /* 0x000fea000383ffff */
[----:B------:R-:W-:Y:S01]  /*1e70*/  LDS R19, [R6] ;  /* 0x0000000006137984 */ /* 0x000fe20000000800 */
[----:B------:R-:W1:Y:S03]  /*1e80*/  LDCU.64 UR6, c[0x0][0x3b0] ;  /* 0x00007600ff0677ac */ /* 0x000e660008000a00 */
[----:B0-----:R-:W0:Y:S04]  /*1e90*/  LDS R32, [R3] ;  /* 0x0000000003207984 */ /* 0x001e280000000800 */
[----:B------:R-:W2:Y:S04]  /*1ea0*/  LDS R20, [R6+0x40] ;  /* 0x0000400006147984 */ /* 0x000ea80000000800 */
[----:B------:R-:W3:Y:S04]  /*1eb0*/  LDS R27, [R6+0x80] ;  /* 0x00008000061b7984 */ /* 0x000ee80000000800 */
[----:B------:R-:W4:Y:S04]  /*1ec0*/  LDS R4, [R6+0xc0] ;  /* 0x0000c00006047984 */ /* 0x000f280000000800 */
[----:B------:R-:W5:Y:S04]  /*1ed0*/  LDS R29, [R3+0x440] ;  /* 0x00044000031d7984 */ /* 0x000f680000000800 */
[----:B------:R-:W1:Y:S04]  /*1ee0*/  LDS R2, [R3+0x880] ;  /* 0x0008800003027984 */ /* 0x000e680000000800 */
[----:B------:R-:W1:Y:S04]  /*1ef0*/  LDS R21, [R3+0xcc0] ;  /* 0x000cc00003157984 */ /* 0x000e680000000800 */
[----:B------:R-:W-:Y:S04]  /*1f00*/  LDS R7, [R6+0x104] ;  /* 0x0001040006077984 */ /* 0x000fe80000000800 */
[----:B------:R-:W1:Y:S04]  /*1f10*/  LDS R18, [R3+0x4] ;  /* 0x0000040003127984 */ /* 0x000e680000000800 */
[----:B------:R-:W1:Y:S04]  /*1f20*/  LDS R8, [R6+0x144] ;  /* 0x0001440006087984 */ /* 0x000e680000000800 */
[----:B------:R-:W1:Y:S01]  /*1f30*/  LDS R5, [R6+0x184] ;  /* 0x0001840006057984 */ /* 0x000e620000000800 */
[----:B0-----:R-:W-:-:S03]  /*1f40*/  FFMA R10, R19, R32, R10 ;  /* 0x00000020130a7223 */ /* 0x001fc6000000000a */
[----:B------:R-:W0:Y:S01]  /*1f50*/  LDS R31, [R6+0x1c4] ;  /* 0x0001c400061f7984 */ /* 0x000e220000000800 */
[-C--:B--2---:R-:W-:Y:S01]  /*1f60*/  FFMA R11, R20, R32.reuse, R11 ;  /* 0x00000020140b7223 */ /* 0x084fe2000000000b */
[-C--:B---3--:R-:W-:Y:S02]  /*1f70*/  FFMA R12, R27, R32.reuse, R12 ;  /* 0x000000201b0c7223 */ /* 0x088fe4000000000c */
[----:B------:R-:W2:Y:S01]  /*1f80*/  LDS R34, [R3+0x444] ;  /* 0x0004440003227984 */ /* 0x000ea20000000800 */
[----:B----4-:R-:W-:-:S03]  /*1f90*/  FFMA R32, R4, R32, R13 ;  /* 0x0000002004207223 */ /* 0x010fc6000000000d */
[----:B------:R-:W3:Y:S01]  /*1fa0*/  LDS R13, [R3+0x884] ;  /* 0x00088400030d7984 */ /* 0x000ee20000000800 */
[CC--:B-----5:R-:W-:Y:S01]  /*1fb0*/  FFMA R14, R19.reuse, R29.reuse, R14 ;  /* 0x0000001d130e7223 */ /* 0x0e0fe2000000000e */
[-C--:B------:R-:W-:Y:S01]  /*1fc0*/  FFMA R36, R4, R29.reuse, R17 ;  /* 0x0000001d04247223 */ /* 0x080fe20000000011 */
[C---:B------:R-:W-:Y:S01]  /*1fd0*/  FFMA R15, R20.reuse, R29, R15 ;  /* 0x0000001d140f7223 */ /* 0x040fe2000000000f */
[----:B------:R-:W4:Y:S01]  /*1fe0*/  LDS R17, [R3+0xcc4] ;  /* 0x000cc40003117984 */ /* 0x000f220000000800 */
[-C--:B-1----:R-:W-:Y:S01]  /*1ff0*/  FFMA R22, R19, R2.reuse, R22 ;  /* 0x0000000213167223 */ /* 0x082fe20000000016 */
[-C--:B------:R-:W-:Y:S01]  /*2000*/  FFMA R23, R20, R2.reuse, R23 ;  /* 0x0000000214177223 */ /* 0x080fe20000000017 */
[-C--:B------:R-:W-:Y:S01]  /*2010*/  FFMA R24, R27, R2.reuse, R24 ;  /* 0x000000021b187223 */ /* 0x080fe20000000018 */
[----:B------:R-:W-:Y:S01]  /*2020*/  FFMA R2, R4, R2, R25 ;  /* 0x0000000204027223 */ /* 0x000fe20000000019 */
[-C--:B------:R-:W-:Y:S01]  /*2030*/  FFMA R26, R19, R21.reuse, R26 ;  /* 0x00000015131a7223 */ /* 0x080fe2000000001a */
[----:B------:R-:W-:Y:S01]  /*2040*/  FFMA R19, R20, R21, R30 ;  /* 0x0000001514137223 */ /* 0x000fe2000000001e */
[----:B------:R-:W-:Y:S01]  /*2050*/  LDS R25, [R6+0x208] ;  /* 0x0002080006197984 */ /* 0x000fe20000000800 */
[C---:B------:R-:W-:Y:S01]  /*2060*/  FFMA R16, R27.reuse, R29, R16 ;  /* 0x0000001d1b107223 */ /* 0x040fe20000000010 */
[-C--:B------:R-:W-:Y:S01]  /*2070*/  FFMA R28, R27, R21.reuse, R28 ;  /* 0x000000151b1c7223 */ /* 0x080fe2000000001c */
[----:B------:R-:W-:Y:S01]  /*2080*/  FFMA R4, R4, R21, R9 ;  /* 0x0000001504047223 */ /* 0x000fe20000000009 */
[----:B------:R-:W1:Y:S01]  /*2090*/  LDS R20, [R3+0x8] ;  /* 0x0000080003147984 */ /* 0x000e620000000800 */
[----:B------:R-:W-:-:S03]  /*20a0*/  FFMA R10, R7, R18, R10 ;  /* 0x00000012070a7223 */ /* 0x000fc6000000000a */
[----:B------:R-:W5:Y:S01]  /*20b0*/  LDS R27, [R6+0x248] ;  /* 0x00024800061b7984 */ /* 0x000f620000000800 */
[----:B------:R-:W-:-:S03]  /*20c0*/  FFMA R11, R8, R18, R11 ;  /* 0x00000012080b7223 */ /* 0x000fc6000000000b */
[----:B------:R-:W5:Y:S01]  /*20d0*/  LDS R21, [R6+0x288] ;  /* 0x0002880006157984 */ /* 0x000f620000000800 */
[----:B------:R-:W-:-:S03]  /*20e0*/  FFMA R12, R5, R18, R12 ;  /* 0x00000012050c7223 */ /* 0x000fc6000000000c */
[----:B------:R-:W5:Y:S01]  /*20f0*/  LDS R9, [R6+0x2c8] ;  /* 0x0002c80006097984 */ /* 0x000f620000000800 */
[----:B0-----:R-:W-:-:S03]  /*2100*/  FFMA R32, R31, R18, R32 ;  /* 0x000000121f207223 */ /* 0x001fc60000000020 */
[----:B------:R-:W0:Y:S01]  /*2110*/  LDS R29, [R3+0x448] ;  /* 0x00044800031d7984 */ /* 0x000e220000000800 */
[----:B--2---:R-:W-:-:S03]  /*2120*/  FFMA R14, R7, R34, R14 ;  /* 0x00000022070e7223 */ /* 0x004fc6000000000e */
[----:B------:R-:W2:Y:S01]  /*2130*/  LDS R30, [R3+0x888] ;  /* 0x00088800031e7984 */ /* 0x000ea20000000800 */
[CC--:B------:R-:W-:Y:S01]  /*2140*/  FFMA R15, R8.reuse, R34.reuse, R15 ;  /* 0x00000022080f7223 */ /* 0x0c0fe2000000000f */
[-C--:B------:R-:W-:Y:S01]  /*2150*/  FFMA R16, R5, R34.reuse, R16 ;  /* 0x0000002205107223 */ /* 0x080fe20000000010 */
[----:B------:R-:W-:Y:S01]  /*2160*/  FFMA R36, R31, R34, R36 ;  /* 0x000000221f247223 */ /* 0x000fe20000000024 */
[----:B------:R-:W2:Y:S01]  /*2170*/  LDS R18, [R3+0xcc8] ;  /* 0x000cc80003127984 */ /* 0x000ea20000000800 */
[CC--:B---3--:R-:W-:Y:S01]  /*2180*/  FFMA R34, R8.reuse, R13.reuse, R23 ;  /* 0x0000000d08227223 */ /* 0x0c8fe20000000017 */
[-C--:B------:R-:W-:Y:S01]  /*2190*/  FFMA R22, R7, R13.reuse, R22 ;  /* 0x0000000d07167223 */ /* 0x080fe20000000016 */
[-C--:B------:R-:W-:Y:S01]  /*21a0*/  FFMA R24, R5, R13.reuse, R24 ;  /* 0x0000000d05187223 */ /* 0x080fe20000000018 */
[----:B------:R-:W-:Y:S01]  /*21b0*/  FFMA R2, R31, R13, R2 ;  /* 0x0000000d1f027223 */ /* 0x000fe20000000002 */
[-C--:B----4-:R-:W-:Y:S01]  /*21c0*/  FFMA R26, R7, R17.reuse, R26 ;  /* 0x00000011071a7223 */ /* 0x090fe2000000001a */
[-C--:B------:R-:W-:Y:S01]  /*21d0*/  FFMA R8, R8, R17.reuse, R19 ;  /* 0x0000001108087223 */ /* 0x080fe20000000013 */
[-C--:B------:R-:W-:Y:S01]  /*21e0*/  FFMA R28, R5, R17.reuse, R28 ;  /* 0x00000011051c7223 */ /* 0x080fe2000000001c */
[----:B------:R-:W-:Y:S01]  /*21f0*/  FFMA R17, R31, R17, R4 ;  /* 0x000000111f117223 */ /* 0x000fe20000000004 */
[----:B------:R-:W-:Y:S04]  /*2200*/  LDS R7, [R3+0xc] ;  /* 0x00000c0003077984 */ /* 0x000fe80000000800 */
[----:B------:R-:W3:Y:S01]  /*2210*/  LDS R4, [R6+0x30c] ;  /* 0x00030c0006047984 */ /* 0x000ee20000000800 */
[----:B-1----:R-:W-:-:S03]  /*2220*/  FFMA R19, R25, R20, R10 ;  /* 0x0000001419137223 */ /* 0x002fc6000000000a */
[----:B------:R-:W1:Y:S01]  /*2230*/  LDS R13, [R6+0x34c] ;  /* 0x00034c00060d7984 */ /* 0x000e620000000800 */
[----:B-----5:R-:W-:-:S03]  /*2240*/  FFMA R11, R27, R20, R11 ;  /* 0x000000141b0b7223 */ /* 0x020fc6000000000b */
[----:B------:R-:W4:Y:S01]  /*2250*/  LDS R5, [R6+0x38c] ;  /* 0x00038c0006057984 */ /* 0x000f220000000800 */
[----:B------:R-:W-:-:S03]  /*2260*/  FFMA R12, R21, R20, R12 ;  /* 0x00000014150c7223 */ /* 0x000fc6000000000c */
[----:B------:R-:W5:Y:S01]  /*2270*/  LDS R10, [R6+0x3cc] ;  /* 0x0003cc00060a7984 */ /* 0x000f620000000800 */
[----:B------:R-:W-:-:S03]  /*2280*/  FFMA R23, R9, R20, R32 ;  /* 0x0000001409177223 */ /* 0x000fc60000000020 */
[----:B------:R-:W-:Y:S01]  /*2290*/  LDS R32, [R6+0x4d0] ;  /* 0x0004d00006207984 */ /* 0x000fe20000000800 */
[-C--:B0-----:R-:W-:Y:S01]  /*22a0*/  FFMA R20, R27, R29.reuse, R15 ;  /* 0x0000001d1b147223 */ /* 0x081fe2000000000f */
[-C--:B------:R-:W-:Y:S01]  /*22b0*/  FFMA R31, R25, R29.reuse, R14 ;  /* 0x0000001d191f7223 */ /* 0x080fe2000000000e */
[-C--:B------:R-:W-:Y:S01]  /*22c0*/  FFMA R16, R21, R29.reuse, R16 ;  /* 0x0000001d15107223 */ /* 0x080fe20000000010 */
[----:B------:R-:W0:Y:S01]  /*22d0*/  LDS R14, [R3+0x44c] ;  /* 0x00044c00030e7984 */ /* 0x000e220000000800 */
[-C--:B--2---:R-:W-:Y:S01]  /*22e0*/  FFMA R15, R25, R30.reuse, R22 ;  /* 0x0000001e190f7223 */ /* 0x084fe20000000016 */
[-C--:B------:R-:W-:Y:S01]  /*22f0*/  FFMA R34, R27, R30.reuse, R34 ;  /* 0x0000001e1b227223 */ /* 0x080fe20000000022 */
[-C--:B------:R-:W-:Y:S01]  /*2300*/  FFMA R24, R21, R30.reuse, R24 ;  /* 0x0000001e15187223 */ /* 0x080fe20000000018 */
[----:B------:R-:W2:Y:S01]  /*2310*/  LDS R22, [R3+0x88c] ;  /* 0x00088c0003167984 */ /* 0x000ea20000000800 */
[----:B------:R-:W-:Y:S01]  /*2320*/  FFMA R33, R9, R30, R2 ;  /* 0x0000001e09217223 */ /* 0x000fe20000000002 */
[-C--:B------:R-:W-:Y:S01]  /*2330*/  FFMA R25, R25, R18.reuse, R26 ;  /* 0x0000001219197223 */ /* 0x080fe2000000001a */
[-C--:B------:R-:W-:Y:S01]  /*2340*/  FFMA R8, R27, R18.reuse, R8 ;  /* 0x000000121b087223 */ /* 0x080fe20000000008 */
[-C--:B------:R-:W-:Y:S01]  /*2350*/  FFMA R28, R21, R18.reuse, R28 ;  /* 0x00000012151c7223 */ /* 0x080fe2000000001c */
[C---:B------:R-:W-:Y:S01]  /*2360*/  FFMA R17, R9.reuse, R18, R17 ;  /* 0x0000001209117223 */ /* 0x040fe20000000011 */
[----:B------:R-:W-:Y:S01]  /*2370*/  FFMA R29, R9, R29, R36 ;  /* 0x0000001d091d7223 */ /* 0x000fe20000000024 */
[----:B------:R-:W-:Y:S04]  /*2380*/  LDS R26, [R6+0x410] ;  /* 0x00041000061a7984 */ /* 0x000fe80000000800 */
[----:B------:R-:W2:Y:S01]  /*2390*/  LDS R21, [R3+0x10] ;  /* 0x0000100003157984 */ /* 0x000ea20000000800 */
[----:B---3--:R-:W-:-:S03]  /*23a0*/  FFMA R19, R4, R7, R19 ;  /* 0x0000000704137223 */ /* 0x008fc60000000013 */
[----:B------:R-:W3:Y:S01]  /*23b0*/  LDS R30, [R6+0x450] ;  /* 0x00045000061e7984 */ /* 0x000ee20000000800 */
[----:B-1----:R-:W-:-:S03]  /*23c0*/  FFMA R11, R13, R7, R11 ;  /* 0x000000070d0b7223 */ /* 0x002fc6000000000b */
[----:B------:R-:W1:Y:S01]  /*23d0*/  LDS R18, [R6+0x490] ;  /* 0x0004900006127984 */ /* 0x000e620000000800 */
[----:B----4-:R-:W-:-:S03]  /*23e0*/  FFMA R35, R5, R7, R12 ;  /* 0x0000000705237223 */ /* 0x010fc6000000000c */
[----:B------:R-:W4:Y:S01]  /*23f0*/  LDS R2, [R3+0xccc] ;  /* 0x000ccc0003027984 */ /* 0x000f220000000800 */
[----:B-----5:R-:W-:-:S03]  /*2400*/  FFMA R23, R10, R7, R23 ;  /* 0x000000070a177223 */ /* 0x020fc60000000017 */
[----:B------:R-:W5:Y:S04]  /*2410*/  LDS R9, [R3+0x890] ;  /* 0x0008900003097984 */ /* 0x000f680000000800 */
[----:B------:R-:W5:Y:S04]  /*2420*/  LDS R27, [R3+0x450] ;  /* 0x00045000031b7984 */ /* 0x000f680000000800 */
[----:B------:R-:W5:Y:S01]  /*2430*/  LDS R7, [R3+0xcd0] ;  /* 0x000cd00003077984 */ /* 0x000f620000000800 */
[-C--:B0-----:R-:W-:Y:S01]  /*2440*/  FFMA R31, R4, R14.reuse, R31 ;  /* 0x0000000e041f7223 */ /* 0x081fe2000000001f */
[-C--:B------:R-:W-:Y:S01]  /*2450*/  FFMA R37, R13, R14.reuse, R20 ;  /* 0x0000000e0d257223 */ /* 0x080fe20000000014 */
[CC--:B------:R-:W-:Y:S01]  /*2460*/  FFMA R16, R5.reuse, R14.reuse, R16 ;  /* 0x0000000e05107223 */ /* 0x0c0fe20000000010 */
[----:B------:R-:W-:Y:S01]  /*2470*/  FFMA R29, R10, R14, R29 ;  /* 0x0000000e0a1d7223 */ /* 0x000fe2000000001d */
[-C--:B--2---:R-:W-:Y:S01]  /*2480*/  FFMA R15, R4, R22.reuse, R15 ;  /* 0x00000016040f7223 */ /* 0x084fe2000000000f */
[-C--:B------:R-:W-:Y:S01]  /*2490*/  FFMA R24, R5, R22.reuse, R24 ;  /* 0x0000001605187223 */ /* 0x080fe20000000018 */
[-C--:B------:R-:W-:Y:S01]  /*24a0*/  FFMA R34, R13, R22.reuse, R34 ;  /* 0x000000160d227223 */ /* 0x080fe20000000022 */
[----:B------:R-:W-:Y:S01]  /*24b0*/  FFMA R33, R10, R22, R33 ;  /* 0x000000160a217223 */ /* 0x000fe20000000021 */
[----:B------:R-:W-:Y:S04]  /*24c0*/  LDS R36, [R6+0x698] ;  /* 0x0006980006247984 */ /* 0x000fe80000000800 */
[----:B------:R-:W-:Y:S01]  /*24d0*/  LDS R22, [R3+0x454] ;  /* 0x0004540003167984 */ /* 0x000fe20000000800 */
[-C--:B------:R-:W-:Y:S01]  /*24e0*/  FFMA R12, R26, R21.reuse, R19 ;  /* 0x000000151a0c7223 */ /* 0x080fe20000000013 */
[----:B------:R-:W-:-:S02]  /*24f0*/  FFMA R20, R32, R21, R23 ;  /* 0x0000001520147223 */ /* 0x000fc40000000017 */
[----:B------:R-:W0:Y:S01]  /*2500*/  LDS R19, [R6+0x5d4] ;  /* 0x0005d40006137984 */ /* 0x000e220000000800 */
[-C--:B---3--:R-:W-:Y:S01]  /*2510*/  FFMA R14, R30, R21.reuse, R11 ;  /* 0x000000151e0e7223 */ /* 0x088fe2000000000b */
[----:B-1----:R-:W-:Y:S01]  /*2520*/  FFMA R35, R18, R21, R35 ;  /* 0x0000001512237223 */ /* 0x002fe20000000023 */
[-C--:B----4-:R-:W-:Y:S01]  /*2530*/  FFMA R25, R4, R2.reuse, R25 ;  /* 0x0000000204197223 */ /* 0x090fe20000000019 */
[-C--:B------:R-:W-:Y:S01]  /*2540*/  FFMA R13, R13, R2.reuse, R8 ;  /* 0x000000020d0d7223 */ /* 0x080fe20000000008 */
[-C--:B------:R-:W-:Y:S01]  /*2550*/  FFMA R5, R5, R2.reuse, R28 ;  /* 0x0000000205057223 */ /* 0x080fe2000000001c */
[----:B------:R-:W-:Y:S01]  /*2560*/  FFMA R10, R10, R2, R17 ;  /* 0x000000020a0a7223 */ /* 0x000fe20000000011 */
[-C--:B-----5:R-:W-:Y:S01]  /*2570*/  FFMA R21, R26, R9.reuse, R15 ;  /* 0x000000091a157223 */ /* 0x0a0fe2000000000f */
[-C--:B------:R-:W-:Y:S01]  /*2580*/  FFMA R23, R18, R9.reuse, R24 ;  /* 0x0000000912177223 */ /* 0x080fe20000000018 */
[----:B------:R-:W1:Y:S01]  /*2590*/  LDS R2, [R3+0x14] ;  /* 0x0000140003027984 */ /* 0x000e620000000800 */
[-C--:B------:R-:W-:Y:S01]  /*25a0*/  FFMA R34, R30, R9.reuse, R34 ;  /* 0x000000091e227223 */ /* 0x080fe20000000022 */
[----:B------:R-:W-:Y:S01]  /*25b0*/  FFMA R24, R32, R9, R33 ;  /* 0x0000000920187223 */ /* 0x000fe20000000021 */
[-C--:B------:R-:W-:Y:S01]  /*25c0*/  FFMA R11, R18, R27.reuse, R16 ;  /* 0x0000001b120b7223 */ /* 0x080fe20000000010 */
[----:B------:R-:W2:Y:S01]  /*25d0*/  LDS R17, [R6+0x554] ;  /* 0x0005540006117984 */ /* 0x000ea20000000800 */
[-C--:B------:R-:W-:Y:S01]  /*25e0*/  FFMA R28, R30, R27.reuse, R37 ;  /* 0x0000001b1e1c7223 */ /* 0x080fe20000000025 */
[-C--:B------:R-:W-:Y:S01]  /*25f0*/  FFMA R16, R32, R27.reuse, R29 ;  /* 0x0000001b20107223 */ /* 0x080fe2000000001d */
[C---:B------:R-:W-:Y:S01]  /*2600*/  FFMA R31, R26.reuse, R27, R31 ;  /* 0x0000001b1a1f7223 */ /* 0x040fe2000000001f */
[----:B------:R-:W3:Y:S01]  /*2610*/  LDS R15, [R3+0x894] ;  /* 0x00089400030f7984 */ /* 0x000ee20000000800 */
[-C--:B------:R-:W-:Y:S01]  /*2620*/  FFMA R25, R26, R7.reuse, R25 ;  /* 0x000000071a197223 */ /* 0x080fe20000000019 */
[-C--:B------:R-:W-:Y:S01]  /*2630*/  FFMA R30, R30, R7.reuse, R13 ;  /* 0x000000071e1e7223 */ /* 0x080fe2000000000d */
[-C--:B------:R-:W-:Y:S01]  /*2640*/  FFMA R5, R18, R7.reuse, R5 ;  /* 0x0000000712057223 */ /* 0x080fe20000000005 */
[----:B------:R-:W4:Y:S01]  /*2650*/  LDS R4, [R6+0x514] ;  /* 0x0005140006047984 */ /* 0x000f220000000800 */
[----:B------:R-:W-:-:S03]  /*2660*/  FFMA R32, R32, R7, R10 ;  /* 0x0000000720207223 */ /* 0x000fc6000000000a */
[----:B------:R-:W5:Y:S04]  /*2670*/  LDS R8, [R6+0x594] ;  /* 0x0005940006087984 */ /* 0x000f680000000800 */
[----:B------:R-:W5:Y:S04]  /*2680*/  LDS R9, [R3+0xcd4] ;  /* 0x000cd40003097984 */ /* 0x000f680000000800 */
[----:B------:R-:W-:Y:S01]  /*2690*/  LDS R18, [R6+0x618] ;  /* 0x0006180006127984 */ /* 0x000fe20000000800 */
[----:B0-----:R-:W-:-:S03]  /*26a0*/  FFMA R16, R19, R22, R16 ;  /* 0x0000001613107223 */ /* 0x001fc60000000010 */
[----:B------:R-:W-:Y:S04]  /*26b0*/  LDS R26, [R6+0x658] ;  /* 0x00065800061a7984 */ /* 0x000fe80000000800 */
[----:B------:R-:W0:Y:S04]  /*26c0*/  LDS R7, [R3+0x458] ;  /* 0x0004580003077984 */ /* 0x000e280000000800 */
[----:B------:R-:W0:Y:S04]  /*26d0*/  LDS R10, [R6+0x6d8] ;  /* 0x0006d800060a7984 */ /* 0x000e280000000800 */
[----:B------:R-:W0:Y:S01]  /*26e0*/  LDS R13, [R3+0x898] ;  /* 0x00089800030d7984 */ /* 0x000e220000000800 */
[----:B-1----:R-:W-:-:S03]  /*26f0*/  FFMA R20, R19, R2, R20 ;  /* 0x0000000213147223 */ /* 0x002fc60000000014 */
[----:B------:R-:W1:Y:S01]  /*2700*/  LDS R27, [R3+0x18] ;  /* 0x00001800031b7984 */ /* 0x000e620000000800 */
[C---:B--2---:R-:W-:Y:S01]  /*2710*/  FFMA R33, R17.reuse, R2, R14 ;  /* 0x0000000211217223 */ /* 0x044fe2000000000e */
[C---:B------:R-:W-:Y:S02]  /*2720*/  FFMA R28, R17.reuse, R22, R28 ;  /* 0x00000016111c7223 */ /* 0x040fe4000000001c */
[----:B------:R-:W2:Y:S01]  /*2730*/  LDS R37, [R3+0xcd8] ;  /* 0x000cd80003257984 */ /* 0x000ea20000000800 */
[-C--:B---3--:R-:W-:Y:S01]  /*2740*/  FFMA R34, R17, R15.reuse, R34 ;  /* 0x0000000f11227223 */ /* 0x088fe20000000022 */
[CC--:B----4-:R-:W-:Y:S01]  /*2750*/  FFMA R21, R4.reuse, R15.reuse, R21 ;  /* 0x0000000f04157223 */ /* 0x0d0fe20000000015 */
[C---:B------:R-:W-:Y:S01]  /*2760*/  FFMA R29, R4.reuse, R2, R12 ;  /* 0x00000002041d7223 */ /* 0x040fe2000000000c */
[----:B------:R-:W-:Y:S01]  /*2770*/  FFMA R31, R4, R22, R31 ;  /* 0x00000016041f7223 */ /* 0x000fe2000000001f */
[----:B------:R-:W-:Y:S01]  /*2780*/  LDS R12, [R6+0x7dc] ;  /* 0x0007dc00060c7984 */ /* 0x000fe20000000800 */
[CC--:B-----5:R-:W-:Y:S01]  /*2790*/  FFMA R23, R8.reuse, R15.reuse, R23 ;  /* 0x0000000f08177223 */ /* 0x0e0fe20000000017 */
[C---:B------:R-:W-:Y:S01]  /*27a0*/  FFMA R35, R8.reuse, R2, R35 ;  /* 0x0000000208237223 */ /* 0x040fe20000000023 */
[----:B------:R-:W-:Y:S01]  /*27b0*/  FFMA R11, R8, R22, R11 ;  /* 0x00000016080b7223 */ /* 0x000fe2000000000b */
[----:B------:R-:W-:Y:S01]  /*27c0*/  FFMA R15, R19, R15, R24 ;  /* 0x0000000f130f7223 */ /* 0x000fe20000000018 */
[-C--:B------:R-:W-:Y:S01]  /*27d0*/  FFMA R25, R4, R9.reuse, R25 ;  /* 0x0000000904197223 */ /* 0x080fe20000000019 */
[-C--:B------:R-:W-:Y:S01]  /*27e0*/  FFMA R17, R17, R9.reuse, R30 ;  /* 0x0000000911117223 */ /* 0x080fe2000000001e */
[-C--:B------:R-:W-:Y:S01]  /*27f0*/  FFMA R5, R8, R9.reuse, R5 ;  /* 0x0000000908057223 */ /* 0x080fe20000000005 */
[----:B------:R-:W-:Y:S01]  /*2800*/  FFMA R9, R19, R9, R32 ;  /* 0x0000000913097223 */ /* 0x000fe20000000020 */
[----:B------:R-:W-:Y:S04]  /*2810*/  LDS R2, [R6+0x71c] ;  /* 0x00071c0006027984 */ /* 0x000fe80000000800 */
[----:B------:R-:W3:Y:S04]  /*2820*/  LDS R19, [R3+0x1c] ;  /* 0x00001c0003137984 */ /* 0x000ee80000000800 */
[----:B------:R-:W4:Y:S01]  /*2830*/  LDS R4, [R6+0x75c] ;  /* 0x00075c0006047984 */ /* 0x000f220000000800 */
[-C--:B0-----:R-:W-:Y:S01]  /*2840*/  FFMA R31, R18, R7.reuse, R31 ;  /* 0x00000007121f7223 */ /* 0x081fe2000000001f */
[-C--:B------:R-:W-:Y:S01]  /*2850*/  FFMA R28, R26, R7.reuse, R28 ;  /* 0x000000071a1c7223 */ /* 0x080fe2000000001c */
[-C--:B------:R-:W-:Y:S01]  /*2860*/  FFMA R11, R36, R7.reuse, R11 ;  /* 0x00000007240b7223 */ /* 0x080fe2000000000b */
[----:B------:R-:W0:Y:S01]  /*2870*/  LDS R8, [R6+0x79c] ;  /* 0x00079c0006087984 */ /* 0x000e220000000800 */
[----:B------:R-:W-:-:S03]  /*2880*/  FFMA R7, R10, R7, R16 ;  /* 0x000000070a077223 */ /* 0x000fc60000000010 */
[----:B------:R-:W5:Y:S01]  /*2890*/  LDS R14, [R3+0x45c] ;  /* 0x00045c00030e7984 */ /* 0x000f620000000800 */
[-C--:B------:R-:W-:Y:S01]  /*28a0*/  FFMA R16, R18, R13.reuse, R21 ;  /* 0x0000000d12107223 */ /* 0x080fe20000000015 */
[-C--:B------:R-:W-:Y:S01]  /*28b0*/  FFMA R34, R26, R13.reuse, R34 ;  /* 0x0000000d1a227223 */ /* 0x080fe20000000022 */
[----:B------:R-:W-:Y:S01]  /*28c0*/  FFMA R23, R36, R13, R23 ;  /* 0x0000000d24177223 */ /* 0x000fe20000000017 */
[-C--:B-1----:R-:W-:Y:S01]  /*28d0*/  FFMA R29, R18, R27.reuse, R29 ;  /* 0x0000001b121d7223 */ /* 0x082fe2000000001d */
[-C--:B------:R-:W-:Y:S01]  /*28e0*/  FFMA R33, R26, R27.reuse, R33 ;  /* 0x0000001b1a217223 */ /* 0x080fe20000000021 */
[----:B------:R-:W-:Y:S01]  /*28f0*/  FFMA R35, R36, R27, R35 ;  /* 0x0000001b24237223 */ /* 0x000fe20000000023 */
[----:B------:R-:W1:Y:S01]  /*2900*/  LDS R21, [R3+0x89c] ;  /* 0x00089c0003157984 */ /* 0x000e620000000800 */
[C---:B------:R-:W-:Y:S01]  /*2910*/  FFMA R15, R10.reuse, R13, R15 ;  /* 0x0000000d0a0f7223 */ /* 0x040fe2000000000f */
[----:B------:R-:W-:Y:S01]  /*2920*/  FFMA R27, R10, R27, R20 ;  /* 0x0000001b0a1b7223 */ /* 0x000fe20000000014 */
[-C--:B--2---:R-:W-:Y:S01]  /*2930*/  FFMA R25, R18, R37.reuse, R25 ;  /* 0x0000002512197223 */ /* 0x084fe20000000019 */
[----:B------:R-:W2:Y:S01]  /*2940*/  LDS R13, [R3+0xcdc] ;  /* 0x000cdc00030d7984 */ /* 0x000ea20000000800 */
[-C--:B------:R-:W-:Y:S01]  /*2950*/  FFMA R17, R26, R37.reuse, R17 ;  /* 0x000000251a117223 */ /* 0x080fe20000000011 */
[-C--:B------:R-:W-:Y:S01]  /*2960*/  FFMA R36, R36, R37.reuse, R5 ;  /* 0x0000002524247223 */ /* 0x080fe20000000005 */
[----:B------:R-:W-:Y:S01]  /*2970*/  FFMA R22, R10, R37, R9 ;  /* 0x000000250a167223 */ /* 0x000fe20000000009 */
[----:B------:R-:W-:Y:S04]  /*2980*/  LDS R5, [R6+0x820] ;  /* 0x0008200006057984 */ /* 0x000fe80000000800 */
[----:B------:R-:W2:Y:S04]  /*2990*/  LDS R18, [R3+0x20] ;  /* 0x0000200003127984 */ /* 0x000ea80000000800 */
[----:B------:R-:W2:Y:S04]  /*29a0*/  LDS R37, [R6+0x860] ;  /* 0x0008600006257984 */ /* 0x000ea80000000800 */
[----:B------:R-:W2:Y:S01]  /*29b0*/  LDS R9, [R6+0x8a0] ;  /* 0x0008a00006097984 */ /* 0x000ea20000000800 */
[-C--:B---3--:R-:W-:Y:S01]  /*29c0*/  FFMA R24, R2, R19.reuse, R29 ;  /* 0x0000001302187223 */ /* 0x088fe2000000001d */
[----:B------:R-:W-:-:S02]  /*29d0*/  FFMA R27, R12, R19, R27 ;  /* 0x000000130c1b7223 */ /* 0x000fc4000000001b */
[----:B------:R-:W3:Y:S01]  /*29e0*/  LDS R10, [R3+0x460] ;  /* 0x00046000030a7984 */ /* 0x000ee20000000800 */
[----:B----4-:R-:W-:-:S03]  /*29f0*/  FFMA R26, R4, R19, R33 ;  /* 0x00000013041a7223 */ /* 0x010fc60000000021 */
[----:B------:R-:W4:Y:S01]  /*2a00*/  LDS R20, [R6+0x8e0] ;  /* 0x0008e00006147984 */ /* 0x000f220000000800 */
[----:B0-----:R-:W-:-:S03]  /*2a10*/  FFMA R30, R8, R19, R35 ;  /* 0x00000013081e7223 */ /* 0x001fc60000000023 */
[----:B------:R-:W0:Y:S01]  /*2a20*/  LDS R32, [R3+0xce0] ;  /* 0x000ce00003207984 */ /* 0x000e220000000800 */
[-C--:B-----5:R-:W-:Y:S01]  /*2a30*/  FFMA R31, R2, R14.reuse, R31 ;  /* 0x0000000e021f7223 */ /* 0x0a0fe2000000001f */
[-C--:B------:R-:W-:Y:S01]  /*2a40*/  FFMA R28, R4, R14.reuse, R28 ;  /* 0x0000000e041c7223 */ /* 0x080fe2000000001c */
[-C--:B------:R-:W-:Y:S01]  /*2a50*/  FFMA R11, R8, R14.reuse, R11 ;  /* 0x0000000e080b7223 */ /* 0x080fe2000000000b */
[----:B------:R-:W5:Y:S01]  /*2a60*/  LDS R19, [R3+0x8a0] ;  /* 0x0008a00003137984 */ /* 0x000f620000000800 */
[----:B------:R-:W-:Y:S01]  /*2a70*/  FFMA R7, R12, R14, R7 ;  /* 0x0000000e0c077223 */ /* 0x000fe20000000007 */
[-C--:B-1----:R-:W-:Y:S01]  /*2a80*/  FFMA R16, R2, R21.reuse, R16 ;  /* 0x0000001502107223 */ /* 0x082fe20000000010 */
[-C--:B------:R-:W-:Y:S01]  /*2a90*/  FFMA R34, R4, R21.reuse, R34 ;  /* 0x0000001504227223 */ /* 0x080fe20000000022 */
[-C--:B------:R-:W-:Y:S01]  /*2aa0*/  FFMA R14, R8, R21.reuse, R23 ;  /* 0x00000015080e7223 */ /* 0x080fe20000000017 */
[----:B------:R-:W-:Y:S01]  /*2ab0*/  FFMA R15, R12, R21, R15 ;  /* 0x000000150c0f7223 */ /* 0x000fe2000000000f */
[-C--:B--2---:R-:W-:Y:S01]  /*2ac0*/  FFMA R2, R2, R13.reuse, R25 ;  /* 0x0000000d02027223 */ /* 0x084fe20000000019 */
[-C--:B------:R-:W-:Y:S01]  /*2ad0*/  FFMA R4, R4, R13.reuse, R17 ;  /* 0x0000000d04047223 */ /* 0x080fe20000000011 */
[-C--:B------:R-:W-:Y:S01]  /*2ae0*/  FFMA R36, R8, R13.reuse, R36 ;  /* 0x0000000d08247223 */ /* 0x080fe20000000024 */
[----:B------:R-:W-:Y:S01]  /*2af0*/  FFMA R21, R12, R13, R22 ;  /* 0x0000000d0c157223 */ /* 0x000fe20000000016 */
[----:B------:R-:W-:Y:S04]  /*2b00*/  LDS R8, [R3+0x24] ;  /* 0x0000240003087984 */ /* 0x000fe80000000800 */
[----:B------:R-:W1:Y:S01]  /*2b10*/  LDS R13, [R6+0x924] ;  /* 0x00092400060d7984 */ /* 0x000e620000000800 */
[----:B------:R-:W-:-:S03]  /*2b20*/  FFMA R24, R5, R18, R24 ;  /* 0x0000001205187223 */ /* 0x000fc60000000018 */
[----:B------:R-:W2:Y:S01]  /*2b30*/  LDS R17, [R6+0x964] ;  /* 0x0009640006117984 */ /* 0x000ea20000000800 */
[----:B------:R-:W-:-:S03]  /*2b40*/  FFMA R26, R37, R18, R26 ;  /* 0x00000012251a7223 */ /* 0x000fc6000000001a */
[----:B------:R-:W2:Y:S01]  /*2b50*/  LDS R23, [R6+0x9a4] ;  /* 0x0009a40006177984 */ /* 0x000ea20000000800 */
[----:B------:R-:W-:-:S03]  /*2b60*/  FFMA R30, R9, R18, R30 ;  /* 0x00000012091e7223 */ /* 0x000fc6000000001e */
[----:B------:R-:W2:Y:S01]  /*2b70*/  LDS R25, [R6+0x9e4] ;  /* 0x0009e40006197984 */ /* 0x000ea20000000800 */
[-C--:B---3--:R-:W-:Y:S01]  /*2b80*/  FFMA R22, R5, R10.reuse, R31 ;  /* 0x0000000a05167223 */ /* 0x088fe2000000001f */
[-C--:B------:R-:W-:Y:S01]  /*2b90*/  FFMA R28, R37, R10.reuse, R28 ;  /* 0x0000000a251c7223 */ /* 0x080fe2000000001c */
[----:B------:R-:W-:Y:S01]  /*2ba0*/  FFMA R11, R9, R10, R11 ;  /* 0x0000000a090b7223 */ /* 0x000fe2000000000b */
[C---:B----4-:R-:W-:Y:S01]  /*2bb0*/  FFMA R18, R20.reuse, R18, R27 ;  /* 0x0000001214127223 */ /* 0x050fe2000000001b */
[----:B------:R-:W3:Y:S01]  /*2bc0*/  LDS R12, [R3+0x464] ;  /* 0x00046400030c7984 */ /* 0x000ee20000000800 */
[C---:B------:R-:W-:Y:S01]  /*2bd0*/  FFMA R10, R20.reuse, R10, R7 ;  /* 0x0000000a140a7223 */ /* 0x040fe20000000007 */
[-C--:B0-----:R-:W-:Y:S02]  /*2be0*/  FFMA R2, R5, R32.reuse, R2 ;  /* 0x0000002005027223 */ /* 0x081fe40000000002 */
[----:B------:R-:W0:Y:S01]  /*2bf0*/  LDS R7, [R3+0x8a4] ;  /* 0x0008a40003077984 */ /* 0x000e220000000800 */
[-C--:B------:R-:W-:Y:S01]  /*2c00*/  FFMA R4, R37, R32.reuse, R4 ;  /* 0x0000002025047223 */ /* 0x080fe20000000004 */
[-C--:B------:R-:W-:Y:S01]  /*2c10*/  FFMA R36, R9, R32.reuse, R36 ;  /* 0x0000002009247223 */ /* 0x080fe20000000024 */
[-C--:B-----5:R-:W-:Y:S01]  /*2c20*/  FFMA R16, R5, R19.reuse, R16 ;  /* 0x0000001305107223 */ /* 0x0a0fe20000000010 */
[----:B------:R-:W4:Y:S01]  /*2c30*/  LDS R27, [R3+0xce4] ;  /* 0x000ce400031b7984 */ /* 0x000f220000000800 */
[-C--:B------:R-:W-:Y:S01]  /*2c40*/  FFMA R34, R37, R19.reuse, R34 ;  /* 0x0000001325227223 */ /* 0x080fe20000000022 */
[-C--:B------:R-:W-:Y:S01]  /*2c50*/  FFMA R14, R9, R19.reuse, R14 ;  /* 0x00000013090e7223 */ /* 0x080fe2000000000e */
[C---:B------:R-:W-:Y:S01]  /*2c60*/  FFMA R15, R20.reuse, R19, R15 ;  /* 0x00000013140f7223 */ /* 0x040fe2000000000f */
[----:B------:R-:W-:Y:S01]  /*2c70*/  FFMA R32, R20, R32, R21 ;  /* 0x0000002014207223 */ /* 0x000fe20000000015 */
[----:B------:R-:W-:Y:S04]  /*2c80*/  LDS R29, [R6+0xa28] ;  /* 0x000a2800061d7984 */ /* 0x000fe80000000800 */
[----:B------:R-:W5:Y:S04]  /*2c90*/  LDS R31, [R3+0x28] ;  /* 0x00002800031f7984 */ /* 0x000f680000000800 */
[----:B------:R-:W5:Y:S01]  /*2ca0*/  LDS R19, [R6+0xa68] ;  /* 0x000a680006137984 */ /* 0x000f620000000800 */
[----:B-1----:R-:W-:-:S03]  /*2cb0*/  FFMA R24, R13, R8, R24 ;  /* 0x000000080d187223 */ /* 0x002fc60000000018 */
[----:B------:R-:W1:Y:S01]  /*2cc0*/  LDS R20, [R6+0xaa8] ;  /* 0x000aa80006147984 */ /* 0x000e620000000800 */
[----:B--2---:R-:W-:-:S03]  /*2cd0*/  FFMA R26, R17, R8, R26 ;  /* 0x00000008111a7223 */ /* 0x004fc6000000001a */
[----:B------:R-:W2:Y:S01]  /*2ce0*/  LDS R21, [R6+0xae8] ;  /* 0x000ae80006157984 */ /* 0x000ea20000000800 */
[----:B------:R-:W-:-:S03]  /*2cf0*/  FFMA R33, R23, R8, R30 ;  /* 0x0000000817217223 */ /* 0x000fc6000000001e */
[----:B------:R-:W2:Y:S01]  /*2d00*/  LDS R5, [R3+0x468] ;  /* 0x0004680003057984 */ /* 0x000ea20000000800 */
[----:B------:R-:W-:-:S03]  /*2d10*/  FFMA R18, R25, R8, R18 ;  /* 0x0000000819127223 */ /* 0x000fc60000000012 */
[----:B------:R-:W2:Y:S01]  /*2d20*/  LDS R9, [R3+0x8a8] ;  /* 0x0008a80003097984 */ /* 0x000ea20000000800 */
[----:B---3--:R-:W-:-:S03]  /*2d30*/  FFMA R22, R13, R12, R22 ;  /* 0x0000000c0d167223 */ /* 0x008fc60000000016 */
[----:B------:R-:W3:Y:S01]  /*2d40*/  LDS R8, [R3+0xce8] ;  /* 0x000ce80003087984 */ /* 0x000ee20000000800 */
[-C--:B------:R-:W-:Y:S01]  /*2d50*/  FFMA R28, R17, R12.reuse, R28 ;  /* 0x0000000c111c7223 */ /* 0x080fe2000000001c */
[-C--:B------:R-:W-:Y:S01]  /*2d60*/  FFMA R11, R23, R12.reuse, R11 ;  /* 0x0000000c170b7223 */ /* 0x080fe2000000000b */
[----:B------:R-:W-:Y:S01]  /*2d70*/  FFMA R10, R25, R12, R10 ;  /* 0x0000000c190a7223 */ /* 0x000fe2000000000a */
[-C--:B0-----:R-:W-:Y:S01]  /*2d80*/  FFMA R16, R13, R7.reuse, R16 ;  /* 0x000000070d107223 */ /* 0x081fe20000000010 */
[-C--:B------:R-:W-:Y:S01]  /*2d90*/  FFMA R34, R17, R7.reuse, R34 ;  /* 0x0000000711227223 */ /* 0x080fe20000000022 */
[-C--:B------:R-:W-:Y:S01]  /*2da0*/  FFMA R35, R23, R7.reuse, R14 ;  /* 0x0000000717237223 */ /* 0x080fe2000000000e */
[----:B------:R-:W-:Y:S01]  /*2db0*/  FFMA R12, R25, R7, R15 ;  /* 0x00000007190c7223 */ /* 0x000fe2000000000f */
[-C--:B----4-:R-:W-:Y:S01]  /*2dc0*/  FFMA R2, R13, R27.reuse, R2 ;  /* 0x0000001b0d027223 */ /* 0x090fe20000000002 */
[----:B------:R-:W-:Y:S01]  /*2dd0*/  LDS R30, [R3+0x2c] ;  /* 0x00002c00031e7984 */ /* 0x000fe20000000800 */
[-C--:B------:R-:W-:Y:S01]  /*2de0*/  FFMA R23, R23, R27.reuse, R36 ;  /* 0x0000001b17177223 */ /* 0x080fe20000000024 */
[-C--:B------:R-:W-:Y:S01]  /*2df0*/  FFMA R4, R17, R27.reuse, R4 ;  /* 0x0000001b11047223 */ /* 0x080fe20000000004 */
[----:B------:R-:W-:Y:S01]  /*2e00*/  FFMA R32, R25, R27, R32 ;  /* 0x0000001b19207223 */ /* 0x000fe20000000020 */
[----:B------:R-:W0:Y:S01]  /*2e10*/  LDS R13, [R6+0xb2c] ;  /* 0x000b2c00060d7984 */ /* 0x000e220000000800 */
[----:B-----5:R-:W-:-:S03]  /*2e20*/  FFMA R24, R29, R31, R24 ;  /* 0x0000001f1d187223 */ /* 0x020fc60000000018 */
[----:B------:R-:W4:Y:S01]  /*2e30*/  LDS R7, [R6+0xb6c] ;  /* 0x000b6c0006077984 */ /* 0x000f220000000800 */
[----:B------:R-:W-:-:S03]  /*2e40*/  FFMA R26, R19, R31, R26 ;  /* 0x0000001f131a7223 */ /* 0x000fc6000000001a */
[----:B------:R-:W5:Y:S01]  /*2e50*/  LDS R15, [R6+0xbac] ;  /* 0x000bac00060f7984 */ /* 0x000f620000000800 */
[----:B-1----:R-:W-:-:S03]  /*2e60*/  FFMA R36, R20, R31, R33 ;  /* 0x0000001f14247223 */ /* 0x002fc60000000021 */
[----:B------:R-:W1:Y:S01]  /*2e70*/  LDS R14, [R6+0xbec] ;  /* 0x000bec00060e7984 */ /* 0x000e620000000800 */
[----:B--2---:R-:W-:-:S03]  /*2e80*/  FFMA R31, R21, R31, R18 ;  /* 0x0000001f151f7223 */ /* 0x004fc60000000012 */
[----:B------:R-:W2:Y:S01]  /*2e90*/  LDS R17, [R3+0xcec] ;  /* 0x000cec0003117984 */ /* 0x000ea20000000800 */
[CC--:B------:R-:W-:Y:S01]  /*2ea0*/  FFMA R18, R20.reuse, R5.reuse, R11 ;  /* 0x0000000514127223 */ /* 0x0c0fe2000000000b */
[-C--:B------:R-:W-:Y:S01]  /*2eb0*/  FFMA R11, R21, R5.reuse, R10 ;  /* 0x00000005150b7223 */ /* 0x080fe2000000000a */
[-C--:B------:R-:W-:Y:S01]  /*2ec0*/  FFMA R22, R29, R5.reuse, R22 ;  /* 0x000000051d167223 */ /* 0x080fe20000000016 */
[----:B------:R-:W-:Y:S01]  /*2ed0*/  FFMA R28, R19, R5, R28 ;  /* 0x00000005131c7223 */ /* 0x000fe2000000001c */
[-C--:B------:R-:W-:Y:S01]  /*2ee0*/  FFMA R16, R29, R9.reuse, R16 ;  /* 0x000000091d107223 */ /* 0x080fe20000000010 */
[-C--:B------:R-:W-:Y:S01]  /*2ef0*/  FFMA R34, R19, R9.reuse, R34 ;  /* 0x0000000913227223 */ /* 0x080fe20000000022 */
[CC--:B------:R-:W-:Y:S01]  /*2f00*/  FFMA R10, R20.reuse, R9.reuse, R35 ;  /* 0x00000009140a7223 */ /* 0x0c0fe20000000023 */
[----:B------:R-:W-:Y:S01]  /*2f10*/  FFMA R9, R21, R9, R12 ;  /* 0x0000000915097223 */ /* 0x000fe2000000000c */
[----:B------:R-:W2:Y:S01]  /*2f20*/  LDS R5, [R3+0x46c] ;  /* 0x00046c0003057984 */ /* 0x000ea20000000800 */
[-C--:B---3--:R-:W-:Y:S01]  /*2f30*/  FFMA R2, R29, R8.reuse, R2 ;  /* 0x000000081d027223 */ /* 0x088fe20000000002 */
[-C--:B------:R-:W-:Y:S01]  /*2f40*/  FFMA R4, R19, R8.reuse, R4 ;  /* 0x0000000813047223 */ /* 0x080fe20000000004 */
[-C--:B------:R-:W-:Y:S01]  /*2f50*/  FFMA R20, R20, R8.reuse, R23 ;  /* 0x0000000814147223 */ /* 0x080fe20000000017 */
[----:B------:R-:W3:Y:S01]  /*2f60*/  LDS R12, [R3+0x8ac] ;  /* 0x0008ac00030c7984 */ /* 0x000ee20000000800 */
[----:B------:R-:W-:-:S03]  /*2f70*/  FFMA R25, R21, R8, R32 ;  /* 0x0000000815197223 */ /* 0x000fc60000000020 */
[----:B------:R-:W-:Y:S04]  /*2f80*/  LDS R21, [R6+0xc30] ;  /* 0x000c300006157984 */ /* 0x000fe80000000800 */
[----:B------:R-:W-:Y:S01]  /*2f90*/  LDS R19, [R6+0xc70] ;  /* 0x000c700006137984 */ /* 0x000fe20000000800 */
[----:B0-----:R-:W-:-:S03]  /*2fa0*/  FFMA R24, R13, R30, R24 ;  /* 0x0000001e0d187223 */ /* 0x001fc60000000018 */
[----:B------:R-:W-:Y:S01]  /*2fb0*/  LDS R23, [R6+0xcb0] ;  /* 0x000cb00006177984 */ /* 0x000fe20000000800 */
[----:B----4-:R-:W-:-:S03]  /*2fc0*/  FFMA R26, R7, R30, R26 ;  /* 0x0000001e071a7223 */ /* 0x010fc6000000001a */
[----:B------:R-:W-:Y:S01]  /*2fd0*/  LDS R27, [R6+0xcf0] ;  /* 0x000cf000061b7984 */ /* 0x000fe20000000800 */
[----:B-----5:R-:W-:-:S03]  /*2fe0*/  FFMA R36, R15, R30, R36 ;  /* 0x0000001e0f247223 */ /* 0x020fc60000000024 */
[----:B------:R-:W0:Y:S01]  /*2ff0*/  LDS R8, [R3+0x470] ;  /* 0x0004700003087984 */ /* 0x000e220000000800 */
[----:B-1----:R-:W-:-:S03]  /*3000*/  FFMA R31, R14, R30, R31 ;  /* 0x0000001e0e1f7223 */ /* 0x002fc6000000001f */
[----:B------:R-:W1:Y:S01]  /*3010*/  LDS R32, [R3+0x30] ;  /* 0x0000300003207984 */ /* 0x000e620000000800 */
[-C--:B--2---:R-:W-:Y:S01]  /*3020*/  FFMA R2, R13, R17.reuse, R2 ;  /* 0x000000110d027223 */ /* 0x084fe20000000002 */
[-C--:B------:R-:W-:Y:S01]  /*3030*/  FFMA R4, R7, R17.reuse, R4 ;  /* 0x0000001107047223 */ /* 0x080fe20000000004 */
[----:B------:R-:W-:Y:S01]  /*3040*/  FFMA R20, R15, R17, R20 ;  /* 0x000000110f147223 */ /* 0x000fe20000000014 */
[----:B------:R-:W2:Y:S04]  /*3050*/  LDS R30, [R3+0x8b0] ;  /* 0x0008b000031e7984 */ /* 0x000ea80000000800 */
[----:B------:R-:W4:Y:S01]  /*3060*/  LDS R29, [R3+0xcf0] ;  /* 0x000cf000031d7984 */ /* 0x000f220000000800 */
[-C--:B------:R-:W-:Y:S01]  /*3070*/  FFMA R22, R13, R5.reuse, R22 ;  /* 0x000000050d167223 */ /* 0x080fe20000000016 */
[-C--:B------:R-:W-:Y:S01]  /*3080*/  FFMA R28, R7, R5.reuse, R28 ;  /* 0x00000005071c7223 */ /* 0x080fe2000000001c */
[-C--:B------:R-:W-:Y:S01]  /*3090*/  FFMA R18, R15, R5.reuse, R18 ;  /* 0x000000050f127223 */ /* 0x080fe20000000012 */
[C---:B------:R-:W-:Y:S01]  /*30a0*/  FFMA R11, R14.reuse, R5, R11 ;  /* 0x000000050e0b7223 */ /* 0x040fe2000000000b */
[-C--:B---3--:R-:W-:Y:S01]  /*30b0*/  FFMA R16, R13, R12.reuse, R16 ;  /* 0x0000000c0d107223 */ /* 0x088fe20000000010 */
[-C--:B------:R-:W-:Y:S01]  /*30c0*/  FFMA R34, R7, R12.reuse, R34 ;  /* 0x0000000c07227223 */ /* 0x080fe20000000022 */
[-C--:B------:R-:W-:Y:S01]  /*30d0*/  FFMA R10, R15, R12.reuse, R10 ;  /* 0x0000000c0f0a7223 */ /* 0x080fe2000000000a */
[C---:B------:R-:W-:Y:S01]  /*30e0*/  FFMA R12, R14.reuse, R12, R9 ;  /* 0x0000000c0e0c7223 */ /* 0x040fe20000000009 */
[----:B------:R-:W-:Y:S01]  /*30f0*/  LDS R15, [R6+0xd34] ;  /* 0x000d3400060f7984 */ /* 0x000fe20000000800 */
[----:B------:R-:W-:-:S03]  /*3100*/  FFMA R14, R14, R17, R25 ;  /* 0x000000110e0e7223 */ /* 0x000fc60000000019 */
[----:B------:R-:W3:Y:S04]  /*3110*/  LDS R9, [R3+0x34] ;  /* 0x0000340003097984 */ /* 0x000ee80000000800 */
[----:B------:R-:W5:Y:S04]  /*3120*/  LDS R13, [R3+0x474] ;  /* 0x00047400030d7984 */ /* 0x000f680000000800 */
[----:B------:R-:W5:Y:S04]  /*3130*/  LDS R7, [R3+0x8b4] ;  /* 0x0008b40003077984 */ /* 0x000f680000000800 */
[----:B------:R-:W5:Y:S01]  /*3140*/  LDS R5, [R3+0xcf4] ;  /* 0x000cf40003057984 */ /* 0x000f620000000800 */
[-C--:B0-----:R-:W-:Y:S01]  /*3150*/  FFMA R22, R21, R8.reuse, R22 ;  /* 0x0000000815167223 */ /* 0x081fe20000000016 */
[-C--:B------:R-:W-:Y:S01]  /*3160*/  FFMA R28, R19, R8.reuse, R28 ;  /* 0x00000008131c7223 */ /* 0x080fe2000000001c */
[-C--:B------:R-:W-:Y:S01]  /*3170*/  FFMA R18, R23, R8.reuse, R18 ;  /* 0x0000000817127223 */ /* 0x080fe20000000012 */
[----:B------:R-:W-:Y:S01]  /*3180*/  FFMA R11, R27, R8, R11 ;  /* 0x000000081b0b7223 */ /* 0x000fe2000000000b */
[----:B------:R-:W0:Y:S01]  /*3190*/  S2R R17, SR_TID.X ;  /* 0x0000000000117919 */ /* 0x000e220000002100 */
[-C--:B-1----:R-:W-:Y:S01]  /*31a0*/  FFMA R24, R21, R32.reuse, R24 ;  /* 0x0000002015187223 */ /* 0x082fe20000000018 */
[-C--:B------:R-:W-:Y:S01]  /*31b0*/  FFMA R26, R19, R32.reuse, R26 ;  /* 0x00000020131a7223 */ /* 0x080fe2000000001a */
[----:B------:R-:W-:Y:S01]  /*31c0*/  FFMA R36, R23, R32, R36 ;  /* 0x0000002017247223 */ /* 0x000fe20000000024 */
[----:B------:R-:W0:Y:S01]  /*31d0*/  S2R R8, SR_TID.Y ;  /* 0x0000000000087919 */ /* 0x000e220000002200 */
[-C--:B--2---:R-:W-:Y:S01]  /*31e0*/  FFMA R16, R21, R30.reuse, R16 ;  /* 0x0000001e15107223 */ /* 0x084fe20000000010 */
[-C--:B------:R-:W-:Y:S01]  /*31f0*/  FFMA R34, R19, R30.reuse, R34 ;  /* 0x0000001e13227223 */ /* 0x080fe20000000022 */
[-C--:B------:R-:W-:Y:S01]  /*3200*/  FFMA R10, R23, R30.reuse, R10 ;  /* 0x0000001e170a7223 */ /* 0x080fe2000000000a */
[C---:B------:R-:W-:Y:S01]  /*3210*/  FFMA R12, R27.reuse, R30, R12 ;  /* 0x0000001e1b0c7223 */ /* 0x040fe2000000000c */
[----:B------:R-:W-:Y:S01]  /*3220*/  FFMA R32, R27, R32, R31 ;  /* 0x000000201b207223 */ /* 0x000fe2000000001f */
[-C--:B----4-:R-:W-:Y:S01]  /*3230*/  FFMA R25, R21, R29.reuse, R2 ;  /* 0x0000001d15197223 */ /* 0x090fe20000000002 */
[-C--:B------:R-:W-:Y:S01]  /*3240*/  FFMA R30, R19, R29.reuse, R4 ;  /* 0x0000001d131e7223 */ /* 0x080fe20000000004 */
[----:B------:R-:W-:Y:S01]  /*3250*/  LDS R31, [R6+0xe38] ;  /* 0x000e3800061f7984 */ /* 0x000fe20000000800 */
[-C--:B------:R-:W-:Y:S01]  /*3260*/  FFMA R27, R27, R29.reuse, R14 ;  /* 0x0000001d1b1b7223 */ /* 0x080fe2000000000e */
[----:B------:R-:W-:-:S02]  /*3270*/  FFMA R20, R23, R29, R20 ;  /* 0x0000001d17147223 */ /* 0x000fc40000000014 */
[----:B------:R-:W1:Y:S01]  /*3280*/  LDS R21, [R3+0x38] ;  /* 0x0000380003157984 */ /* 0x000e620000000800 */
[----:B------:R-:W2:Y:S03]  /*3290*/  LDC R23, c[0x0][0x3a8] ;  /* 0x0000ea00ff177b82 */ /* 0x000ea60000000800 */
[----:B------:R-:W4:Y:S01]  /*32a0*/  LDS R19, [R3+0x478] ;  /* 0x0004780003137984 */ /* 0x000f220000000800 */
[----:B---3--:R-:W-:-:S03]  /*32b0*/  FFMA R14, R15, R9, R24 ;  /* 0x000000090f0e7223 */ /* 0x008fc60000000018 */
[----:B------:R-:W3:Y:S01]  /*32c0*/  LDS R2, [R3+0x8b8] ;  /* 0x0008b80003027984 */ /* 0x000ee20000000800 */
[----:B-----5:R-:W-:-:S03]  /*32d0*/  FFMA R33, R15, R13, R22 ;  /* 0x0000000d0f217223 */ /* 0x020fc60000000016 */
[----:B------:R-:W5:Y:S01]  /*32e0*/  LDS R4, [R3+0xcf8] ;  /* 0x000cf80003047984 */ /* 0x000f620000000800 */
[----:B------:R-:W-:-:S03]  /*32f0*/  FFMA R35, R15, R7, R16 ;  /* 0x000000070f237223 */ /* 0x000fc60000000010 */
[----:B------:R-:W-:Y:S01]  /*3300*/  LDS R29, [R6+0xf3c] ;  /* 0x000f3c00061d7984 */ /* 0x000fe20000000800 */
[----:B------:R-:W-:Y:S01]  /*3310*/  FFMA R15, R15, R5, R25 ;  /* 0x000000050f0f7223 */ /* 0x000fe20000000019 */
[----:B0-----:R-:W-:Y:S02]  /*3320*/  LEA R17, R8, R17, 0x6 ;  /* 0x0000001108117211 */ /* 0x001fe400078e30ff */
[----:B------:R-:W0:Y:S02]  /*3330*/  LDS R25, [R3+0x3c] ;  /* 0x00003c0003197984 */ /* 0x000e240000000800 */
[----:B------:R-:W-:Y:S02]  /*3340*/  SHF.R.U32.HI R17, RZ, 0x4, R17 ;  /* 0x00000004ff117819 */ /* 0x000fe40000011611 */
[----:B------:R-:W0:Y:S02]  /*3350*/  LDS R24, [R3+0x47c] ;  /* 0x00047c0003187984 */ /* 0x000e240000000800 */
[----:B------:R-:W-:-:S02]  /*3360*/  IADD3 R17, PT, PT, R17, UR4, RZ ;  /* 0x0000000411117c10 */ /* 0x000fc4000fffe0ff */
[----:B------:R-:W0:Y:S04]  /*3370*/  LDS R22, [R3+0xcfc] ;  /* 0x000cfc0003167984 */ /* 0x000e280000000800 */
[----:B------:R-:W0:Y:S01]  /*3380*/  LDS R8, [R3+0x8bc] ;  /* 0x0008bc0003087984 */ /* 0x000e220000000800 */
[----:B--2---:R-:W-:Y:S02]  /*3390*/  IMAD R17, R17, R23, R0 ;  /* 0x0000001711117224 */ /* 0x004fe400078e0200 */
[C---:B-1----:R-:W-:Y:S01]  /*33a0*/  FFMA R16, R31.reuse, R21, R14 ;  /* 0x000000151f107223 */ /* 0x042fe2000000000e */
[C---:B----4-:R-:W-:Y:S01]  /*33b0*/  FFMA R33, R31.reuse, R19, R33 ;  /* 0x000000131f217223 */ /* 0x050fe20000000021 */
[C---:B---3--:R-:W-:Y:S01]  /*33c0*/  FFMA R35, R31.reuse, R2, R35 ;  /* 0x000000021f237223 */ /* 0x048fe20000000023 */
[----:B-----5:R-:W-:-:S02]  /*33d0*/  FFMA R31, R31, R4, R15 ;  /* 0x000000041f1f7223 */ /* 0x020fc4000000000f */
[----:B------:R-:W1:Y:S01]  /*33e0*/  LDC.64 R14, c[0x0][0x3a0] ;  /* 0x0000e800ff0e7b82 */ /* 0x000e620000000a00 */
[C---:B0-----:R-:W-:Y:S01]  /*33f0*/  FFMA R16, R29.reuse, R25, R16 ;  /* 0x000000191d107223 */ /* 0x041fe20000000010 */
[C---:B------:R-:W-:Y:S01]  /*3400*/  FFMA R33, R29.reuse, R24, R33 ;  /* 0x000000181d217223 */ /* 0x040fe20000000021 */
[C---:B------:R-:W-:Y:S01]  /*3410*/  FFMA R31, R29.reuse, R22, R31 ;  /* 0x000000161d1f7223 */ /* 0x040fe2000000001f */
[----:B------:R-:W-:Y:S01]  /*3420*/  FFMA R35, R29, R8, R35 ;  /* 0x000000081d237223 */ /* 0x000fe20000000023 */
[----:B-1----:R-:W-:-:S05]  /*3430*/  IMAD.WIDE R14, R17, 0x4, R14 ;  /* 0x00000004110e7825 */ /* 0x002fca00078e020e */
[----:B------:R-:W2:Y:S04]  /*3440*/  LDG.E R29, desc[UR10][R14.64] ;  /* 0x0000000a0e1d7981 */ /* 0x000ea8000c1e1900 */
[----:B------:R-:W3:Y:S04]  /*3450*/  LDG.E R17, desc[UR10][R14.64+0x40] ;  /* 0x0000400a0e117981 */ /* 0x000ee8000c1e1900 */
[----:B------:R-:W4:Y:S04]  /*3460*/  LDG.E R0, desc[UR10][R14.64+0x80] ;  /* 0x0000800a0e007981 */ /* 0x000f28000c1e1900 */
[----:B------:R-:W5:Y:S01]  /*3470*/  LDG.E R3, desc[UR10][R14.64+0xc0] ;  /* 0x0000c00a0e037981 */ /* 0x000f62000c1e1900 */
[----:B------:R-:W-:Y:S01]  /*3480*/  SHF.L.U32 R23, R23, 0x4, RZ ;  /* 0x0000000417177819 */ /* 0x000fe200000006ff */
[----:B--2---:R-:W-:-:S04]  /*3490*/  FMUL R29, R29, UR7 ;  /* 0x000000071d1d7c20 */ /* 0x004fc80008400000 */
[----:B------:R-:W-:Y:S01]  /*34a0*/  FFMA R29, R16, UR6, R29 ;  /* 0x00000006101d7c23 */ /* 0x000fe2000800001d */
[----:B---3--:R-:W-:Y:S01]  /*34b0*/  FMUL R16, R17, UR7 ;  /* 0x0000000711107c20 */ /* 0x008fe20008400000 */
[----:B----4-:R-:W-:-:S03]  /*34c0*/  FMUL R0, R0, UR7 ;  /* 0x0000000700007c20 */ /* 0x010fc60008400000 */
[----:B------:R-:W-:Y:S01]  /*34d0*/  FFMA R33, R33, UR6, R16 ;  /* 0x0000000621217c23 */ /* 0x000fe20008000010 */
[----:B------:R0:W-:Y:S01]  /*34e0*/  STG.E desc[UR10][R14.64], R29 ;  /* 0x0000001d0e007986 */ /* 0x0001e2000c10190a */
[----:B-----5:R-:W-:Y:S01]  /*34f0*/  FMUL R16, R3, UR7 ;  /* 0x0000000703107c20 */ /* 0x020fe20008400000 */
[----:B------:R-:W-:Y:S02]  /*3500*/  FFMA R35, R35, UR6, R0 ;  /* 0x0000000623237c23 */ /* 0x000fe40008000000 */
[----:B------:R-:W-:Y:S01]  /*3510*/  STG.E desc[UR10][R14.64+0x40], R33 ;  /* 0x000040210e007986 */ /* 0x000fe2000c10190a */
[----:B------:R-:W-:Y:S01]  /*3520*/  FFMA R31, R31, UR6, R16 ;  /* 0x000000061f1f7c23 */ /* 0x000fe20008000010 */
[----:B------:R-:W-:Y:S02]  /*3530*/  IMAD.WIDE R16, R23, 0x4, R14 ;  /* 0x0000000417107825 */ /* 0x000fe400078e020e */
[----:B------:R-:W-:Y:S04]  /*3540*/  STG.E desc[UR10][R14.64+0x80], R35 ;  /* 0x000080230e007986 */ /* 0x000fe8000c10190a */
[----:B------:R1:W-:Y:S04]  /*3550*/  STG.E desc[UR10][R14.64+0xc0], R31 ;  /* 0x0000c01f0e007986 */ /* 0x0003e8000c10190a */
[----:B------:R-:W2:Y:S04]  /*3560*/  LDG.E R0, desc[UR10][R16.64+0x40] ;  /* 0x0000400a10007981 */ /* 0x000ea8000c1e1900 */
[----:B0-----:R-:W3:Y:S04]  /*3570*/  LDG.E R29, desc[UR10][R16.64+0x80] ;  /* 0x0000800a101d7981 */ /* 0x001ee8000c1e1900 */
[----:B-1----:R-:W4:Y:S04]  /*3580*/  LDG.E R31, desc[UR10][R16.64] ;  /* 0x0000000a101f7981 */ /* 0x002f28000c1e1900 */
[----:B------:R-:W5:Y:S04]  /*3590*/  LDG.E R3, desc[UR10][R16.64+0xc0] ;  /* 0x0000c00a10037981 */ /* 0x000f68000c1e1900 */
[----:B------:R-:W0:Y:S02]  /*35a0*/  LDS R33, [R6+0xd74] ;  /* 0x000d740006217984 */ /* 0x000e240000000800 */
[----:B0-----:R-:W-:-:S02]  /*35b0*/  FFMA R37, R33, R5, R30 ;  /* 0x0000000521257223 */ /* 0x001fc4000000001e */
[----:B------:R-:W0:Y:S01]  /*35c0*/  LDS R30, [R6+0xe78] ;  /* 0x000e7800061e7984 */ /* 0x000e220000000800 */
[C---:B------:R-:W-:Y:S01]  /*35d0*/  FFMA R35, R33.reuse, R7, R34 ;  /* 0x0000000721237223 */ /* 0x040fe20000000022 */
[----:B------:R-:W-:-:S03]  /*35e0*/  FFMA R26, R33, R9, R26 ;  /* 0x00000009211a7223 */ /* 0x000fc6000000001a */
[C---:B0-----:R-:W-:Y:S02]  /*35f0*/  FFMA R15, R30.reuse, R2, R35 ;  /* 0x000000021e0f7223 */ /* 0x041fe40000000023 */
[----:B------:R-:W0:Y:S01]  /*3600*/  LDS R35, [R6+0xf7c] ;  /* 0x000f7c0006237984 */ /* 0x000e220000000800 */
[C---:B------:R-:W-:Y:S01]  /*3610*/  FFMA R26, R30.reuse, R21, R26 ;  /* 0x000000151e1a7223 */ /* 0x040fe2000000001a */
[----:B------:R-:W-:Y:S01]  /*3620*/  FFMA R28, R33, R13, R28 ;  /* 0x0000000d211c7223 */ /* 0x000fe2000000001c */
[----:B------:R-:W-:-:S03]  /*3630*/  FFMA R37, R30, R4, R37 ;  /* 0x000000041e257223 */ /* 0x000fc60000000025 */
[----:B------:R-:W-:Y:S01]  /*3640*/  FFMA R33, R30, R19, R28 ;  /* 0x000000131e217223 */ /* 0x000fe2000000001c */
[----:B0-----:R-:W-:-:S03]  /*3650*/  FFMA R26, R35, R25, R26 ;  /* 0x00000019231a7223 */ /* 0x001fc6000000001a */
[C---:B------:R-:W-:Y:S01]  /*3660*/  FFMA R33, R35.reuse, R24, R33 ;  /* 0x0000001823217223 */ /* 0x040fe20000000021 */
[C---:B------:R-:W-:Y:S01]  /*3670*/  FFMA R14, R35.reuse, R22, R37 ;  /* 0x00000016230e7223 */ /* 0x040fe20000000025 */
[----:B------:R-:W-:Y:S01]  /*3680*/  FFMA R15, R35, R8, R15 ;  /* 0x00000008230f7223 */ /* 0x000fe2000000000f */
[----:B--2---:R-:W-:Y:S01]  /*3690*/  FMUL R0, R0, UR7 ;  /* 0x0000000700007c20 */ /* 0x004fe20008400000 */
[----:B----4-:R-:W-:-:S04]  /*36a0*/  FMUL R31, R31, UR7 ;  /* 0x000000071f1f7c20 */ /* 0x010fc80008400000 */
[----:B------:R-:W-:Y:S01]  /*36b0*/  FFMA R31, R26, UR6, R31 ;  /* 0x000000061a1f7c23 */ /* 0x000fe2000800001f */
[----:B---3--:R-:W-:Y:S01]  /*36c0*/  FMUL R26, R29, UR7 ;  /* 0x000000071d1a7c20 */ /* 0x008fe20008400000 */
[----:B-----5:R-:W-:Y:S01]  /*36d0*/  FMUL R3, R3, UR7 ;  /* 0x0000000703037c20 */ /* 0x020fe20008400000 */
[----:B------:R-:W-:Y:S01]  /*36e0*/  FFMA R33, R33, UR6, R0 ;  /* 0x0000000621217c23 */ /* 0x000fe20008000000 */
[----:B------:R-:W0:Y:S01]  /*36f0*/  LDS R29, [R6+0xdb4] ;  /* 0x000db400061d7984 */ /* 0x000e220000000800 */
[----:B------:R-:W-:Y:S01]  /*3700*/  FFMA R35, R15, UR6, R26 ;  /* 0x000000060f237c23 */ /* 0x000fe2000800001a */
[----:B------:R-:W-:Y:S01]  /*3710*/  FFMA R37, R14, UR6, R3 ;  /* 0x000000060e257c23 */ /* 0x000fe20008000003 */
[----:B------:R-:W-:Y:S01]  /*3720*/  IMAD.WIDE R14, R23, 0x4, R16 ;  /* 0x00000004170e7825 */ /* 0x000fe200078e0210 */
[----:B------:R1:W-:Y:S04]  /*3730*/  STG.E desc[UR10][R16.64], R31 ;  /* 0x0000001f10007986 */ /* 0x0003e8000c10190a */
[----:B------:R-:W-:Y:S04]  /*3740*/  STG.E desc[UR10][R16.64+0x40], R33 ;  /* 0x0000402110007986 */ /* 0x000fe8000c10190a */
[----:B------:R-:W-:Y:S04]  /*3750*/  STG.E desc[UR10][R16.64+0x80], R35 ;  /* 0x0000802310007986 */ /* 0x000fe8000c10190a */
[----:B------:R-:W-:Y:S04]  /*3760*/  STG.E desc[UR10][R16.64+0xc0], R37 ;  /* 0x0000c02510007986 */ /* 0x000fe8000c10190a */
[----:B------:R-:W2:Y:S04]  /*3770*/  LDG.E R28, desc[UR10][R14.64] ;  /* 0x0000000a0e1c7981 */ /* 0x000ea8000c1e1900 */
[----:B------:R-:W3:Y:S04]  /*3780*/  LDG.E R3, desc[UR10][R14.64+0x40] ;  /* 0x0000400a0e037981 */ /* 0x000ee8000c1e1900 */
[----:B------:R-:W4:Y:S04]  /*3790*/  LDG.E R0, desc[UR10][R14.64+0x80] ;  /* 0x0000800a0e007981 */ /* 0x000f28000c1e1900 */
[----:B------:R-:W5:Y:S04]  /*37a0*/  LDG.E R26, desc[UR10][R14.64+0xc0] ;  /* 0x0000c00a0e1a7981 */ /* 0x000f68000c1e1900 */
[----:B------:R-:W1:Y:S01]  /*37b0*/  LDS R33, [R6+0xeb8] ;  /* 0x000eb80006217984 */ /* 0x000e620000000800 */
[C---:B0-----:R-:W-:Y:S01]  /*37c0*/  FFMA R36, R29.reuse, R9, R36 ;  /* 0x000000091d247223 */ /* 0x041fe20000000024 */
[C---:B------:R-:W-:Y:S01]  /*37d0*/  FFMA R18, R29.reuse, R13, R18 ;  /* 0x0000000d1d127223 */ /* 0x040fe20000000012 */
[C---:B-1----:R-:W-:Y:S01]  /*37e0*/  FFMA R31, R29.reuse, R7, R10 ;  /* 0x000000071d1f7223 */ /* 0x042fe2000000000a */
[----:B------:R-:W-:-:S02]  /*37f0*/  FFMA R29, R29, R5, R20 ;  /* 0x000000051d1d7223 */ /* 0x000fc40000000014 */
[----:B------:R-:W-:Y:S01]  /*3800*/  LDS R20, [R6+0xdf4] ;  /* 0x000df40006147984 */ /* 0x000fe20000000800 */
[C---:B------:R-:W-:Y:S01]  /*3810*/  FFMA R36, R33.reuse, R21, R36 ;  /* 0x0000001521247223 */ /* 0x040fe20000000024 */
[C---:B------:R-:W-:Y:S01]  /*3820*/  FFMA R17, R33.reuse, R19, R18 ;  /* 0x0000001321117223 */ /* 0x040fe20000000012 */
[C---:B------:R-:W-:Y:S01]  /*3830*/  FFMA R31, R33.reuse, R2, R31 ;  /* 0x00000002211f7223 */ /* 0x040fe2000000001f */
[----:B------:R-:W-:Y:S02]  /*3840*/  FFMA R29, R33, R4, R29 ;  /* 0x00000004211d7223 */ /* 0x000fe4000000001d */
[----:B------:R-:W0:Y:S02]  /*3850*/  LDS R33, [R6+0xfbc] ;  /* 0x000fbc0006217984 */ /* 0x000e240000000800 */
[C---:B0-----:R-:W-:Y:S01]  /*3860*/  FFMA R36, R33.reuse, R25, R36 ;  /* 0x0000001921247223 */ /* 0x041fe20000000024 */
[C---:B------:R-:W-:Y:S01]  /*3870*/  FFMA R17, R33.reuse, R24, R17 ;  /* 0x0000001821117223 */ /* 0x040fe20000000011 */
[C---:B------:R-:W-:Y:S01]  /*3880*/  FFMA R29, R33.reuse, R22, R29 ;  /* 0x00000016211d7223 */ /* 0x040fe2000000001d */
[----:B------:R-:W-:Y:S01]  /*3890*/  FFMA R31, R33, R8, R31 ;  /* 0x00000008211f7223 */ /* 0x000fe2000000001f */
[----:B--2---:R-:W-:Y:S01]  /*38a0*/  FMUL R33, R28, UR7 ;  /* 0x000000071c217c20 */ /* 0x004fe20008400000 */
[----:B---3--:R-:W-:Y:S01]  /*38b0*/  FMUL R10, R3, UR7 ;  /* 0x00000007030a7c20 */ /* 0x008fe20008400000 */
[----:B----4-:R-:W-:Y:S01]  /*38c0*/  FMUL R0, R0, UR7 ;  /* 0x0000000700007c20 */ /* 0x010fe20008400000 */
[----:B-----5:R-:W-:Y:S01]  /*38d0*/  FMUL R26, R26, UR7 ;  /* 0x000000071a1a7c20 */ /* 0x020fe20008400000 */
[----:B------:R-:W-:Y:S01]  /*38e0*/  FFMA R33, R36, UR6, R33 ;  /* 0x0000000624217c23 */ /* 0x000fe20008000021 */
[----:B------:R-:W-:Y:S01]  /*38f0*/  FFMA R35, R17, UR6, R10 ;  /* 0x0000000611237c23 */ /* 0x000fe2000800000a */
[----:B------:R-:W-:Y:S01]  /*3900*/  FFMA R31, R31, UR6, R0 ;  /* 0x000000061f1f7c23 */ /* 0x000fe20008000000 */
[----:B------:R-:W-:Y:S01]  /*3910*/  FFMA R29, R29, UR6, R26 ;  /* 0x000000061d1d7c23 */ /* 0x000fe2000800001a */
[----:B------:R-:W-:Y:S01]  /*3920*/  IMAD.WIDE R16, R23, 0x4, R14 ;  /* 0x0000000417107825 */ /* 0x000fe200078e020e */
[----:B------:R-:W-:Y:S04]  /*3930*/  STG.E desc[UR10][R14.64], R33 ;  /* 0x000000210e007986 */ /* 0x000fe8000c10190a */
[----:B------:R-:W-:Y:S04]  /*3940*/  STG.E desc[UR10][R14.64+0x40], R35 ;  /* 0x000040230e007986 */ /* 0x000fe8000c10190a */
[----:B------:R-:W-:Y:S04]  /*3950*/  STG.E desc[UR10][R14.64+0x80], R31 ;  /* 0x0000801f0e007986 */ /* 0x000fe8000c10190a */
[----:B------:R-:W-:Y:S04]  /*3960*/  STG.E desc[UR10][R14.64+0xc0], R29 ;  /* 0x0000c01d0e007986 */ /* 0x000fe8000c10190a */
[----:B------:R-:W2:Y:S04]  /*3970*/  LDG.E R18, desc[UR10][R16.64] ;  /* 0x0000000a10127981 */ /* 0x000ea8000c1e1900 */
[----:B------:R-:W3:Y:S04]  /*3980*/  LDG.E R3, desc[UR10][R16.64+0x40] ;  /* 0x0000400a10037981 */ /* 0x000ee8000c1e1900 */
[----:B------:R-:W4:Y:S04]  /*3990*/  LDG.E R0, desc[UR10][R16.64+0x80] ;  /* 0x0000800a10007981 */ /* 0x000f28000c1e1900 */
[----:B------:R-:W5:Y:S01]  /*39a0*/  LDG.E R10, desc[UR10][R16.64+0xc0] ;  /* 0x0000c00a100a7981 */ /* 0x000f62000c1e1900 */
[----:B------:R-:W-:-:S03]  /*39b0*/  FFMA R32, R20, R9, R32 ;  /* 0x0000000914207223 */ /* 0x000fc60000000020 */
[----:B------:R-:W0:Y:S04]  /*39c0*/  LDS R9, [R6+0xef8] ;  /* 0x000ef80006097984 */ /* 0x000e280000000800 */
[----:B------:R-:W1:Y:S01]  /*39d0*/  LDS R23, [R6+0xffc] ;  /* 0x000ffc0006177984 */ /* 0x000e620000000800 */
[C---:B------:R-:W-:Y:S01]  /*39e0*/  FFMA R26, R20.reuse, R13, R11 ;  /* 0x0000000d141a7223 */ /* 0x040fe2000000000b */
[C---:B------:R-:W-:Y:S01]  /*39f0*/  FFMA R27, R20.reuse, R5, R27 ;  /* 0x00000005141b7223 */ /* 0x040fe2000000001b */
[----:B------:R-:W-:Y:S01]  /*3a00*/  FFMA R7, R20, R7, R12 ;  /* 0x0000000714077223 */ /* 0x000fe2000000000c */
[C---:B0-----:R-:W-:Y:S01]  /*3a10*/  FFMA R32, R9.reuse, R21, R32 ;  /* 0x0000001509207223 */ /* 0x041fe20000000020 */
[C---:B------:R-:W-:Y:S01]  /*3a20*/  FFMA R19, R9.reuse, R19, R26 ;  /* 0x0000001309137223 */ /* 0x040fe2000000001a */
[C---:B------:R-:W-:Y:S01]  /*3a30*/  FFMA R27, R9.reuse, R4, R27 ;  /* 0x00000004091b7223 */ /* 0x040fe2000000001b */
[----:B------:R-:W-:Y:S01]  /*3a40*/  FFMA R7, R9, R2, R7 ;  /* 0x0000000209077223 */ /* 0x000fe20000000007 */
[C---:B-1----:R-:W-:Y:S01]  /*3a50*/  FFMA R32, R23.reuse, R25, R32 ;  /* 0x0000001917207223 */ /* 0x042fe20000000020 */
        /* <DEDUP_REMOVED lines=10> */
[----:B------:R-:W-:-:S02]  /*3b00*/  FFMA R27, R27, UR6, R10 ;  /* 0x000000061b1b7c23 */ /* 0x000fc4000800000a */
[----:B------:R-:W-:Y:S04]  /*3b10*/  STG.E desc[UR10][R16.64], R5 ;  /* 0x0000000510007986 */ /* 0x000fe8000c10190a */
[----:B------:R-:W-:Y:S04]  /*3b20*/  STG.E desc[UR10][R16.64+0x40], R19 ;  /* 0x0000401310007986 */ /* 0x000fe8000c10190a */
[----:B------:R-:W-:Y:S04]  /*3b30*/  STG.E desc[UR10][R16.64+0x80], R7 ;  /* 0x0000800710007986 */ /* 0x000fe8000c10190a */
[----:B------:R-:W-:Y:S01]  /*3b40*/  STG.E desc[UR10][R16.64+0xc0], R27 ;  /* 0x0000c01b10007986 */ /* 0x000fe2000c10190a */
[----:B------:R-:W-:Y:S05]  /*3b50*/  EXIT ;  /* 0x000000000000794d */ /* 0x000fea0003800000 */
.L_x_1:
[----:B------:R-:W-:-:S00]  /*3b60*/  BRA `(.L_x_1) ;  /* 0xfffffffc00fc7947 */ /* 0x000fc0000383ffff */
[----:B------:R-:W-:-:S00]  /*3b70*/  NOP ;  /* 0x0000000000007918 */ /* 0x000fc00000000000 */
        /* <DEDUP_REMOVED lines=8> */
.L_x_8:


//--------------------- .text.sgemmTT             --------------------------
	.section	.text.sgemmTT,"ax",@progbits
	.align	128
        .global         sgemmTT
        .type           sgemmTT,@function
        .size           sgemmTT,(.L_x_9 - sgemmTT)
        .other          sgemmTT,@"STO_CUDA_ENTRY STV_DEFAULT"
sgemmTT:
.text.sgemmTT:
[----:B------:R-:W-:Y:S01]  /*0000*/  LDC R1, c[0x0][0x37c] ;  /* 0x0000df00ff017b82 */ /* 0x000fe20000000800 */
[----:B------:R-:W0:Y:S01]  /*0010*/  S2R R4, SR_TID.X ;  /* 0x0000000000047919 */ /* 0x000e220000002100 */
[----:B------:R-:W1:Y:S06]  /*0020*/  LDCU UR8, c[0x0][0x388] ;  /* 0x00007100ff0877ac */ /* 0x000e6c0008000800 */
[----:B------:R-:W2:Y:S01]  /*0030*/  S2UR UR4, SR_CTAID.Y ;  /* 0x00000000000479c3 */ /* 0x000ea20000002600 */
[----:B------:R-:W3:Y:S01]  /*0040*/  S2R R3, SR_TID.Y ;  /* 0x0000000000037919 */ /* 0x000ee20000002200 */
[----:B------:R-:W4:Y:S01]  /*0050*/  LDCU UR7, c[0x0][0x398] ;  /* 0x00007300ff0777ac */ /* 0x000f220008000800 */
[----:B------:R-:W5:Y:S01]  /*0060*/  S2R R0, SR_CTAID.X ;  /* 0x0000000000007919 */ /* 0x000f620000002500 */
[----:B------:R-:W5:Y:S04]  /*0070*/  LDCU.64 UR14, c[0x0][0x358] ;  /* 0x00006b00ff0e77ac */ /* 0x000f680008000a00 */
[----:B------:R-:W5:Y:S01]  /*0080*/  LDC.64 R12, c[0x0][0x380] ;  /* 0x0000e000ff0c7b82 */ /* 0x000f620000000a00 */
[----:B------:R-:W5:Y:S07]  /*0090*/  LDCU UR9, c[0x0][0x3ac] ;  /* 0x00007580ff0977ac */ /* 0x000f6e0008000800 */
[----:B------:R-:W5:Y:S01]  /*00a0*/  LDC.64 R22, c[0x0][0x390] ;  /* 0x0000e400ff167b82 */ /* 0x000f620000000a00 */
[----:B-1----:R-:W-:-:S04]  /*00b0*/  USHF.L.U32 UR5, UR8, 0x8, URZ ;  /* 0x0000000808057899 */ /* 0x002fc800080006ff */
[----:B------:R-:W-:Y:S02]  /*00c0*/  USHF.R.S32.HI UR6, URZ, 0x8, UR5 ;  /* 0x00000008ff067899 */ /* 0x000fe40008011405 */
[----:B----4-:R-:W-:Y:S02]  /*00d0*/  USHF.L.U32 UR5, UR7, 0x8, URZ ;  /* 0x0000000807057899 */ /* 0x010fe400080006ff */
[----:B--2---:R-:W-:Y:S02]  /*00e0*/  USHF.L.U32 UR4, UR4, 0x6, URZ ;  /* 0x0000000604047899 */ /* 0x004fe400080006ff */
[----:B------:R-:W-:Y:S01]  /*00f0*/  USHF.R.S32.HI UR5, URZ, 0x8, UR5 ;  /* 0x00000008ff057899 */ /* 0x000fe20008011405 */
[----:B0-----:R-:W-:-:S03]  /*0100*/  LOP3.LUT R5, R4, 0xf, RZ, 0xc0, !PT ;  /* 0x0000000f04057812 */ /* 0x001fc600078ec0ff */
[----:B------:R-:W-:Y:S02]  /*0110*/  MOV R9, UR4 ;  /* 0x0000000400097c02 */ /* 0x000fe40008000f00 */
[----:B---3--:R-:W-:-:S04]  /*0120*/  LEA R3, R3, R4, 0x6 ;  /* 0x0000000403037211 */ /* 0x008fc800078e30ff */
[----:B------:R-:W-:-:S04]  /*0130*/  SHF.R.U32.HI R3, RZ, 0x4, R3 ;  /* 0x00000004ff037819 */ /* 0x000fc80000011603 */
[----:B-----5:R-:W-:-:S04]  /*0140*/  LEA R2, R0, R3, 0x6 ;  /* 0x0000000300027211 */ /* 0x020fc800078e30ff */
[----:B------:R-:W-:-:S04]  /*0150*/  SHF.L.U32 R2, R2, 0x8, RZ ;  /* 0x0000000802027819 */ /* 0x000fc800000006ff */
[----:B------:R-:W-:-:S05]  /*0160*/  SHF.R.S32.HI R2, RZ, 0x8, R2 ;  /* 0x00000008ff027819 */ /* 0x000fca0000011402 */
[----:B------:R-:W-:Y:S01]  /*0170*/  IMAD R7, R2, UR6, R5 ;  /* 0x0000000602077c24 */ /* 0x000fe2000f8e0205 */
[----:B------:R-:W-:Y:S01]  /*0180*/  USHF.L.U32 UR6, UR8, 0x4, URZ ;  /* 0x0000000408067899 */ /* 0x000fe200080006ff */
[----:B------:R-:W-:Y:S02]  /*0190*/  LOP3.LUT R2, R9, 0xf, R4, 0xf8, !PT ;  /* 0x0000000f09027812 */ /* 0x000fe400078ef804 */
[----:B------:R-:W-:-:S03]  /*01a0*/  IMAD.WIDE R12, R7, 0x4, R12 ;  /* 0x00000004070c7825 */ /* 0x000fc600078e020c */
[----:B------:R-:W-:Y:S01]  /*01b0*/  MOV R7, UR6 ;  /* 0x0000000600077c02 */ /* 0x000fe20008000f00 */
[----:B------:R-:W-:Y:S01]  /*01c0*/  IMAD R9, R3, UR5, R2 ;  /* 0x0000000503097c24 */ /* 0x000fe2000f8e0202 */
[----:B------:R-:W-:Y:S01]  /*01d0*/  MOV R11, UR6 ;  /* 0x00000006000b7c02 */ /* 0x000fe20008000f00 */
[----:B------:R-:W2:Y:S02]  /*01e0*/  LDG.E R25, desc[UR14][R12.64] ;  /* 0x0000000e0c197981 */ /* 0x000ea4000c1e1900 */
[----:B------:R-:W-:-:S04]  /*01f0*/  IMAD.WIDE R6, R7, 0x4, R12 ;  /* 0x0000000407067825 */ /* 0x000fc800078e020c */
[----:B------:R-:W-:Y:S01]  /*0200*/  IMAD.WIDE R22, R9, 0x4, R22 ;  /* 0x0000000409167825 */ /* 0x000fe200078e0216 */
[----:B------:R0:W3:Y:S03]  /*0210*/  LDG.E R27, desc[UR14][R6.64] ;  /* 0x0000000e061b7981 */ /* 0x0000e6000c1e1900 */
[C---:B------:R-:W-:Y:S01]  /*0220*/  IMAD.WIDE R8, R11.reuse, 0x4, R6 ;  /* 0x000000040b087825 */ /* 0x040fe200078e0206 */
[----:B------:R-:W4:Y:S04]  /*0230*/  LDG.E R15, desc[UR14][R22.64] ;  /* 0x0000000e160f7981 */ /* 0x000f28000c1e1900 */
[----:B------:R-:W5:Y:S01]  /*0240*/  LDG.E R17, desc[UR14][R22.64+0x40] ;  /* 0x0000400e16117981 */ /* 0x000f62000c1e1900 */
[----:B------:R-:W-:-:S03]  /*0250*/  IMAD.WIDE R10, R11, 0x4, R8 ;  /* 0x000000040b0a7825 */ /* 0x000fc600078e0208 */
[----:B------:R-:W2:Y:S04]  /*0260*/  LDG.E R19, desc[UR14][R22.64+0x80] ;  /* 0x0000800e16137981 */ /* 0x000ea8000c1e1900 */
[----:B------:R-:W3:Y:S04]  /*0270*/  LDG.E R21, desc[UR14][R22.64+0xc0] ;  /* 0x0000c00e16157981 */ /* 0x000ee8000c1e1900 */
[----:B------:R1:W3:Y:S04]  /*0280*/  LDG.E R9, desc[UR14][R8.64] ;  /* 0x0000000e08097981 */ /* 0x0002e8000c1e1900 */
[----:B------:R1:W3:Y:S01]  /*0290*/  LDG.E R11, desc[UR14][R10.64] ;  /* 0x0000000e0a0b7981 */ /* 0x0002e2000c1e1900 */
[----:B------:R-:W1:Y:S01]  /*02a0*/  S2UR UR8, SR_CgaCtaId ;  /* 0x00000000000879c3 */ /* 0x000e620000008800 */
[----:B------:R-:W-:Y:S01]  /*02b0*/  UMOV UR5, 0x400 ;  /* 0x0000040000057882 */ /* 0x000fe20000000000 */
[----:B------:R-:W-:-:S04]  /*02c0*/  SHF.L.U32 R4, R4, 0x2, RZ ;  /* 0x0000000204047819 */ /* 0x000fc800000006ff */
[----:B0-----:R-:W-:Y:S01]  /*02d0*/  LOP3.LUT R7, R4, 0x3c, RZ, 0xc0, !PT ;  /* 0x0000003c04077812 */ /* 0x001fe200078ec0ff */
[----:B-1----:R-:W-:Y:S02]  /*02e0*/  ULEA UR11, UR8, UR5, 0x18 ;  /* 0x00000005080b7291 */ /* 0x002fe4000f8ec0ff */
[----:B------:R-:W-:-:S04]  /*02f0*/  UIADD3 UR5, UPT, UPT, UR5, 0x1040, URZ ;  /* 0x0000104005057890 */ /* 0x000fc8000fffe0ff */
[----:B------:R-:W-:Y:S01]  /*0300*/  MOV R2, UR11 ;  /* 0x0000000b00027c02 */ /* 0x000fe20008000f00 */
[----:B------:R-:W-:-:S04]  /*0310*/  ULEA UR5, UR8, UR5, 0x18 ;  /* 0x0000000508057291 */ /* 0x000fc8000f8ec0ff */
[----:B------:R-:W-:Y:S02]  /*0320*/  IMAD R2, R3, 0x104, R2 ;  /* 0x0000010403027824 */ /* 0x000fe400078e0202 */
[----:B------:R-:W-:-:S03]  /*0330*/  IADD3 R8, PT, PT, R7, UR5, RZ ;  /* 0x0000000507087c10 */ /* 0x000fc6000fffe0ff */
[----:B------:R-:W-:Y:S02]  /*0340*/  IADD3 R4, PT, PT, R2, R7, RZ ;  /* 0x0000000702047210 */ /* 0x000fe40007ffe0ff */
[----:B------:R-:W-:Y:S01]  /*0350*/  IMAD R8, R3, 0x44, R8 ;  /* 0x0000004403087824 */ /* 0x000fe200078e0208 */
[----:B------:R-:W-:Y:S02]  /*0360*/  USHF.L.U32 UR12, UR7, 0x4, URZ ;  /* 0x00000004070c7899 */ /* 0x000fe400080006ff */
[----:B------:R-:W-:Y:S02]  /*0370*/  UIMAD UR7, UR7, UR9, URZ ;  /* 0x00000009070772a4 */ /* 0x000fe4000f8e02ff */
[----:B------:R-:W-:-:S04]  /*0380*/  UIADD3 UR10, UPT, UPT, -UR12, URZ, URZ ;  /* 0x000000ff0c0a7290 */ /* 0x000fc8000fffe1ff */
[----:B------:R-:W-:Y:S02]  /*0390*/  USHF.R.S32.HI UR9, URZ, 0x1f, UR10 ;  /* 0x0000001fff097899 */ /* 0x000fe4000801140a */
[----:B------:R-:W-:-:S04]  /*03a0*/  UIADD3 UR10, UP0, UPT, UR7, UR10, URZ ;  /* 0x0000000a070a7290 */ /* 0x000fc8000ff1e0ff */
[----:B------:R-:W-:Y:S02]  /*03b0*/  ULEA.HI.X.SX32 UR9, UR7, UR9, 0x1, UP0 ;  /* 0x0000000907097291 */ /* 0x000fe400080f0eff */
[----:B------:R-:W-:Y:S01]  /*03c0*/  MOV R29, UR10 ;  /* 0x0000000a001d7c02 */ /* 0x000fe20008000f00 */
[----:B------:R-:W-:-:S03]  /*03d0*/  HFMA2 R30, -RZ, RZ, 0, 0 ;  /* 0x00000000ff1e7431 */ /* 0x000fc600000001ff */
[----:B------:R-:W-:Y:S02]  /*03e0*/  MOV R10, UR9 ;  /* 0x00000009000a7c02 */ /* 0x000fe40008000f00 */
[C---:B------:R-:W-:Y:S01]  /*03f0*/  LEA R6, P0, R29.reuse, R22, 0x2 ;  /* 0x000000161d067211 */ /* 0x040fe200078010ff */
[----:B------:R-:W-:Y:S02]  /*0400*/  HFMA2 R35, -RZ, RZ, 0, 0 ;  /* 0x00000000ff237431 */ /* 0x000fe400000001ff */
[----:B------:R-:W-:Y:S01]  /*0410*/  HFMA2 R37, -RZ, RZ, 0, 0 ;  /* 0x00000000ff257431 */ /* 0x000fe200000001ff */
[----:B------:R-:W-:Y:S02]  /*0420*/  LEA.HI.X R7, R29, R23, R10, 0x2, P0 ;  /* 0x000000171d077211 */ /* 0x000fe400000f140a */
[----:B------:R-:W-:Y:S02]  /*0430*/  CS2R R40, SRZ ;  /* 0x0000000000287805 */ /* 0x000fe4000001ff00 */
[----:B------:R-:W-:-:S02]  /*0440*/  MOV R18, RZ ;  /* 0x000000ff00127202 */ /* 0x000fc40000000f00 */
[----:B------:R-:W-:Y:S02]  /*0450*/  CS2R R28, SRZ ;  /* 0x00000000001c7805 */ /* 0x000fe4000001ff00 */
[----:B------:R-:W-:Y:S02]  /*0460*/  MOV R39, RZ ;  /* 0x000000ff00277202 */ /* 0x000fe40000000f00 */
[----:B------:R-:W-:Y:S01]  /*0470*/  MOV R33, RZ ;  /* 0x000000ff00217202 */ /* 0x000fe20000000f00 */
[----:B----4-:R-:W-:Y:S04]  /*0480*/  STS [R4], R15 ;  /* 0x0000000f04007388 */ /* 0x010fe80000000800 */
[----:B-----5:R-:W-:Y:S04]  /*0490*/  STS [R4+0x40], R17 ;  /* 0x0000401104007388 */ /* 0x020fe80000000800 */
[----:B--2---:R-:W-:Y:S04]  /*04a0*/  STS [R4+0x80], R19 ;  /* 0x0000801304007388 */ /* 0x004fe80000000800 */
[----:B---3--:R0:W-:Y:S04]  /*04b0*/  STS [R4+0xc0], R21 ;  /* 0x0000c01504007388 */ /* 0x0081e80000000800 */
[----:B------:R1:W-:Y:S04]  /*04c0*/  STS [R8+0x440], R27 ;  /* 0x0004401b08007388 */ /* 0x0003e80000000800 */
[----:B------:R-:W-:Y:S04]  /*04d0*/  STS [R8+0x880], R9 ;  /* 0x0008800908007388 */ /* 0x000fe80000000800 */
[----:B------:R-:W-:Y:S04]  /*04e0*/  STS [R8+0xcc0], R11 ;  /* 0x000cc00b08007388 */ /* 0x000fe80000000800 */
[----:B------:R2:W-:Y:S01]  /*04f0*/  STS [R8], R25 ;  /* 0x0000001908007388 */ /* 0x0005e20000000800 */
[----:B0-----:R-:W-:-:S02]  /*0500*/  HFMA2 R21, -RZ, RZ, 0, 0 ;  /* 0x00000000ff157431 */ /* 0x001fc400000001ff */
[----:B------:R-:W-:Y:S01]  /*0510*/  HFMA2 R17, -RZ, RZ, 0, 0 ;  /* 0x00000000ff117431 */ /* 0x000fe200000001ff */
[----:B------:R-:W-:Y:S02]  /*0520*/  MOV R15, RZ ;  /* 0x000000ff000f7202 */ /* 0x000fe40000000f00 */
[----:B-1----:R-:W-:Y:S02]  /*0530*/  CS2R R26, SRZ ;  /* 0x00000000001a7805 */ /* 0x002fe4000001ff00 */
[----:B--2---:R-:W-:Y:S01]  /*0540*/  MOV R25, RZ ;  /* 0x000000ff00197202 */ /* 0x004fe20000000f00 */
[----:B------:R-:W-:Y:S06]  /*0550*/  BAR.SYNC.DEFER_BLOCKING 0x0 ;  /* 0x0000000000007b1d */ /* 0x000fec0000010000 */
.L_x_2:
[----:B0-----:R-:W-:Y:S01]  /*0560*/  LEA R14, R5, UR5, 0x2 ;  /* 0x00000005050e7c11 */ /* 0x001fe2000f8e10ff */
[----:B------:R-:W-:Y:S01]  /*0570*/  IMAD R10, R3, -0x100, R2 ;  /* 0xffffff00030a7824 */ /* 0x000fe200078e0202 */
[----:B------:R-:W-:Y:S02]  /*0580*/  MOV R53, UR6 ;  /* 0x0000000600357c02 */ /* 0x000fe40008000f00 */
[----:B------:R-:W-:Y:S02]  /*0590*/  LEA R9, R5, R14, 0x6 ;  /* 0x0000000e05097211 */ /* 0x000fe400078e30ff */
[----:B------:R-:W-:Y:S01]  /*05a0*/  LDS R42, [R10] ;  /* 0x000000000a2a7984 */ /* 0x000fe20000000800 */
[----:B------:R-:W-:Y:S02]  /*05b0*/  MOV R47, R13 ;  /* 0x0000000d002f7202 */ /* 0x000fe40000000f00 */
[----:B------:R-:W-:Y:S01]  /*05c0*/  MOV R13, UR6 ;  /* 0x00000006000d7c02 */ /* 0x000fe20008000f00 */
[----:B------:R-:W0:Y:S04]  /*05d0*/  LDS R16, [R9] ;  /* 0x0000000009107984 */ /* 0x000e280000000800 */
[----:B------:R-:W1:Y:S04]  /*05e0*/  LDS R19, [R10+0x40] ;  /* 0x000040000a137984 */ /* 0x000e680000000800 */
[----:B------:R-:W2:Y:S04]  /*05f0*/  LDS R14, [R9+0x440] ;  /* 0x00044000090e7984 */ /* 0x000ea80000000800 */
[----:B------:R-:W3:Y:S04]  /*0600*/  LDS R32, [R10+0x80] ;  /* 0x000080000a207984 */ /* 0x000ee80000000800 */
[----:B------:R-:W4:Y:S04]  /*0610*/  LDS R36, [R10+0xc0] ;  /* 0x0000c0000a247984 */ /* 0x000f280000000800 */
[----:B------:R-:W5:Y:S04]  /*0620*/  LDS R31, [R9+0x880] ;  /* 0x00088000091f7984 */ /* 0x000f680000000800 */
[----:B------:R-:W5:Y:S04]  /*0630*/  LDS R46, [R9+0xcc0] ;  /* 0x000cc000092e7984 */ /* 0x000f680000000800 */
[----:B------:R-:W-:Y:S04]  /*0640*/  LDS R34, [R10+0x104] ;  /* 0x000104000a227984 */ /* 0x000fe80000000800 */
[----:B------:R-:W-:Y:S04]  /*0650*/  LDS R24, [R10+0x144] ;  /* 0x000144000a187984 */ /* 0x000fe80000000800 */
[----:B------:R-:W-:Y:S01]  /*0660*/  LDS R20, [R10+0x184] ;  /* 0x000184000a147984 */ /* 0x000fe20000000800 */
[----:B0-----:R-:W-:-:S03]  /*0670*/  FFMA R44, R42, R16, R27 ;  /* 0x000000102a2c7223 */ /* 0x001fc6000000001b */
[----:B------:R-:W0:Y:S01]  /*0680*/  LDS R11, [R9+0x444] ;  /* 0x00044400090b7984 */ /* 0x000e220000000800 */
[----:B-1----:R-:W-:-:S03]  /*0690*/  FFMA R28, R19, R16, R28 ;  /* 0x00000010131c7223 */ /* 0x002fc6000000001c */
[----:B------:R-:W1:Y:S01]  /*06a0*/  LDS R38, [R9+0x4] ;  /* 0x0000040009267984 */ /* 0x000e620000000800 */
[----:B--2---:R-:W-:-:S03]  /*06b0*/  FFMA R27, R19, R14, R33 ;  /* 0x0000000e131b7223 */ /* 0x004fc60000000021 */
[----:B------:R-:W2:Y:S01]  /*06c0*/  LDS R33, [R10+0x1c4] ;  /* 0x0001c4000a217984 */ /* 0x000ea20000000800 */
[C---:B---3--:R-:W-:Y:S01]  /*06d0*/  FFMA R45, R32.reuse, R16, R29 ;  /* 0x00000010202d7223 */ /* 0x048fe2000000001d */
[----:B------:R-:W-:Y:S02]  /*06e0*/  FFMA R29, R32, R14, R35 ;  /* 0x0000000e201d7223 */ /* 0x000fe40000000023 */
[----:B------:R-:W3:Y:S01]  /*06f0*/  LDS R35, [R9+0x884] ;  /* 0x0008840009237984 */ /* 0x000ee20000000800 */
[----:B----4-:R-:W-:Y:S01]  /*0700*/  FFMA R16, R36, R16, R25 ;  /* 0x0000001024107223 */ /* 0x010fe20000000019 */
[-C--:B------:R-:W-:Y:S01]  /*0710*/  FFMA R25, R42, R14.reuse, R37 ;  /* 0x0000000e2a197223 */ /* 0x080fe20000000025 */
[----:B------:R-:W-:Y:S01]  /*0720*/  FFMA R14, R36, R14, R39 ;  /* 0x0000000e240e7223 */ /* 0x000fe20000000027 */
[-C--:B-----5:R-:W-:Y:S01]  /*0730*/  FFMA R43, R42, R31.reuse, R41 ;  /* 0x0000001f2a2b7223 */ /* 0x0a0fe20000000029 */
[CC--:B------:R-:W-:Y:S01]  /*0740*/  FFMA R41, R19.reuse, R31.reuse, R26 ;  /* 0x0000001f13297223 */ /* 0x0c0fe2000000001a */
[-C--:B------:R-:W-:Y:S01]  /*0750*/  FFMA R39, R32, R31.reuse, R17 ;  /* 0x0000001f20277223 */ /* 0x080fe20000000011 */
[----:B------:R-:W-:Y:S01]  /*0760*/  FFMA R37, R36, R31, R18 ;  /* 0x0000001f24257223 */ /* 0x000fe20000000012 */
[-C--:B------:R-:W-:Y:S01]  /*0770*/  FFMA R31, R42, R46.reuse, R21 ;  /* 0x0000002e2a1f7223 */ /* 0x080fe20000000015 */
[-C--:B------:R-:W-:Y:S01]  /*0780*/  FFMA R21, R19, R46.reuse, R40 ;  /* 0x0000002e13157223 */ /* 0x080fe20000000028 */
[-C--:B------:R-:W-:Y:S01]  /*0790*/  FFMA R19, R32, R46.reuse, R15 ;  /* 0x0000002e20137223 */ /* 0x080fe2000000000f */
[----:B------:R-:W-:Y:S01]  /*07a0*/  FFMA R36, R36, R46, R30 ;  /* 0x0000002e24247223 */ /* 0x000fe2000000001e */
[----:B------:R-:W4:Y:S01]  /*07b0*/  LDS R15, [R9+0xcc4] ;  /* 0x000cc400090f7984 */ /* 0x000f220000000800 */
[----:B------:R-:W-:-:S05]  /*07c0*/  MOV R46, R12 ;  /* 0x0000000c002e7202 */ /* 0x000fca0000000f00 */
[----:B------:R-:W-:-:S04]  /*07d0*/  IMAD.WIDE R52, R53, 0x4, R46 ;  /* 0x0000000435347825 */ /* 0x000fc800078e022e */
[-C--:B0-----:R-:W-:Y:S01]  /*07e0*/  FFMA R26, R34, R11.reuse, R25 ;  /* 0x0000000b221a7223 */ /* 0x081fe20000000019 */
[-C--:B------:R-:W-:Y:S01]  /*07f0*/  FFMA R32, R24, R11.reuse, R27 ;  /* 0x0000000b18207223 */ /* 0x080fe2000000001b */
[-C--:B------:R-:W-:Y:S01]  /*0800*/  FFMA R30, R20, R11.reuse, R29 ;  /* 0x0000000b141e7223 */ /* 0x080fe2000000001d */
[----:B------:R-:W-:Y:S01]  /*0810*/  LDS R27, [R10+0x248] ;  /* 0x000248000a1b7984 */ /* 0x000fe20000000800 */
[-C--:B-1----:R-:W-:Y:S01]  /*0820*/  FFMA R40, R24, R38.reuse, R28 ;  /* 0x0000002618287223 */ /* 0x082fe2000000001c */
[-C--:B------:R-:W-:Y:S01]  /*0830*/  FFMA R44, R34, R38.reuse, R44 ;  /* 0x00000026222c7223 */ /* 0x080fe2000000002c */
[-C--:B------:R-:W-:Y:S01]  /*0840*/  FFMA R18, R20, R38.reuse, R45 ;  /* 0x0000002614127223 */ /* 0x080fe2000000002d */
[----:B------:R-:W-:Y:S01]  /*0850*/  LDS R29, [R10+0x208] ;  /* 0x000208000a1d7984 */ /* 0x000fe20000000800 */
[C---:B--2---:R-:W-:Y:S01]  /*0860*/  FFMA R17, R33.reuse, R38, R16 ;  /* 0x0000002621117223 */ /* 0x044fe20000000010 */
[----:B------:R-:W-:Y:S02]  /*0870*/  FFMA R11, R33, R11, R14 ;  /* 0x0000000b210b7223 */ /* 0x000fe4000000000e */
[----:B------:R-:W0:Y:S01]  /*0880*/  LDS R16, [R9+0x8] ;  /* 0x0000080009107984 */ /* 0x000e220000000800 */
[----:B---3--:R-:W-:-:S03]  /*0890*/  FFMA R42, R24, R35, R41 ;  /* 0x00000023182a7223 */ /* 0x008fc60000000029 */
[----:B------:R-:W1:Y:S01]  /*08a0*/  LDS R25, [R10+0x288] ;  /* 0x000288000a197984 */ /* 0x000e620000000800 */
[CC--:B------:R-:W-:Y:S01]  /*08b0*/  FFMA R37, R33.reuse, R35.reuse, R37 ;  /* 0x0000002321257223 */ /* 0x0c0fe20000000025 */
[-C--:B------:R-:W-:Y:S01]  /*08c0*/  FFMA R43, R34, R35.reuse, R43 ;  /* 0x00000023222b7223 */ /* 0x080fe2000000002b */
[----:B------:R-:W-:Y:S01]  /*08d0*/  FFMA R38, R20, R35, R39 ;  /* 0x0000002314267223 */ /* 0x000fe20000000027 */
[----:B------:R-:W2:Y:S04]  /*08e0*/  LDS R14, [R10+0x2c8] ;  /* 0x0002c8000a0e7984 */ /* 0x000ea80000000800 */
[----:B------:R-:W3:Y:S01]  /*08f0*/  LDS R28, [R9+0x448] ;  /* 0x00044800091c7984 */ /* 0x000ee20000000800 */
[-C--:B----4-:R-:W-:Y:S01]  /*0900*/  FFMA R24, R24, R15.reuse, R21 ;  /* 0x0000000f18187223 */ /* 0x090fe20000000015 */
[-C--:B------:R-:W-:Y:S01]  /*0910*/  FFMA R33, R33, R15.reuse, R36 ;  /* 0x0000000f21217223 */ /* 0x080fe20000000024 */
[-C--:B------:R-:W-:Y:S01]  /*0920*/  FFMA R34, R34, R15.reuse, R31 ;  /* 0x0000000f22227223 */ /* 0x080fe2000000001f */
[----:B------:R-:W-:Y:S01]  /*0930*/  FFMA R20, R20, R15, R19 ;  /* 0x0000000f14147223 */ /* 0x000fe20000000013 */
[----:B------:R-:W4:Y:S04]  /*0940*/  LDS R36, [R9+0x888] ;  /* 0x0008880009247984 */ /* 0x000f280000000800 */
[----:B------:R-:W-:Y:S04]  /*0950*/  LDS R15, [R9+0xc] ;  /* 0x00000c00090f7984 */ /* 0x000fe80000000800 */
[----:B------:R-:W-:Y:S04]  /*0960*/  LDS R19, [R9+0x44c] ;  /* 0x00044c0009137984 */ /* 0x000fe80000000800 */
[----:B------:R-:W-:Y:S01]  /*0970*/  LDS R31, [R9+0x88c] ;  /* 0x00088c00091f7984 */ /* 0x000fe20000000800 */
[-C--:B0-----:R-:W-:Y:S01]  /*0980*/  FFMA R45, R29, R16.reuse, R44 ;  /* 0x000000101d2d7223 */ /* 0x081fe2000000002c */
[----:B------:R-:W-:-:S02]  /*0990*/  FFMA R40, R27, R16, R40 ;  /* 0x000000101b287223 */ /* 0x000fc40000000028 */
[----:B------:R-:W0:Y:S01]  /*09a0*/  LDS R44, [R10+0x3cc] ;  /* 0x0003cc000a2c7984 */ /* 0x000e220000000800 */
[-C--:B-1----:R-:W-:Y:S01]  /*09b0*/  FFMA R18, R25, R16.reuse, R18 ;  /* 0x0000001019127223 */ /* 0x082fe20000000012 */
[C---:B--2---:R-:W-:Y:S02]  /*09c0*/  FFMA R17, R14.reuse, R16, R17 ;  /* 0x000000100e117223 */ /* 0x044fe40000000011 */
[----:B------:R-:W1:Y:S01]  /*09d0*/  LDS R16, [R9+0xcc8] ;  /* 0x000cc80009107984 */ /* 0x000e620000000800 */
[-C--:B---3--:R-:W-:Y:S01]  /*09e0*/  FFMA R26, R29, R28.reuse, R26 ;  /* 0x0000001c1d1a7223 */ /* 0x088fe2000000001a */
[-C--:B------:R-:W-:Y:S01]  /*09f0*/  FFMA R35, R27, R28.reuse, R32 ;  /* 0x0000001c1b237223 */ /* 0x080fe20000000020 */
[-C--:B------:R-:W-:Y:S01]  /*0a00*/  FFMA R21, R25, R28.reuse, R30 ;  /* 0x0000001c19157223 */ /* 0x080fe2000000001e */
[C---:B------:R-:W-:Y:S01]  /*0a10*/  FFMA R11, R14.reuse, R28, R11 ;  /* 0x0000001c0e0b7223 */ /* 0x040fe2000000000b */
[----:B------:R-:W2:Y:S04]  /*0a20*/  LDS R32, [R10+0x30c] ;  /* 0x00030c000a207984 */ /* 0x000ea80000000800 */
[----:B------:R-:W3:Y:S01]  /*0a30*/  LDS R30, [R10+0x34c] ;  /* 0x00034c000a1e7984 */ /* 0x000ee20000000800 */
[-C--:B----4-:R-:W-:Y:S01]  /*0a40*/  FFMA R41, R27, R36.reuse, R42 ;  /* 0x000000241b297223 */ /* 0x090fe2000000002a */
[-C--:B------:R-:W-:Y:S01]  /*0a50*/  FFMA R39, R25, R36.reuse, R38 ;  /* 0x0000002419277223 */ /* 0x080fe20000000026 */
[-C--:B------:R-:W-:Y:S01]  /*0a60*/  FFMA R43, R29, R36.reuse, R43 ;  /* 0x000000241d2b7223 */ /* 0x080fe2000000002b */
[----:B------:R-:W4:Y:S01]  /*0a70*/  LDS R28, [R10+0x38c] ;  /* 0x00038c000a1c7984 */ /* 0x000f220000000800 */
[----:B------:R-:W-:Y:S01]  /*0a80*/  FFMA R37, R14, R36, R37 ;  /* 0x000000240e257223 */ /* 0x000fe20000000025 */
[C---:B0-----:R-:W-:Y:S01]  /*0a90*/  FFMA R17, R44.reuse, R15, R17 ;  /* 0x0000000f2c117223 */ /* 0x041fe20000000011 */
[----:B------:R-:W-:-:S02]  /*0aa0*/  FFMA R11, R44, R19, R11 ;  /* 0x000000132c0b7223 */ /* 0x000fc4000000000b */
[----:B------:R-:W-:Y:S01]  /*0ab0*/  FFMA R37, R44, R31, R37 ;  /* 0x0000001f2c257223 */ /* 0x000fe20000000025 */
[-C--:B-1----:R-:W-:Y:S01]  /*0ac0*/  FFMA R27, R27, R16.reuse, R24 ;  /* 0x000000101b1b7223 */ /* 0x082fe20000000018 */
[-C--:B------:R-:W-:Y:S01]  /*0ad0*/  FFMA R25, R25, R16.reuse, R20 ;  /* 0x0000001019197223 */ /* 0x080fe20000000014 */
[-C--:B------:R-:W-:Y:S01]  /*0ae0*/  FFMA R29, R29, R16.reuse, R34 ;  /* 0x000000101d1d7223 */ /* 0x080fe20000000022 */
[----:B------:R-:W-:Y:S01]  /*0af0*/  FFMA R33, R14, R16, R33 ;  /* 0x000000100e217223 */ /* 0x000fe20000000021 */
[----:B------:R-:W-:Y:S01]  /*0b00*/  LDS R34, [R10+0x4d0] ;  /* 0x0004d0000a227984 */ /* 0x000fe20000000800 */
[C---:B--2---:R-:W-:Y:S01]  /*0b10*/  FFMA R45, R32.reuse, R15, R45 ;  /* 0x0000000f202d7223 */ /* 0x044fe2000000002d */
[C---:B------:R-:W-:Y:S02]  /*0b20*/  FFMA R26, R32.reuse, R19, R26 ;  /* 0x00000013201a7223 */ /* 0x040fe4000000001a */
[----:B------:R-:W-:Y:S01]  /*0b30*/  LDS R16, [R9+0x10] ;  /* 0x0000100009107984 */ /* 0x000fe20000000800 */
[----:B------:R-:W-:Y:S01]  /*0b40*/  FFMA R42, R32, R31, R43 ;  /* 0x0000001f202a7223 */ /* 0x000fe2000000002b */
[C---:B---3--:R-:W-:Y:S01]  /*0b50*/  FFMA R40, R30.reuse, R15, R40 ;  /* 0x0000000f1e287223 */ /* 0x048fe20000000028 */
[C---:B------:R-:W-:Y:S01]  /*0b60*/  FFMA R24, R30.reuse, R19, R35 ;  /* 0x000000131e187223 */ /* 0x040fe20000000023 */
[----:B------:R-:W-:Y:S01]  /*0b70*/  LDS R14, [R9+0x450] ;  /* 0x00045000090e7984 */ /* 0x000fe20000000800 */
[----:B------:R-:W-:Y:S01]  /*0b80*/  FFMA R38, R30, R31, R41 ;  /* 0x0000001f1e267223 */ /* 0x000fe20000000029 */
[C---:B----4-:R-:W-:Y:S01]  /*0b90*/  FFMA R18, R28.reuse, R15, R18 ;  /* 0x0000000f1c127223 */ /* 0x050fe20000000012 */
[C---:B------:R-:W-:Y:S01]  /*0ba0*/  FFMA R20, R28.reuse, R19, R21 ;  /* 0x000000131c147223 */ /* 0x040fe20000000015 */
[----:B------:R-:W0:Y:S01]  /*0bb0*/  LDS R15, [R9+0xccc] ;  /* 0x000ccc00090f7984 */ /* 0x000e220000000800 */
[----:B------:R-:W-:-:S03]  /*0bc0*/  FFMA R36, R28, R31, R39 ;  /* 0x0000001f1c247223 */ /* 0x000fc60000000027 */
[----:B------:R-:W1:Y:S04]  /*0bd0*/  LDS R35, [R10+0x410] ;  /* 0x000410000a237984 */ /* 0x000e680000000800 */
[----:B------:R-:W2:Y:S04]  /*0be0*/  LDS R21, [R10+0x450] ;  /* 0x000450000a157984 */ /* 0x000ea80000000800 */
[----:B------:R-:W3:Y:S01]  /*0bf0*/  LDS R19, [R10+0x490] ;  /* 0x000490000a137984 */ /* 0x000ee20000000800 */
[-C--:B0-----:R-:W-:Y:S01]  /*0c00*/  FFMA R32, R32, R15.reuse, R29 ;  /* 0x0000000f20207223 */ /* 0x081fe2000000001d */
[-C--:B------:R-:W-:Y:S01]  /*0c10*/  FFMA R30, R30, R15.reuse, R27 ;  /* 0x0000000f1e1e7223 */ /* 0x080fe2000000001b */
[-C--:B------:R-:W-:Y:S01]  /*0c20*/  FFMA R28, R28, R15.reuse, R25 ;  /* 0x0000000f1c1c7223 */ /* 0x080fe20000000019 */
[----:B------:R-:W-:Y:S01]  /*0c30*/  FFMA R33, R44, R15, R33 ;  /* 0x0000000f2c217223 */ /* 0x000fe20000000021 */
[C---:B-1----:R-:W-:Y:S01]  /*0c40*/  FFMA R45, R35.reuse, R16, R45 ;  /* 0x00000010232d7223 */ /* 0x042fe2000000002d */
[----:B------:R-:W0:Y:S01]  /*0c50*/  LDS R44, [R9+0x890] ;  /* 0x00089000092c7984 */ /* 0x000e220000000800 */
[----:B------:R-:W-:Y:S01]  /*0c60*/  FFMA R39, R35, R14, R26 ;  /* 0x0000000e23277223 */ /* 0x000fe2000000001a */
[C---:B--2---:R-:W-:Y:S01]  /*0c70*/  FFMA R29, R21.reuse, R16, R40 ;  /* 0x00000010151d7223 */ /* 0x044fe20000000028 */
[----:B------:R-:W-:Y:S01]  /*0c80*/  FFMA R31, R21, R14, R24 ;  /* 0x0000000e151f7223 */ /* 0x000fe20000000018 */
[----:B------:R-:W-:Y:S01]  /*0c90*/  LDS R26, [R10+0x514] ;  /* 0x000514000a1a7984 */ /* 0x000fe20000000800 */
[C---:B---3--:R-:W-:Y:S01]  /*0ca0*/  FFMA R15, R19.reuse, R16, R18 ;  /* 0x00000010130f7223 */ /* 0x048fe20000000012 */
[----:B------:R-:W-:Y:S01]  /*0cb0*/  FFMA R27, R19, R14, R20 ;  /* 0x0000000e131b7223 */ /* 0x000fe20000000014 */
[C---:B------:R-:W-:Y:S01]  /*0cc0*/  FFMA R16, R34.reuse, R16, R17 ;  /* 0x0000001022107223 */ /* 0x040fe20000000011 */
[----:B------:R-:W1:Y:S01]  /*0cd0*/  LDS R18, [R9+0xcd0] ;  /* 0x000cd00009127984 */ /* 0x000e620000000800 */
[----:B------:R-:W-:-:S03]  /*0ce0*/  FFMA R14, R34, R14, R11 ;  /* 0x0000000e220e7223 */ /* 0x000fc6000000000b */
[----:B------:R-:W2:Y:S04]  /*0cf0*/  LDS R17, [R9+0x14] ;  /* 0x0000140009117984 */ /* 0x000ea80000000800 */
[----:B------:R-:W3:Y:S04]  /*0d00*/  LDS R24, [R10+0x554] ;  /* 0x000554000a187984 */ /* 0x000ee80000000800 */
[----:B------:R-:W4:Y:S04]  /*0d10*/  LDS R20, [R10+0x594] ;  /* 0x000594000a147984 */ /* 0x000f280000000800 */
[----:B------:R-:W5:Y:S04]  /*0d20*/  LDS R11, [R10+0x5d4] ;  /* 0x0005d4000a0b7984 */ /* 0x000f680000000800 */
[----:B------:R-:W5:Y:S01]  /*0d30*/  LDS R25, [R9+0x454] ;  /* 0x0004540009197984 */ /* 0x000f620000000800 */
[-C--:B0-----:R-:W-:Y:S01]  /*0d40*/  FFMA R42, R35, R44.reuse, R42 ;  /* 0x0000002c232a7223 */ /* 0x081fe2000000002a */
[-C--:B------:R-:W-:Y:S01]  /*0d50*/  FFMA R43, R21, R44.reuse, R38 ;  /* 0x0000002c152b7223 */ /* 0x080fe20000000026 */
[-C--:B------:R-:W-:Y:S01]  /*0d60*/  FFMA R41, R19, R44.reuse, R36 ;  /* 0x0000002c13297223 */ /* 0x080fe20000000024 */
[C---:B------:R-:W-:Y:S01]  /*0d70*/  FFMA R44, R34.reuse, R44, R37 ;  /* 0x0000002c222c7223 */ /* 0x040fe20000000025 */
[----:B------:R-:W-:Y:S04]  /*0d80*/  LDS R36, [R9+0x898] ;  /* 0x0008980009247984 */ /* 0x000fe80000000800 */
[----:B------:R-:W0:Y:S01]  /*0d90*/  LDS R37, [R9+0x894] ;  /* 0x0008940009257984 */ /* 0x000e220000000800 */
[-C--:B-1----:R-:W-:Y:S01]  /*0da0*/  FFMA R35, R35, R18.reuse, R32 ;  /* 0x0000001223237223 */ /* 0x082fe20000000020 */
[-C--:B------:R-:W-:Y:S01]  /*0db0*/  FFMA R21, R21, R18.reuse, R30 ;  /* 0x0000001215157223 */ /* 0x080fe2000000001e */
[-C--:B------:R-:W-:Y:S01]  /*0dc0*/  FFMA R19, R19, R18.reuse, R28 ;  /* 0x0000001213137223 */ /* 0x080fe2000000001c */
[----:B------:R-:W-:Y:S01]  /*0dd0*/  FFMA R34, R34, R18, R33 ;  /* 0x0000001222227223 */ /* 0x000fe20000000021 */
[-C--:B--2---:R-:W-:Y:S01]  /*0de0*/  FFMA R45, R26, R17.reuse, R45 ;  /* 0x000000111a2d7223 */ /* 0x084fe2000000002d */
[----:B------:R-:W-:Y:S01]  /*0df0*/  LDS R18, [R9+0x18] ;  /* 0x0000180009127984 */ /* 0x000fe20000000800 */
[----:B---3--:R-:W-:-:S03]  /*0e00*/  FFMA R29, R24, R17, R29 ;  /* 0x00000011181d7223 */ /* 0x008fc6000000001d */
[----:B------:R-:W1:Y:S01]  /*0e10*/  LDS R33, [R10+0x6d8] ;  /* 0x0006d8000a217984 */ /* 0x000e620000000800 */
[----:B----4-:R-:W-:-:S03]  /*0e20*/  FFMA R15, R20, R17, R15 ;  /* 0x00000011140f7223 */ /* 0x010fc6000000000f */
[----:B------:R-:W2:Y:S01]  /*0e30*/  LDS R28, [R9+0x458] ;  /* 0x00045800091c7984 */ /* 0x000ea20000000800 */
[----:B-----5:R-:W-:-:S03]  /*0e40*/  FFMA R16, R11, R17, R16 ;  /* 0x000000110b107223 */ /* 0x020fc60000000010 */
[----:B------:R-:W3:Y:S01]  /*0e50*/  LDS R17, [R9+0xcd4] ;  /* 0x000cd40009117984 */ /* 0x000ee20000000800 */
[-C--:B------:R-:W-:Y:S01]  /*0e60*/  FFMA R39, R26, R25.reuse, R39 ;  /* 0x000000191a277223 */ /* 0x080fe20000000027 */
[-C--:B------:R-:W-:Y:S01]  /*0e70*/  FFMA R32, R24, R25.reuse, R31 ;  /* 0x0000001918207223 */ /* 0x080fe2000000001f */
[-C--:B------:R-:W-:Y:S01]  /*0e80*/  FFMA R30, R20, R25.reuse, R27 ;  /* 0x00000019141e7223 */ /* 0x080fe2000000001b */
[C---:B------:R-:W-:Y:S01]  /*0e90*/  FFMA R14, R11.reuse, R25, R14 ;  /* 0x000000190b0e7223 */ /* 0x040fe2000000000e */
[----:B------:R-:W4:Y:S04]  /*0ea0*/  LDS R31, [R10+0x618] ;  /* 0x000618000a1f7984 */ /* 0x000f280000000800 */
[----:B------:R-:W5:Y:S04]  /*0eb0*/  LDS R27, [R10+0x658] ;  /* 0x000658000a1b7984 */ /* 0x000f680000000800 */
[----:B------:R-:W5:Y:S01]  /*0ec0*/  LDS R25, [R10+0x698] ;  /* 0x000698000a197984 */ /* 0x000f620000000800 */
[-C--:B0-----:R-:W-:Y:S01]  /*0ed0*/  FFMA R42, R26, R37.reuse, R42 ;  /* 0x000000251a2a7223 */ /* 0x081fe2000000002a */
[-C--:B------:R-:W-:Y:S01]  /*0ee0*/  FFMA R40, R24, R37.reuse, R43 ;  /* 0x0000002518287223 */ /* 0x080fe2000000002b */
[-C--:B------:R-:W-:Y:S01]  /*0ef0*/  FFMA R38, R20, R37.reuse, R41 ;  /* 0x0000002514267223 */ /* 0x080fe20000000029 */
[----:B------:R-:W-:Y:S01]  /*0f00*/  FFMA R44, R11, R37, R44 ;  /* 0x000000250b2c7223 */ /* 0x000fe2000000002c */
[----:B-1----:R-:W-:-:S03]  /*0f10*/  FFMA R16, R33, R18, R16 ;  /* 0x0000001221107223 */ /* 0x002fc60000000010 */
[C---:B------:R-:W-:Y:S01]  /*0f20*/  FFMA R44, R33.reuse, R36, R44 ;  /* 0x00000024212c7223 */ /* 0x040fe2000000002c */
[----:B--2---:R-:W-:Y:S01]  /*0f30*/  FFMA R14, R33, R28, R14 ;  /* 0x0000001c210e7223 */ /* 0x004fe2000000000e */
[-C--:B---3--:R-:W-:Y:S01]  /*0f40*/  FFMA R26, R26, R17.reuse, R35 ;  /* 0x000000111a1a7223 */ /* 0x088fe20000000023 */
[-C--:B------:R-:W-:Y:S01]  /*0f50*/  FFMA R24, R24, R17.reuse, R21 ;  /* 0x0000001118187223 */ /* 0x080fe20000000015 */
[-C--:B------:R-:W-:Y:S01]  /*0f60*/  FFMA R34, R11, R17.reuse, R34 ;  /* 0x000000110b227223 */ /* 0x080fe20000000022 */
[----:B------:R-:W-:Y:S01]  /*0f70*/  FFMA R20, R20, R17, R19 ;  /* 0x0000001114147223 */ /* 0x000fe20000000013 */
[----:B------:R-:W-:Y:S01]  /*0f80*/  LDS R11, [R9+0x1c] ;  /* 0x00001c00090b7984 */ /* 0x000fe20000000800 */
[C---:B----4-:R-:W-:Y:S01]  /*0f90*/  FFMA R45, R31.reuse, R18, R45 ;  /* 0x000000121f2d7223 */ /* 0x050fe2000000002d */
[C---:B------:R-:W-:Y:S02]  /*0fa0*/  FFMA R39, R31.reuse, R28, R39 ;  /* 0x0000001c1f277223 */ /* 0x040fe40000000027 */
[----:B------:R-:W-:Y:S01]  /*0fb0*/  LDS R19, [R10+0x7dc] ;  /* 0x0007dc000a137984 */ /* 0x000fe20000000800 */
[----:B------:R-:W-:Y:S01]  /*0fc0*/  FFMA R43, R31, R36, R42 ;  /* 0x000000241f2b7223 */ /* 0x000fe2000000002a */
[C---:B-----5:R-:W-:Y:S01]  /*0fd0*/  FFMA R29, R27.reuse, R18, R29 ;  /* 0x000000121b1d7223 */ /* 0x060fe2000000001d */
[C---:B------:R-:W-:Y:S01]  /*0fe0*/  FFMA R35, R27.reuse, R28, R32 ;  /* 0x0000001c1b237223 */ /* 0x040fe20000000020 */
[----:B------:R-:W-:Y:S01]  /*0ff0*/  LDS R17, [R9+0x45c] ;  /* 0x00045c0009117984 */ /* 0x000fe20000000800 */
[----:B------:R-:W-:Y:S01]  /*1000*/  FFMA R41, R27, R36, R40 ;  /* 0x000000241b297223 */ /* 0x000fe20000000028 */
[C---:B------:R-:W-:Y:S01]  /*1010*/  FFMA R15, R25.reuse, R18, R15 ;  /* 0x00000012190f7223 */ /* 0x040fe2000000000f */
[C---:B------:R-:W-:Y:S01]  /*1020*/  FFMA R21, R25.reuse, R28, R30 ;  /* 0x0000001c19157223 */ /* 0x040fe2000000001e */
[----:B------:R-:W0:Y:S01]  /*1030*/  LDS R18, [R9+0xcd8] ;  /* 0x000cd80009127984 */ /* 0x000e220000000800 */
[----:B------:R-:W-:-:S03]  /*1040*/  FFMA R37, R25, R36, R38 ;  /* 0x0000002419257223 */ /* 0x000fc60000000026 */
[----:B------:R-:W1:Y:S04]  /*1050*/  LDS R32, [R10+0x71c] ;  /* 0x00071c000a207984 */ /* 0x000e680000000800 */
[----:B------:R-:W2:Y:S04]  /*1060*/  LDS R30, [R10+0x75c] ;  /* 0x00075c000a1e7984 */ /* 0x000ea80000000800 */
[----:B------:R-:W3:Y:S04]  /*1070*/  LDS R28, [R10+0x79c] ;  /* 0x00079c000a1c7984 */ /* 0x000ee80000000800 */
[----:B------:R-:W-:Y:S01]  /*1080*/  LDS R42, [R10+0x8e0] ;  /* 0x0008e0000a2a7984 */ /* 0x000fe20000000800 */
        /* <DEDUP_REMOVED lines=10> */
[-C--:B---3--:R-:W-:Y:S01]  /*1130*/  FFMA R18, R28, R11.reuse, R15 ;  /* 0x0000000b1c127223 */ /* 0x088fe2000000000f */
[----:B------:R-:W-:-:S02]  /*1140*/  FFMA R11, R19, R11, R16 ;  /* 0x0000000b130b7223 */ /* 0x000fc40000000010 */
[----:B------:R-:W1:Y:S01]  /*1150*/  LDS R15, [R9+0xcdc] ;  /* 0x000cdc00090f7984 */ /* 0x000e620000000800 */
[-C--:B------:R-:W-:Y:S01]  /*1160*/  FFMA R20, R28, R17.reuse, R21 ;  /* 0x000000111c147223 */ /* 0x080fe20000000015 */
[C---:B------:R-:W-:Y:S02]  /*1170*/  FFMA R17, R19.reuse, R17, R14 ;  /* 0x0000001113117223 */ /* 0x040fe4000000000e */
[----:B------:R-:W2:Y:S04]  /*1180*/  LDS R16, [R9+0x20] ;  /* 0x0000200009107984 */ /* 0x000ea80000000800 */
[----:B------:R-:W3:Y:S04]  /*1190*/  LDS R35, [R10+0x8a0] ;  /* 0x0008a0000a237984 */ /* 0x000ee80000000800 */
[----:B------:R-:W4:Y:S04]  /*11a0*/  LDS R21, [R10+0x860] ;  /* 0x000860000a157984 */ /* 0x000f280000000800 */
[----:B------:R-:W5:Y:S01]  /*11b0*/  LDS R14, [R9+0x460] ;  /* 0x00046000090e7984 */ /* 0x000f620000000800 */
[-C--:B0-----:R-:W-:Y:S01]  /*11c0*/  FFMA R38, R30, R33.reuse, R41 ;  /* 0x000000211e267223 */ /* 0x081fe20000000029 */
[-C--:B------:R-:W-:Y:S01]  /*11d0*/  FFMA R44, R19, R33.reuse, R44 ;  /* 0x00000021132c7223 */ /* 0x080fe2000000002c */
[-C--:B------:R-:W-:Y:S01]  /*11e0*/  FFMA R40, R32, R33.reuse, R43 ;  /* 0x0000002120287223 */ /* 0x080fe2000000002b */
[----:B------:R-:W-:-:S02]  /*11f0*/  FFMA R36, R28, R33, R37 ;  /* 0x000000211c247223 */ /* 0x000fc40000000025 */
[----:B------:R-:W-:Y:S01]  /*1200*/  LDS R37, [R9+0x464] ;  /* 0x0004640009257984 */ /* 0x000fe20000000800 */
[-C--:B-1----:R-:W-:Y:S01]  /*1210*/  FFMA R30, R30, R15.reuse, R27 ;  /* 0x0000000f1e1e7223 */ /* 0x082fe2000000001b */
[-C--:B------:R-:W-:Y:S01]  /*1220*/  FFMA R19, R19, R15.reuse, R34 ;  /* 0x0000000f13137223 */ /* 0x080fe20000000022 */
[-C--:B------:R-:W-:Y:S01]  /*1230*/  FFMA R32, R32, R15.reuse, R31 ;  /* 0x0000000f20207223 */ /* 0x080fe2000000001f */
[----:B------:R-:W0:Y:S01]  /*1240*/  LDS R34, [R9+0x8a0] ;  /* 0x0008a00009227984 */ /* 0x000e220000000800 */
[-C--:B--2---:R-:W-:Y:S01]  /*1250*/  FFMA R45, R39, R16.reuse, R45 ;  /* 0x00000010272d7223 */ /* 0x084fe2000000002d */
[----:B------:R-:W-:Y:S02]  /*1260*/  FFMA R28, R28, R15, R25 ;  /* 0x0000000f1c1c7223 */ /* 0x000fe40000000019 */
[----:B------:R-:W-:Y:S01]  /*1270*/  LDS R31, [R9+0x24] ;  /* 0x00002400091f7984 */ /* 0x000fe20000000800 */
[----:B---3--:R-:W-:-:S03]  /*1280*/  FFMA R27, R35, R16, R18 ;  /* 0x00000010231b7223 */ /* 0x008fc60000000012 */
[----:B------:R-:W1:Y:S01]  /*1290*/  LDS R18, [R9+0xce0] ;  /* 0x000ce00009127984 */ /* 0x000e620000000800 */
[CC--:B----4-:R-:W-:Y:S01]  /*12a0*/  FFMA R29, R21.reuse, R16.reuse, R29 ;  /* 0x00000010151d7223 */ /* 0x0d0fe2000000001d */
[C---:B------:R-:W-:Y:S02]  /*12b0*/  FFMA R16, R42.reuse, R16, R11 ;  /* 0x000000102a107223 */ /* 0x040fe4000000000b */
[----:B------:R-:W-:Y:S01]  /*12c0*/  LDS R25, [R10+0x9e4] ;  /* 0x0009e4000a197984 */ /* 0x000fe20000000800 */
[-C--:B-----5:R-:W-:Y:S01]  /*12d0*/  FFMA R33, R21, R14.reuse, R24 ;  /* 0x0000000e15217223 */ /* 0x0a0fe20000000018 */
[-C--:B------:R-:W-:Y:S01]  /*12e0*/  FFMA R15, R39, R14.reuse, R26 ;  /* 0x0000000e270f7223 */ /* 0x080fe2000000001a */
[-C--:B------:R-:W-:Y:S01]  /*12f0*/  FFMA R11, R35, R14.reuse, R20 ;  /* 0x0000000e230b7223 */ /* 0x080fe20000000014 */
[----:B------:R-:W2:Y:S01]  /*1300*/  LDS R24, [R10+0x9a4] ;  /* 0x0009a4000a187984 */ /* 0x000ea20000000800 */
[----:B------:R-:W-:-:S03]  /*1310*/  FFMA R14, R42, R14, R17 ;  /* 0x0000000e2a0e7223 */ /* 0x000fc60000000011 */
[----:B------:R-:W3:Y:S04]  /*1320*/  LDS R20, [R10+0x924] ;  /* 0x000924000a147984 */ /* 0x000ee80000000800 */
[----:B------:R-:W4:Y:S01]  /*1330*/  LDS R26, [R10+0x964] ;  /* 0x000964000a1a7984 */ /* 0x000f220000000800 */
[CC--:B0-----:R-:W-:Y:S01]  /*1340*/  FFMA R44, R42.reuse, R34.reuse, R44 ;  /* 0x000000222a2c7223 */ /* 0x0c1fe2000000002c */
[-C--:B------:R-:W-:Y:S01]  /*1350*/  FFMA R43, R39, R34.reuse, R40 ;  /* 0x00000022272b7223 */ /* 0x080fe20000000028 */
[-C--:B------:R-:W-:Y:S01]  /*1360*/  FFMA R17, R21, R34.reuse, R38 ;  /* 0x0000002215117223 */ /* 0x080fe20000000026 */
[----:B------:R-:W-:Y:S01]  /*1370*/  FFMA R41, R35, R34, R36 ;  /* 0x0000002223297223 */ /* 0x000fe20000000024 */
[----:B------:R-:W-:Y:S01]  /*1380*/  LDS R38, [R9+0x468] ;  /* 0x0004680009267984 */ /* 0x000fe20000000800 */
[-C--:B-1----:R-:W-:Y:S01]  /*1390*/  FFMA R42, R42, R18.reuse, R19 ;  /* 0x000000122a2a7223 */ /* 0x082fe20000000013 */
[----:B------:R-:W-:-:S02]  /*13a0*/  FFMA R39, R39, R18, R32 ;  /* 0x0000001227277223 */ /* 0x000fc40000000020 */
[----:B------:R-:W0:Y:S01]  /*13b0*/  LDS R19, [R9+0x8a4] ;  /* 0x0008a40009137984 */ /* 0x000e220000000800 */
[-C--:B------:R-:W-:Y:S01]  /*13c0*/  FFMA R21, R21, R18.reuse, R30 ;  /* 0x0000001215157223 */ /* 0x080fe2000000001e */
[----:B------:R-:W-:Y:S02]  /*13d0*/  FFMA R35, R35, R18, R28 ;  /* 0x0000001223237223 */ /* 0x000fe4000000001c */
[----:B------:R-:W-:Y:S01]  /*13e0*/  LDS R30, [R9+0x28] ;  /* 0x00002800091e7984 */ /* 0x000fe20000000800 */
[C---:B--2---:R-:W-:Y:S01]  /*13f0*/  FFMA R40, R24.reuse, R31, R27 ;  /* 0x0000001f18287223 */ /* 0x044fe2000000001b */
[-C--:B------:R-:W-:Y:S02]  /*1400*/  FFMA R36, R24, R37.reuse, R11 ;  /* 0x0000002518247223 */ /* 0x080fe4000000000b */
[----:B------:R-:W1:Y:S01]  /*1410*/  LDS R27, [R9+0xce4] ;  /* 0x000ce400091b7984 */ /* 0x000e620000000800 */
[C---:B---3--:R-:W-:Y:S01]  /*1420*/  FFMA R32, R20.reuse, R37, R15 ;  /* 0x0000002514207223 */ /* 0x048fe2000000000f */
[----:B------:R-:W-:-:S02]  /*1430*/  FFMA R28, R20, R31, R45 ;  /* 0x0000001f141c7223 */ /* 0x000fc4000000002d */
[----:B------:R-:W2:Y:S01]  /*1440*/  LDS R11, [R10+0xa28] ;  /* 0x000a28000a0b7984 */ /* 0x000ea20000000800 */
[CC--:B----4-:R-:W-:Y:S01]  /*1450*/  FFMA R33, R26.reuse, R37.reuse, R33 ;  /* 0x000000251a217223 */ /* 0x0d0fe20000000021 */
[C---:B------:R-:W-:Y:S01]  /*1460*/  FFMA R37, R25.reuse, R37, R14 ;  /* 0x0000002519257223 */ /* 0x040fe2000000000e */
[-C--:B------:R-:W-:Y:S01]  /*1470*/  FFMA R29, R26, R31.reuse, R29 ;  /* 0x0000001f1a1d7223 */ /* 0x080fe2000000001d */
[----:B------:R-:W3:Y:S01]  /*1480*/  LDS R14, [R10+0xa68] ;  /* 0x000a68000a0e7984 */ /* 0x000ee20000000800 */
[----:B------:R-:W-:-:S03]  /*1490*/  FFMA R31, R25, R31, R16 ;  /* 0x0000001f191f7223 */ /* 0x000fc60000000010 */
[----:B------:R-:W4:Y:S04]  /*14a0*/  LDS R15, [R10+0xaa8] ;  /* 0x000aa8000a0f7984 */ /* 0x000f280000000800 */
[----:B------:R-:W5:Y:S01]  /*14b0*/  LDS R16, [R10+0xae8] ;  /* 0x000ae8000a107984 */ /* 0x000f620000000800 */
[-C--:B0-----:R-:W-:Y:S01]  /*14c0*/  FFMA R34, R20, R19.reuse, R43 ;  /* 0x0000001314227223 */ /* 0x081fe2000000002b */
[-C--:B------:R-:W-:Y:S01]  /*14d0*/  FFMA R17, R26, R19.reuse, R17 ;  /* 0x000000131a117223 */ /* 0x080fe20000000011 */
[-C--:B------:R-:W-:Y:S01]  /*14e0*/  FFMA R18, R24, R19.reuse, R41 ;  /* 0x0000001318127223 */ /* 0x080fe20000000029 */
[C---:B------:R-:W-:Y:S01]  /*14f0*/  FFMA R19, R25.reuse, R19, R44 ;  /* 0x0000001319137223 */ /* 0x040fe2000000002c */
[----:B------:R-:W-:Y:S01]  /*1500*/  LDS R41, [R10+0xb2c] ;  /* 0x000b2c000a297984 */ /* 0x000fe20000000800 */
[-C--:B-1----:R-:W-:Y:S01]  /*1510*/  FFMA R20, R20, R27.reuse, R39 ;  /* 0x0000001b14147223 */ /* 0x082fe20000000027 */
[-C--:B------:R-:W-:Y:S01]  /*1520*/  FFMA R21, R26, R27.reuse, R21 ;  /* 0x0000001b1a157223 */ /* 0x080fe20000000015 */
[-C--:B------:R-:W-:Y:S01]  /*1530*/  FFMA R24, R24, R27.reuse, R35 ;  /* 0x0000001b18187223 */ /* 0x080fe20000000023 */
[----:B------:R-:W-:Y:S01]  /*1540*/  FFMA R25, R25, R27, R42 ;  /* 0x0000001b19197223 */ /* 0x000fe2000000002a */
[C---:B--2---:R-:W-:Y:S01]  /*1550*/  FFMA R27, R11.reuse, R30, R28 ;  /* 0x0000001e0b1b7223 */ /* 0x044fe2000000001c */
[----:B------:R-:W0:Y:S01]  /*1560*/  LDS R26, [R9+0x8a8] ;  /* 0x0008a800091a7984 */ /* 0x000e220000000800 */
[----:B------:R-:W-:Y:S01]  /*1570*/  FFMA R32, R11, R38, R32 ;  /* 0x000000260b207223 */ /* 0x000fe20000000020 */
[C---:B---3--:R-:W-:Y:S01]  /*1580*/  FFMA R28, R14.reuse, R30, R29 ;  /* 0x0000001e0e1c7223 */ /* 0x048fe2000000001d */
[----:B------:R-:W-:Y:S01]  /*1590*/  FFMA R33, R14, R38, R33 ;  /* 0x000000260e217223 */ /* 0x000fe20000000021 */
[----:B------:R-:W-:Y:S01]  /*15a0*/  LDS R39, [R10+0xb6c] ;  /* 0x000b6c000a277984 */ /* 0x000fe20000000800 */
[C---:B----4-:R-:W-:Y:S01]  /*15b0*/  FFMA R29, R15.reuse, R30, R40 ;  /* 0x0000001e0f1d7223 */ /* 0x050fe20000000028 */
[----:B------:R-:W-:-:S02]  /*15c0*/  FFMA R35, R15, R38, R36 ;  /* 0x000000260f237223 */ /* 0x000fc40000000024 */
[----:B------:R-:W-:Y:S01]  /*15d0*/  LDS R40, [R10+0xbac] ;  /* 0x000bac000a287984 */ /* 0x000fe20000000800 */
[C---:B-----5:R-:W-:Y:S01]  /*15e0*/  FFMA R30, R16.reuse, R30, R31 ;  /* 0x0000001e101e7223 */ /* 0x060fe2000000001f */
[----:B------:R-:W-:Y:S02]  /*15f0*/  FFMA R38, R16, R38, R37 ;  /* 0x0000002610267223 */ /* 0x000fe40000000025 */
[----:B------:R-:W1:Y:S04]  /*1600*/  LDS R31, [R9+0xce8] ;  /* 0x000ce800091f7984 */ /* 0x000e680000000800 */
[----:B------:R-:W-:Y:S04]  /*1610*/  LDS R37, [R10+0xbec] ;  /* 0x000bec000a257984 */ /* 0x000fe80000000800 */
[----:B------:R-:W2:Y:S04]  /*1620*/  LDS R36, [R9+0x46c] ;  /* 0x00046c0009247984 */ /* 0x000ea80000000800 */
[----:B------:R-:W3:Y:S01]  /*1630*/  LDS R42, [R9+0x2c] ;  /* 0x00002c00092a7984 */ /* 0x000ee20000000800 */
[-C--:B0-----:R-:W-:Y:S01]  /*1640*/  FFMA R44, R14, R26.reuse, R17 ;  /* 0x0000001a0e2c7223 */ /* 0x081fe20000000011 */
[-C--:B------:R-:W-:Y:S01]  /*1650*/  FFMA R17, R15, R26.reuse, R18 ;  /* 0x0000001a0f117223 */ /* 0x080fe20000000012 */
[-C--:B------:R-:W-:Y:S01]  /*1660*/  FFMA R34, R11, R26.reuse, R34 ;  /* 0x0000001a0b227223 */ /* 0x080fe20000000022 */
[----:B------:R-:W0:Y:S01]  /*1670*/  LDS R18, [R9+0x8ac] ;  /* 0x0008ac0009127984 */ /* 0x000e220000000800 */
[----:B------:R-:W-:-:S03]  /*1680*/  FFMA R26, R16, R26, R19 ;  /* 0x0000001a101a7223 */ /* 0x000fc60000000013 */
[----:B------:R-:W-:Y:S01]  /*1690*/  LDS R19, [R10+0xc30] ;  /* 0x000c30000a137984 */ /* 0x000fe20000000800 */
[-C--:B-1----:R-:W-:Y:S01]  /*16a0*/  FFMA R20, R11, R31.reuse, R20 ;  /* 0x0000001f0b147223 */ /* 0x082fe20000000014 */
[-C--:B------:R-:W-:Y:S02]  /*16b0*/  FFMA R14, R14, R31.reuse, R21 ;  /* 0x0000001f0e0e7223 */ /* 0x080fe40000000015 */
[----:B------:R-:W1:Y:S01]  /*16c0*/  LDS R11, [R9+0xcec] ;  /* 0x000cec00090b7984 */ /* 0x000e620000000800 */
[-C--:B------:R-:W-:Y:S01]  /*16d0*/  FFMA R15, R15, R31.reuse, R24 ;  /* 0x0000001f0f0f7223 */ /* 0x080fe20000000018 */
[----:B------:R-:W-:Y:S02]  /*16e0*/  FFMA R16, R16, R31, R25 ;  /* 0x0000001f10107223 */ /* 0x000fe40000000019 */
[----:B------:R-:W-:Y:S01]  /*16f0*/  LDS R25, [R10+0xc70] ;  /* 0x000c70000a197984 */ /* 0x000fe20000000800 */
[-C--:B--2---:R-:W-:Y:S01]  /*1700*/  FFMA R32, R41, R36.reuse, R32 ;  /* 0x0000002429207223 */ /* 0x084fe20000000020 */
[-C--:B------:R-:W-:Y:S01]  /*1710*/  FFMA R33, R39, R36.reuse, R33 ;  /* 0x0000002427217223 */ /* 0x080fe20000000021 */
[CC--:B------:R-:W-:Y:S01]  /*1720*/  FFMA R35, R40.reuse, R36.reuse, R35 ;  /* 0x0000002428237223 */ /* 0x0c0fe20000000023 */
[----:B------:R-:W-:Y:S01]  /*1730*/  FFMA R38, R37, R36, R38 ;  /* 0x0000002425267223 */ /* 0x000fe20000000026 */
[----:B------:R-:W-:Y:S01]  /*1740*/  LDS R24, [R10+0xcb0] ;  /* 0x000cb0000a187984 */ /* 0x000fe20000000800 */
[-C--:B---3--:R-:W-:Y:S01]  /*1750*/  FFMA R27, R41, R42.reuse, R27 ;  /* 0x0000002a291b7223 */ /* 0x088fe2000000001b */
[-C--:B------:R-:W-:Y:S01]  /*1760*/  FFMA R28, R39, R42.reuse, R28 ;  /* 0x0000002a271c7223 */ /* 0x080fe2000000001c */
[-C--:B------:R-:W-:Y:S01]  /*1770*/  FFMA R29, R40, R42.reuse, R29 ;  /* 0x0000002a281d7223 */ /* 0x080fe2000000001d */
[----:B------:R-:W-:Y:S01]  /*1780*/  LDS R21, [R10+0xcf0] ;  /* 0x000cf0000a157984 */ /* 0x000fe20000000800 */
[----:B------:R-:W-:-:S03]  /*1790*/  FFMA R30, R37, R42, R30 ;  /* 0x0000002a251e7223 */ /* 0x000fc6000000001e */
[----:B------:R-:W2:Y:S04]  /*17a0*/  LDS R36, [R9+0x470] ;  /* 0x0004700009247984 */ /* 0x000ea80000000800 */
[----:B------:R-:W3:Y:S04]  /*17b0*/  LDS R42, [R9+0x30] ;  /* 0x00003000092a7984 */ /* 0x000ee80000000800 */
[----:B------:R-:W-:Y:S01]  /*17c0*/  LDS R31, [R10+0xd34] ;  /* 0x000d34000a1f7984 */ /* 0x000fe20000000800 */
[-C--:B0-----:R-:W-:Y:S01]  /*17d0*/  FFMA R34, R41, R18.reuse, R34 ;  /* 0x0000001229227223 */ /* 0x081fe20000000022 */
[-C--:B------:R-:W-:Y:S01]  /*17e0*/  FFMA R44, R39, R18.reuse, R44 ;  /* 0x00000012272c7223 */ /* 0x080fe2000000002c */
[-C--:B------:R-:W-:Y:S01]  /*17f0*/  FFMA R17, R40, R18.reuse, R17 ;  /* 0x0000001228117223 */ /* 0x080fe20000000011 */
[----:B------:R-:W-:-:S02]  /*1800*/  FFMA R26, R37, R18, R26 ;  /* 0x00000012251a7223 */ /* 0x000fc4000000001a */
[----:B------:R-:W0:Y:S01]  /*1810*/  LDS R18, [R9+0x8b0] ;  /* 0x0008b00009127984 */ /* 0x000e220000000800 */
[-C--:B-1----:R-:W-:Y:S01]  /*1820*/  FFMA R20, R41, R11.reuse, R20 ;  /* 0x0000000b29147223 */ /* 0x082fe20000000014 */
[-C--:B------:R-:W-:Y:S01]  /*1830*/  FFMA R14, R39, R11.reuse, R14 ;  /* 0x0000000b270e7223 */ /* 0x080fe2000000000e */
[-C--:B------:R-:W-:Y:S01]  /*1840*/  FFMA R15, R40, R11.reuse, R15 ;  /* 0x0000000b280f7223 */ /* 0x080fe2000000000f */
[----:B------:R-:W-:Y:S01]  /*1850*/  FFMA R16, R37, R11, R16 ;  /* 0x0000000b25107223 */ /* 0x000fe20000000010 */
[----:B------:R-:W-:Y:S04]  /*1860*/  LDS R40, [R10+0xdb4] ;  /* 0x000db4000a287984 */ /* 0x000fe80000000800 */
[----:B------:R-:W1:Y:S04]  /*1870*/  LDS R11, [R9+0xcf0] ;  /* 0x000cf000090b7984 */ /* 0x000e680000000800 */
[----:B------:R-:W4:Y:S04]  /*1880*/  LDS R39, [R9+0x474] ;  /* 0x0004740009277984 */ /* 0x000f280000000800 */
[----:B------:R-:W-:Y:S01]  /*1890*/  LDS R37, [R10+0xdf4] ;  /* 0x000df4000a257984 */ /* 0x000fe20000000800 */
[-C--:B--2---:R-:W-:Y:S01]  /*18a0*/  FFMA R32, R19, R36.reuse, R32 ;  /* 0x0000002413207223 */ /* 0x084fe20000000020 */
[-C--:B------:R-:W-:Y:S01]  /*18b0*/  FFMA R33, R25, R36.reuse, R33 ;  /* 0x0000002419217223 */ /* 0x080fe20000000021 */
[CC--:B------:R-:W-:Y:S01]  /*18c0*/  FFMA R35, R24.reuse, R36.reuse, R35 ;  /* 0x0000002418237223 */ /* 0x0c0fe20000000023 */
[----:B------:R-:W-:Y:S01]  /*18d0*/  FFMA R38, R21, R36, R38 ;  /* 0x0000002415267223 */ /* 0x000fe20000000026 */
[-C--:B---3--:R-:W-:Y:S01]  /*18e0*/  FFMA R28, R25, R42.reuse, R28 ;  /* 0x0000002a191c7223 */ /* 0x088fe2000000001c */
[----:B------:R-:W2:Y:S01]  /*18f0*/  LDS R36, [R10+0xd74] ;  /* 0x000d74000a247984 */ /* 0x000ea20000000800 */
[-C--:B------:R-:W-:Y:S01]  /*1900*/  FFMA R27, R19, R42.reuse, R27 ;  /* 0x0000002a131b7223 */ /* 0x080fe2000000001b */
[CC--:B------:R-:W-:Y:S01]  /*1910*/  FFMA R29, R24.reuse, R42.reuse, R29 ;  /* 0x0000002a181d7223 */ /* 0x0c0fe2000000001d */
[----:B------:R-:W-:Y:S01]  /*1920*/  FFMA R30, R21, R42, R30 ;  /* 0x0000002a151e7223 */ /* 0x000fe2000000001e */
        /* <DEDUP_REMOVED lines=8> */
[-C--:B------:R-:W-:Y:S02]  /*19b0*/  FFMA R20, R19, R11.reuse, R20 ;  /* 0x0000000b13147223 */ /* 0x080fe40000000014 */
[----:B------:R-:W1:Y:S01]  /*19c0*/  LDS R14, [R9+0xcf4] ;  /* 0x000cf400090e7984 */ /* 0x000e620000000800 */
[----:B------:R-:W-:Y:S01]  /*19d0*/  FFMA R15, R24, R11, R15 ;  /* 0x0000000b180f7223 */ /* 0x000fe2000000000f */
[-C--:B----4-:R-:W-:Y:S01]  /*19e0*/  FFMA R32, R31, R39.reuse, R32 ;  /* 0x000000271f207223 */ /* 0x090fe20000000020 */
[----:B------:R-:W-:Y:S01]  /*19f0*/  FFMA R35, R40, R39, R35 ;  /* 0x0000002728237223 */ /* 0x000fe20000000023 */
[----:B------:R-:W-:Y:S01]  /*1a00*/  FFMA R16, R21, R11, R16 ;  /* 0x0000000b15107223 */ /* 0x000fe20000000010 */
[----:B------:R-:W4:Y:S04]  /*1a10*/  LDS R19, [R10+0xef8] ;  /* 0x000ef8000a137984 */ /* 0x000f280000000800 */
[----:B------:R-:W5:Y:S01]  /*1a20*/  LDS R21, [R10+0xe38] ;  /* 0x000e38000a157984 */ /* 0x000f620000000800 */
[-C--:B--2---:R-:W-:Y:S01]  /*1a30*/  FFMA R33, R36, R39.reuse, R33 ;  /* 0x0000002724217223 */ /* 0x084fe20000000021 */
[----:B------:R-:W-:-:S02]  /*1a40*/  FFMA R39, R37, R39, R38 ;  /* 0x0000002725277223 */ /* 0x000fc40000000026 */
[----:B------:R-:W2:Y:S01]  /*1a50*/  LDS R11, [R10+0xe78] ;  /* 0x000e78000a0b7984 */ /* 0x000ea20000000800 */
[-C--:B---3--:R-:W-:Y:S01]  /*1a60*/  FFMA R27, R31, R41.reuse, R27 ;  /* 0x000000291f1b7223 */ /* 0x088fe2000000001b */
[-C--:B------:R-:W-:Y:S02]  /*1a70*/  FFMA R30, R37, R41.reuse, R30 ;  /* 0x00000029251e7223 */ /* 0x080fe4000000001e */
[----:B------:R-:W3:Y:S01]  /*1a80*/  LDS R38, [R10+0xeb8] ;  /* 0x000eb8000a267984 */ /* 0x000ee20000000800 */
[-C--:B------:R-:W-:Y:S01]  /*1a90*/  FFMA R28, R36, R41.reuse, R28 ;  /* 0x00000029241c7223 */ /* 0x080fe2000000001c */
[----:B------:R-:W-:Y:S02]  /*1aa0*/  FFMA R29, R40, R41, R29 ;  /* 0x00000029281d7223 */ /* 0x000fe4000000001d */
[----:B------:R-:W3:Y:S01]  /*1ab0*/  LDS R24, [R9+0x478] ;  /* 0x0004780009187984 */ /* 0x000ee20000000800 */
        /* <DEDUP_REMOVED lines=8> */
[-C--:B------:R-:W-:Y:S01]  /*1b40*/  FFMA R36, R36, R14.reuse, R25 ;  /* 0x0000000e24247223 */ /* 0x080fe20000000019 */
[----:B------:R-:W-:Y:S01]  /*1b50*/  FFMA R15, R40, R14, R15 ;  /* 0x0000000e280f7223 */ /* 0x000fe2000000000f */
[----:B----4-:R-:W-:Y:S01]  /*1b60*/  FFMA R30, R19, R42, R30 ;  /* 0x0000002a131e7223 */ /* 0x010fe2000000001e */
[----:B------:R-:W-:Y:S01]  /*1b70*/  LDS R14, [R10+0xf3c] ;  /* 0x000f3c000a0e7984 */ /* 0x000fe20000000800 */
[----:B------:R-:W-:Y:S01]  /*1b80*/  IMAD.WIDE R12, R13, 0x4, R52 ;  /* 0x000000040d0c7825 */ /* 0x000fe200078e0234 */
[----:B------:R-:W-:-:S03]  /*1b90*/  MOV R49, UR6 ;  /* 0x0000000600317c02 */ /* 0x000fc60008000f00 */
[-C--:B-----5:R-:W-:Y:S01]  /*1ba0*/  FFMA R27, R21, R42.reuse, R27 ;  /* 0x0000002a151b7223 */ /* 0x0a0fe2000000001b */
[----:B------:R-:W-:Y:S04]  /*1bb0*/  LDS R40, [R10+0xf7c] ;  /* 0x000f7c000a287984 */ /* 0x000fe80000000800 */
[----:B------:R-:W4:Y:S01]  /*1bc0*/  LDS R25, [R9+0x3c] ;  /* 0x00003c0009197984 */ /* 0x000f220000000800 */
[-C--:B--2---:R-:W-:Y:S01]  /*1bd0*/  FFMA R28, R11, R42.reuse, R28 ;  /* 0x0000002a0b1c7223 */ /* 0x084fe2000000001c */
[----:B------:R-:W-:Y:S05]  /*1be0*/  WARPSYNC.ALL ;  /* 0x0000000000007948 */ /* 0x000fea0003800000 */
[C---:B---3--:R-:W-:Y:S01]  /*1bf0*/  FFMA R29, R38.reuse, R42, R29 ;  /* 0x0000002a261d7223 */ /* 0x048fe2000000001d */
[-C--:B------:R-:W-:Y:S01]  /*1c00*/  FFMA R37, R21, R24.reuse, R32 ;  /* 0x0000001815257223 */ /* 0x080fe20000000020 */
[-C--:B------:R-:W-:Y:S01]  /*1c10*/  FFMA R33, R11, R24.reuse, R33 ;  /* 0x000000180b217223 */ /* 0x080fe20000000021 */
[CC--:B------:R-:W-:Y:S01]  /*1c20*/  FFMA R35, R38.reuse, R24.reuse, R35 ;  /* 0x0000001826237223 */ /* 0x0c0fe20000000023 */
[C---:B------:R-:W-:Y:S01]  /*1c30*/  FFMA R39, R19.reuse, R24, R39 ;  /* 0x0000001813277223 */ /* 0x040fe20000000027 */
[----:B------:R-:W2:Y:S04]  /*1c40*/  LDS R32, [R10+0xfbc] ;  /* 0x000fbc000a207984 */ /* 0x000ea80000000800 */
[----:B------:R-:W-:Y:S01]  /*1c50*/  LDS R24, [R10+0xffc] ;  /* 0x000ffc000a187984 */ /* 0x000fe20000000800 */
[-C--:B0-----:R-:W-:Y:S01]  /*1c60*/  FFMA R45, R19, R18.reuse, R26 ;  /* 0x00000012132d7223 */ /* 0x081fe2000000001a */
[-C--:B------:R-:W-:Y:S01]  /*1c70*/  FFMA R41, R21, R18.reuse, R34 ;  /* 0x0000001215297223 */ /* 0x080fe20000000022 */
[-C--:B------:R-:W-:Y:S01]  /*1c80*/  FFMA R43, R11, R18.reuse, R44 ;  /* 0x000000120b2b7223 */ /* 0x080fe2000000002c */
[----:B------:R-:W-:Y:S01]  /*1c90*/  FFMA R17, R38, R18, R17 ;  /* 0x0000001226117223 */ /* 0x000fe20000000011 */
[----:B------:R-:W0:Y:S04]  /*1ca0*/  LDS R26, [R9+0x47c] ;  /* 0x00047c00091a7984 */ /* 0x000e280000000800 */
[----:B------:R-:W3:Y:S01]  /*1cb0*/  LDS R18, [R9+0x8bc] ;  /* 0x0008bc0009127984 */ /* 0x000ee20000000800 */
[-C--:B-1----:R-:W-:Y:S01]  /*1cc0*/  FFMA R19, R19, R31.reuse, R16 ;  /* 0x0000001f13137223 */ /* 0x082fe20000000010 */
[----:B------:R-:W-:-:S02]  /*1cd0*/  FFMA R21, R21, R31, R20 ;  /* 0x0000001f15157223 */ /* 0x000fc40000000014 */
[----:B------:R-:W1:Y:S01]  /*1ce0*/  LDS R16, [R9+0xcfc] ;  /* 0x000cfc0009107984 */ /* 0x000e620000000800 */
[-C--:B------:R-:W-:Y:S01]  /*1cf0*/  FFMA R11, R11, R31.reuse, R36 ;  /* 0x0000001f0b0b7223 */ /* 0x080fe20000000024 */
[----:B------:R-:W-:Y:S02]  /*1d00*/  FFMA R15, R38, R31, R15 ;  /* 0x0000001f260f7223 */ /* 0x000fe4000000000f */
[----:B------:R5:W3:Y:S01]  /*1d10*/  LDG.E R31, desc[UR14][R52.64+0x40] ;  /* 0x0000400e341f7981 */ /* 0x000ae2000c1e1900 */
[----:B------:R-:W-:-:S03]  /*1d20*/  IMAD.WIDE R48, R49, 0x4, R12 ;  /* 0x0000000431307825 */ /* 0x000fc600078e020c */
[----:B------:R1:W3:Y:S01]  /*1d30*/  LDG.E R51, desc[UR14][R12.64+0x40] ;  /* 0x0000400e0c337981 */ /* 0x0002e2000c1e1900 */
[-C--:B----4-:R-:W-:Y:S01]  /*1d40*/  FFMA R27, R14, R25.reuse, R27 ;  /* 0x000000190e1b7223 */ /* 0x090fe2000000001b */
[----:B------:R-:W-:Y:S02]  /*1d50*/  FFMA R28, R40, R25, R28 ;  /* 0x00000019281c7223 */ /* 0x000fe4000000001c */
[----:B------:R-:W4:Y:S01]  /*1d60*/  LDG.E R49, desc[UR14][R48.64+0x40] ;  /* 0x0000400e30317981 */ /* 0x000f22000c1e1900 */
[----:B-----5:R-:W-:-:S05]  /*1d70*/  MOV R53, UR12 ;  /* 0x0000000c00357c02 */ /* 0x020fca0008000f00 */
[----:B------:R-:W-:-:S04]  /*1d80*/  IMAD.WIDE R22, R53, 0x4, R22 ;  /* 0x0000000435167825 */ /* 0x000fc800078e0216 */
[-C--:B--2---:R-:W-:Y:S01]  /*1d90*/  FFMA R29, R32, R25.reuse, R29 ;  /* 0x00000019201d7223 */ /* 0x084fe2000000001d */
[----:B------:R-:W2:Y:S01]  /*1da0*/  LDG.E R53, desc[UR14][R22.64+0x40] ;  /* 0x0000400e16357981 */ /* 0x000ea2000c1e1900 */
[-C--:B0-----:R-:W-:Y:S01]  /*1db0*/  FFMA R37, R14, R26.reuse, R37 ;  /* 0x0000001a0e257223 */ /* 0x081fe20000000025 */
[-C--:B------:R-:W-:Y:S01]  /*1dc0*/  FFMA R33, R40, R26.reuse, R33 ;  /* 0x0000001a28217223 */ /* 0x080fe20000000021 */
[-C--:B------:R-:W-:Y:S01]  /*1dd0*/  FFMA R35, R32, R26.reuse, R35 ;  /* 0x0000001a20237223 */ /* 0x080fe20000000023 */
[----:B------:R-:W-:Y:S01]  /*1de0*/  FFMA R39, R24, R26, R39 ;  /* 0x0000001a18277223 */ /* 0x000fe20000000027 */
[-C--:B---3--:R-:W-:Y:S01]  /*1df0*/  FFMA R41, R14, R18.reuse, R41 ;  /* 0x000000120e297223 */ /* 0x088fe20000000029 */
[-C--:B------:R-:W-:Y:S01]  /*1e00*/  FFMA R26, R40, R18.reuse, R43 ;  /* 0x00000012281a7223 */ /* 0x080fe2000000002b */
[-C--:B------:R-:W-:Y:S01]  /*1e10*/  FFMA R17, R32, R18.reuse, R17 ;  /* 0x0000001220117223 */ /* 0x080fe20000000011 */
[----:B------:R-:W-:Y:S01]  /*1e20*/  FFMA R18, R24, R18, R45 ;  /* 0x0000001218127223 */ /* 0x000fe2000000002d */
[----:B------:R-:W3:Y:S01]  /*1e30*/  LDG.E R43, desc[UR14][R46.64+0x40] ;  /* 0x0000400e2e2b7981 */ /* 0x000ee2000c1e1900 */
[----:B-1----:R-:W-:Y:S01]  /*1e40*/  FFMA R21, R14, R16, R21 ;  /* 0x000000100e157223 */ /* 0x002fe20000000015 */
[----:B------:R-:W-:Y:S01]  /*1e50*/  IADD3 R12, P0, PT, R46, 0x40, RZ ;  /* 0x000000402e0c7810 */ /* 0x000fe20007f1e0ff */
[----:B------:R-:W-:Y:S01]  /*1e60*/  FFMA R25, R24, R25, R30 ;  /* 0x0000001918197223 */ /* 0x000fe2000000001e */
[----:B------:R-:W5:Y:S04]  /*1e70*/  LDG.E R45, desc[UR14][R22.64] ;  /* 0x0000000e162d7981 */ /* 0x000f68000c1e1900 */
[----:B------:R-:W2:Y:S04]  /*1e80*/  LDG.E R14, desc[UR14][R22.64+0x80] ;  /* 0x0000800e160e7981 */ /* 0x000ea8000c1e1900 */
[----:B------:R-:W2:Y:S01]  /*1e90*/  LDG.E R20, desc[UR14][R22.64+0xc0] ;  /* 0x0000c00e16147981 */ /* 0x000ea2000c1e1900 */
[----:B------:R-:W-:Y:S01]  /*1ea0*/  BAR.SYNC.DEFER_BLOCKING 0x0 ;  /* 0x0000000000007b1d */ /* 0x000fe20000010000 */
[----:B------:R-:W-:-:S02]  /*1eb0*/  IADD3.X R13, PT, PT, RZ, R47, RZ, P0, !PT ;  /* 0x0000002fff0d7210 */ /* 0x000fc400007fe4ff */
[----:B------:R-:W-:-:S04]  /*1ec0*/  ISETP.GE.U32.AND P0, PT, R22, R6, PT ;  /* 0x000000061600720c */ /* 0x000fc80003f06070 */
[----:B------:R-:W-:Y:S01]  /*1ed0*/  ISETP.GE.U32.AND.EX P0, PT, R23, R7, PT, P0 ;  /* 0x000000071700720c */ /* 0x000fe20003f06100 */
[-C--:B------:R-:W-:Y:S01]  /*1ee0*/  FFMA R40, R40, R16.reuse, R11 ;  /* 0x0000001028287223 */ /* 0x080fe2000000000b */
[-C--:B------:R-:W-:Y:S01]  /*1ef0*/  FFMA R15, R32, R16.reuse, R15 ;  /* 0x00000010200f7223 */ /* 0x080fe2000000000f */
[----:B------:R-:W-:Y:S01]  /*1f00*/  FFMA R30, R24, R16, R19 ;  /* 0x00000010181e7223 */ /* 0x000fe20000000013 */
[----:B------:R0:W-:Y:S04]  /*1f10*/  STS [R8+0x440], R31 ;  /* 0x0004401f08007388 */ /* 0x0001e80000000800 */
[----:B------:R0:W-:Y:S04]  /*1f20*/  STS [R8+0x880], R51 ;  /* 0x0008803308007388 */ /* 0x0001e80000000800 */
[----:B----4-:R0:W-:Y:S04]  /*1f30*/  STS [R8+0xcc0], R49 ;  /* 0x000cc03108007388 */ /* 0x0101e80000000800 */
[----:B---3--:R0:W-:Y:S04]  /*1f40*/  STS [R8], R43 ;  /* 0x0000002b08007388 */ /* 0x0081e80000000800 */
[----:B-----5:R0:W-:Y:S04]  /*1f50*/  STS [R4], R45 ;  /* 0x0000002d04007388 */ /* 0x0201e80000000800 */
[----:B--2---:R0:W-:Y:S04]  /*1f60*/  STS [R4+0x40], R53 ;  /* 0x0000403504007388 */ /* 0x0041e80000000800 */
[----:B------:R0:W-:Y:S04]  /*1f70*/  STS [R4+0x80], R14 ;  /* 0x0000800e04007388 */ /* 0x0001e80000000800 */
[----:B------:R0:W-:Y:S01]  /*1f80*/  STS [R4+0xc0], R20 ;  /* 0x0000c01404007388 */ /* 0x0001e20000000800 */
[----:B------:R-:W-:Y:S06]  /*1f90*/  BAR.SYNC.DEFER_BLOCKING 0x0 ;  /* 0x0000000000007b1d */ /* 0x000fec0000010000 */
[----:B------:R-:W-:Y:S05]  /*1fa0*/  @!P0 BRA `(.L_x_2) ;  /* 0xffffffe4006c8947 */ /* 0x000fea000383ffff */
[----:B0-----:R-:W-:Y:S01]  /*1fb0*/  LDS R20, [R10] ;  /* 0x000000000a147984 */ /* 0x001fe20000000800 */
[----:B------:R-:W-:Y:S01]  /*1fc0*/  LEA R0, R0, R5, 0x6 ;  /* 0x0000000500007211 */ /* 0x000fe200078e30ff */
[----:B------:R-:W0:Y:S01]  /*1fd0*/  LDCU.64 UR8, c[0x0][0x3b0] ;  /* 0x00007600ff0877ac */ /* 0x000e220008000a00 */
[----:B------:R-:W-:Y:S01]  /*1fe0*/  IADD3 R3, PT, PT, R3, UR4, RZ ;  /* 0x0000000403037c10 */ /* 0x000fe2000fffe0ff */
[----:B------:R-:W-:Y:S04]  /*1ff0*/  LDS R19, [R10+0x40] ;  /* 0x000040000a137984 */ /* 0x000fe80000000800 */
[----:B------:R-:W-:Y:S04]  /*2000*/  LDS R16, [R10+0x80] ;  /* 0x000080000a107984 */ /* 0x000fe80000000800 */
[----:B------:R-:W-:Y:S04]  /*2010*/  LDS R13, [R10+0xc0] ;  /* 0x0000c0000a0d7984 */ /* 0x000fe80000000800 */
[----:B------:R-:W1:Y:S04]  /*2020*/  LDS R24, [R9+0x440] ;  /* 0x0004400009187984 */ /* 0x000e680000000800 */
[----:B------:R-:W2:Y:S04]  /*2030*/  LDS R22, [R9] ;  /* 0x0000000009167984 */ /* 0x000ea80000000800 */
[----:B------:R-:W3:Y:S04]  /*2040*/  LDS R8, [R9+0x880] ;  /* 0x0008800009087984 */ /* 0x000ee80000000800 */
[----:B------:R-:W4:Y:S04]  /*2050*/  LDS R14, [R9+0xcc0] ;  /* 0x000cc000090e7984 */ /* 0x000f280000000800 */
[----:B------:R-:W-:Y:S04]  /*2060*/  LDS R12, [R10+0x104] ;  /* 0x000104000a0c7984 */ /* 0x000fe80000000800 */
[----:B------:R-:W5:Y:S04]  /*2070*/  LDS R11, [R9+0x4] ;  /* 0x00000400090b7984 */ /* 0x000f680000000800 */
[----:B------:R-:W0:Y:S04]  /*2080*/  LDS R2, [R10+0x144] ;  /* 0x000144000a027984 */ /* 0x000e280000000800 */
[----:B------:R-:W0:Y:S04]  /*2090*/  LDS R6, [R10+0x184] ;  /* 0x000184000a067984 */ /* 0x000e280000000800 */
[----:B------:R-:W0:Y:S04]  /*20a0*/  LDS R4, [R10+0x1c4] ;  /* 0x0001c4000a047984 */ /* 0x000e280000000800 */
[----:B------:R-:W0:Y:S04]  /*20b0*/  LDS R7, [R9+0x444] ;  /* 0x0004440009077984 */ /* 0x000e280000000800 */
[----:B------:R-:W0:Y:S01]  /*20c0*/  LDS R5, [R9+0x884] ;  /* 0x0008840009057984 */ /* 0x000e220000000800 */
[-C--:B-1----:R-:W-:Y:S01]  /*20d0*/  FFMA R37, R20, R24.reuse, R37 ;  /* 0x0000001814257223 */ /* 0x082fe20000000025 */
[-C--:B------:R-:W-:Y:S01]  /*20e0*/  FFMA R33, R19, R24.reuse, R33 ;  /* 0x0000001813217223 */ /* 0x080fe20000000021 */
[-C--:B------:R-:W-:Y:S01]  /*20f0*/  FFMA R35, R16, R24.reuse, R35 ;  /* 0x0000001810237223 */ /* 0x080fe20000000023 */
[----:B------:R-:W1:Y:S01]  /*2100*/  LDS R31, [R9+0xcc4] ;  /* 0x000cc400091f7984 */ /* 0x000e620000000800 */
[----:B------:R-:W-:Y:S01]  /*2110*/  FFMA R39, R13, R24, R39 ;  /* 0x000000180d277223 */ /* 0x000fe20000000027 */
[-C--:B--2---:R-:W-:Y:S01]  /*2120*/  FFMA R27, R20, R22.reuse, R27 ;  /* 0x00000016141b7223 */ /* 0x084fe2000000001b */
[-C--:B------:R-:W-:Y:S01]  /*2130*/  FFMA R23, R19, R22.reuse, R28 ;  /* 0x0000001613177223 */ /* 0x080fe2000000001c */
[----:B------:R-:W-:Y:S01]  /*2140*/  LDS R45, [R9+0x8] ;  /* 0x00000800092d7984 */ /* 0x000fe20000000800 */
[-C--:B------:R-:W-:Y:S01]  /*2150*/  FFMA R29, R16, R22.reuse, R29 ;  /* 0x00000016101d7223 */ /* 0x080fe2000000001d */
[----:B------:R-:W-:Y:S01]  /*2160*/  FFMA R25, R13, R22, R25 ;  /* 0x000000160d197223 */ /* 0x000fe20000000019 */
[-C--:B---3--:R-:W-:Y:S01]  /*2170*/  FFMA R47, R19, R8.reuse, R26 ;  /* 0x00000008132f7223 */ /* 0x088fe2000000001a */
[----:B------:R-:W2:Y:S01]  /*2180*/  LDS R24, [R10+0x248] ;  /* 0x000248000a187984 */ /* 0x000ea20000000800 */
[----:B------:R-:W-:Y:S01]  /*2190*/  FFMA R49, R13, R8, R18 ;  /* 0x000000080d317223 */ /* 0x000fe20000000012 */
[-C--:B----4-:R-:W-:Y:S01]  /*21a0*/  FFMA R19, R19, R14.reuse, R40 ;  /* 0x0000000e13137223 */ /* 0x090fe20000000028 */
[----:B------:R-:W-:Y:S01]  /*21b0*/  FFMA R51, R13, R14, R30 ;  /* 0x0000000e0d337223 */ /* 0x000fe2000000001e */
[----:B------:R-:W3:Y:S01]  /*21c0*/  LDS R22, [R10+0x208] ;  /* 0x000208000a167984 */ /* 0x000ee20000000800 */
[-C--:B------:R-:W-:Y:S01]  /*21d0*/  FFMA R41, R20, R8.reuse, R41 ;  /* 0x0000000814297223 */ /* 0x080fe20000000029 */
[----:B------:R-:W-:Y:S01]  /*21e0*/  FFMA R17, R16, R8, R17 ;  /* 0x0000000810117223 */ /* 0x000fe20000000011 */
[-C--:B------:R-:W-:Y:S01]  /*21f0*/  FFMA R21, R20, R14.reuse, R21 ;  /* 0x0000000e14157223 */ /* 0x080fe20000000015 */
[----:B------:R-:W4:Y:S01]  /*2200*/  LDS R43, [R9+0x448] ;  /* 0x00044800092b7984 */ /* 0x000f220000000800 */
[----:B-----5:R-:W-:Y:S01]  /*2210*/  FFMA R27, R12, R11, R27 ;  /* 0x0000000b0c1b7223 */ /* 0x020fe2000000001b */
[----:B------:R-:W-:-:S02]  /*2220*/  FFMA R15, R16, R14, R15 ;  /* 0x0000000e100f7223 */ /* 0x000fc4000000000f */
[----:B------:R-:W5:Y:S01]  /*2230*/  LDS R13, [R9+0x888] ;  /* 0x00088800090d7984 */ /* 0x000f620000000800 */
[-C--:B0-----:R-:W-:Y:S01]  /*2240*/  FFMA R23, R2, R11.reuse, R23 ;  /* 0x0000000b02177223 */ /* 0x081fe20000000017 */
[-C--:B------:R-:W-:Y:S02]  /*2250*/  FFMA R29, R6, R11.reuse, R29 ;  /* 0x0000000b061d7223 */ /* 0x080fe4000000001d */
[----:B------:R-:W0:Y:S01]  /*2260*/  LDS R28, [R10+0x288] ;  /* 0x000288000a1c7984 */ /* 0x000e220000000800 */
[----:B------:R-:W-:-:S03]  /*2270*/  FFMA R25, R4, R11, R25 ;  /* 0x0000000b04197223 */ /* 0x000fc60000000019 */
[----:B------:R-:W0:Y:S01]  /*2280*/  LDS R32, [R10+0x2c8] ;  /* 0x0002c8000a207984 */ /* 0x000e220000000800 */
[----:B------:R-:W-:-:S03]  /*2290*/  FFMA R37, R12, R7, R37 ;  /* 0x000000070c257223 */ /* 0x000fc60000000025 */
[----:B------:R-:W0:Y:S01]  /*22a0*/  LDS R11, [R9+0xcc8] ;  /* 0x000cc800090b7984 */ /* 0x000e220000000800 */
[-C--:B------:R-:W-:Y:S01]  /*22b0*/  FFMA R33, R2, R7.reuse, R33 ;  /* 0x0000000702217223 */ /* 0x080fe20000000021 */
[-C--:B------:R-:W-:Y:S01]  /*22c0*/  FFMA R35, R6, R7.reuse, R35 ;  /* 0x0000000706237223 */ /* 0x080fe20000000023 */
[----:B------:R-:W-:Y:S01]  /*22d0*/  FFMA R39, R4, R7, R39 ;  /* 0x0000000704277223 */ /* 0x000fe20000000027 */
[-C--:B------:R-:W-:Y:S01]  /*22e0*/  FFMA R47, R2, R5.reuse, R47 ;  /* 0x00000005022f7223 */ /* 0x080fe2000000002f */
[----:B------:R-:W-:Y:S01]  /*22f0*/  LDS R53, [R10+0x30c] ;  /* 0x00030c000a357984 */ /* 0x000fe20000000800 */
[----:B------:R-:W-:Y:S01]  /*2300*/  FFMA R41, R12, R5, R41 ;  /* 0x000000050c297223 */ /* 0x000fe20000000029 */
[----:B-1----:R-:W-:Y:S01]  /*2310*/  FFMA R19, R2, R31, R19 ;  /* 0x0000001f02137223 */ /* 0x002fe20000000013 */
[-C--:B------:R-:W-:Y:S01]  /*2320*/  FFMA R17, R6, R5.reuse, R17 ;  /* 0x0000000506117223 */ /* 0x080fe20000000011 */
[----:B------:R-:W1:Y:S01]  /*2330*/  LDS R14, [R9+0xc] ;  /* 0x00000c00090e7984 */ /* 0x000e620000000800 */
[----:B------:R-:W-:Y:S01]  /*2340*/  FFMA R49, R4, R5, R49 ;  /* 0x0000000504317223 */ /* 0x000fe20000000031 */
[-C--:B------:R-:W-:Y:S01]  /*2350*/  FFMA R15, R6, R31.reuse, R15 ;  /* 0x0000001f060f7223 */ /* 0x080fe2000000000f */
[-C--:B------:R-:W-:Y:S01]  /*2360*/  FFMA R51, R4, R31.reuse, R51 ;  /* 0x0000001f04337223 */ /* 0x080fe20000000033 */
[----:B------:R-:W1:Y:S01]  /*2370*/  LDS R7, [R10+0x34c] ;  /* 0x00034c000a077984 */ /* 0x000e620000000800 */
[----:B------:R-:W-:Y:S01]  /*2380*/  FFMA R21, R12, R31, R21 ;  /* 0x0000001f0c157223 */ /* 0x000fe20000000015 */
[----:B--2---:R-:W-:-:S02]  /*2390*/  FFMA R6, R24, R45, R23 ;  /* 0x0000002d18067223 */ /* 0x004fc40000000017 */
[----:B------:R-:W2:Y:S01]  /*23a0*/  LDS R8, [R9+0x44c] ;  /* 0x00044c0009087984 */ /* 0x000ea20000000800 */
[----:B---3--:R-:W-:-:S03]  /*23b0*/  FFMA R4, R22, R45, R27 ;  /* 0x0000002d16047223 */ /* 0x008fc6000000001b */
[----:B------:R-:W3:Y:S01]  /*23c0*/  LDS R2, [R9+0x88c] ;  /* 0x00088c0009027984 */ /* 0x000ee20000000800 */
[-C--:B----4-:R-:W-:Y:S01]  /*23d0*/  FFMA R12, R22, R43.reuse, R37 ;  /* 0x0000002b160c7223 */ /* 0x090fe20000000025 */
[----:B------:R-:W-:Y:S02]  /*23e0*/  FFMA R20, R24, R43, R33 ;  /* 0x0000002b18147223 */ /* 0x000fe40000000021 */
[----:B------:R-:W4:Y:S01]  /*23f0*/  LDS R18, [R10+0x38c] ;  /* 0x00038c000a127984 */ /* 0x000f220000000800 */
[-C--:B-----5:R-:W-:Y:S01]  /*2400*/  FFMA R38, R22, R13.reuse, R41 ;  /* 0x0000000d16267223 */ /* 0x0a0fe20000000029 */
[----:B------:R-:W-:Y:S02]  /*2410*/  FFMA R40, R24, R13, R47 ;  /* 0x0000000d18287223 */ /* 0x000fe4000000002f */
[----:B------:R-:W5:Y:S01]  /*2420*/  LDS R16, [R10+0x3cc] ;  /* 0x0003cc000a107984 */ /* 0x000f620000000800 */
[----:B0-----:R-:W-:-:S03]  /*2430*/  FFMA R35, R28, R43, R35 ;  /* 0x0000002b1c237223 */ /* 0x001fc60000000023 */
[----:B------:R-:W0:Y:S01]  /*2440*/  LDS R5, [R9+0xccc] ;  /* 0x000ccc0009057984 */ /* 0x000e220000000800 */
[C---:B------:R-:W-:Y:S01]  /*2450*/  FFMA R29, R28.reuse, R45, R29 ;  /* 0x0000002d1c1d7223 */ /* 0x040fe2000000001d */
[----:B------:R-:W-:Y:S01]  /*2460*/  FFMA R17, R28, R13, R17 ;  /* 0x0000000d1c117223 */ /* 0x000fe20000000011 */
[C---:B------:R-:W-:Y:S01]  /*2470*/  FFMA R39, R32.reuse, R43, R39 ;  /* 0x0000002b20277223 */ /* 0x040fe20000000027 */
[----:B------:R-:W-:Y:S01]  /*2480*/  LDS R26, [R10+0x410] ;  /* 0x000410000a1a7984 */ /* 0x000fe20000000800 */
[C---:B------:R-:W-:Y:S01]  /*2490*/  FFMA R25, R32.reuse, R45, R25 ;  /* 0x0000002d20197223 */ /* 0x040fe20000000019 */
[----:B------:R-:W-:Y:S01]  /*24a0*/  FFMA R49, R32, R13, R49 ;  /* 0x0000000d20317223 */ /* 0x000fe20000000031 */
[-C--:B------:R-:W-:Y:S01]  /*24b0*/  FFMA R22, R22, R11.reuse, R21 ;  /* 0x0000000b16167223 */ /* 0x080fe20000000015 */
[----:B------:R-:W-:Y:S01]  /*24c0*/  LDS R34, [R10+0x450] ;  /* 0x000450000a227984 */ /* 0x000fe20000000800 */
[-C--:B------:R-:W-:Y:S01]  /*24d0*/  FFMA R24, R24, R11.reuse, R19 ;  /* 0x0000000b18187223 */ /* 0x080fe20000000013 */
[-C--:B------:R-:W-:Y:S01]  /*24e0*/  FFMA R15, R28, R11.reuse, R15 ;  /* 0x0000000b1c0f7223 */ /* 0x080fe2000000000f */
[----:B------:R-:W-:Y:S01]  /*24f0*/  FFMA R51, R32, R11, R51 ;  /* 0x0000000b20337223 */ /* 0x000fe20000000033 */
[----:B------:R-:W-:Y:S04]  /*2500*/  LDS R30, [R10+0x490] ;  /* 0x000490000a1e7984 */ /* 0x000fe80000000800 */
[----:B------:R-:W-:Y:S01]  /*2510*/  LDS R36, [R10+0x4d0] ;  /* 0x0004d0000a247984 */ /* 0x000fe20000000800 */
[----:B-1----:R-:W-:-:S03]  /*2520*/  FFMA R13, R53, R14, R4 ;  /* 0x0000000e350d7223 */ /* 0x002fc60000000004 */
[----:B------:R-:W1:Y:S01]  /*2530*/  LDS R23, [R9+0x450] ;  /* 0x0004500009177984 */ /* 0x000e620000000800 */
[----:B------:R-:W-:-:S03]  /*2540*/  FFMA R19, R7, R14, R6 ;  /* 0x0000000e07137223 */ /* 0x000fc60000000006 */
[----:B------:R-:W1:Y:S01]  /*2550*/  LDS R27, [R9+0x10] ;  /* 0x00001000091b7984 */ /* 0x000e620000000800 */
[-C--:B--2---:R-:W-:Y:S01]  /*2560*/  FFMA R31, R53, R8.reuse, R12 ;  /* 0x00000008351f7223 */ /* 0x084fe2000000000c */
[----:B------:R-:W-:Y:S02]  /*2570*/  FFMA R33, R7, R8, R20 ;  /* 0x0000000807217223 */ /* 0x000fe40000000014 */
[----:B------:R-:W2:Y:S01]  /*2580*/  LDS R11, [R9+0x890] ;  /* 0x00089000090b7984 */ /* 0x000ea20000000800 */
[-C--:B---3--:R-:W-:Y:S01]  /*2590*/  FFMA R43, R53, R2.reuse, R38 ;  /* 0x00000002352b7223 */ /* 0x088fe20000000026 */
[----:B------:R-:W-:Y:S02]  /*25a0*/  FFMA R45, R7, R2, R40 ;  /* 0x00000002072d7223 */ /* 0x000fe40000000028 */
[----:B------:R-:W3:Y:S01]  /*25b0*/  LDS R21, [R9+0xcd0] ;  /* 0x000cd00009157984 */ /* 0x000ee20000000800 */
[C---:B----4-:R-:W-:Y:S01]  /*25c0*/  FFMA R35, R18.reuse, R8, R35 ;  /* 0x0000000812237223 */ /* 0x050fe20000000023 */
[C---:B------:R-:W-:Y:S01]  /*25d0*/  FFMA R29, R18.reuse, R14, R29 ;  /* 0x0000000e121d7223 */ /* 0x040fe2000000001d */
[----:B------:R-:W-:Y:S01]  /*25e0*/  FFMA R17, R18, R2, R17 ;  /* 0x0000000212117223 */ /* 0x000fe20000000011 */
[C---:B-----5:R-:W-:Y:S01]  /*25f0*/  FFMA R39, R16.reuse, R8, R39 ;  /* 0x0000000810277223 */ /* 0x060fe20000000027 */
[----:B------:R-:W-:Y:S01]  /*2600*/  LDS R12, [R10+0x514] ;  /* 0x000514000a0c7984 */ /* 0x000fe20000000800 */
[C---:B------:R-:W-:Y:S01]  /*2610*/  FFMA R25, R16.reuse, R14, R25 ;  /* 0x0000000e10197223 */ /* 0x040fe20000000019 */
[----:B------:R-:W-:Y:S01]  /*2620*/  FFMA R49, R16, R2, R49 ;  /* 0x0000000210317223 */ /* 0x000fe20000000031 */
[-C--:B0-----:R-:W-:Y:S01]  /*2630*/  FFMA R53, R53, R5.reuse, R22 ;  /* 0x0000000535357223 */ /* 0x081fe20000000016 */
[-C--:B------:R-:W-:Y:S01]  /*2640*/  FFMA R7, R7, R5.reuse, R24 ;  /* 0x0000000507077223 */ /* 0x080fe20000000018 */
[-C--:B------:R-:W-:Y:S01]  /*2650*/  FFMA R15, R18, R5.reuse, R15 ;  /* 0x00000005120f7223 */ /* 0x080fe2000000000f */
[----:B------:R-:W-:Y:S01]  /*2660*/  FFMA R51, R16, R5, R51 ;  /* 0x0000000510337223 */ /* 0x000fe20000000033 */
[----:B------:R-:W-:Y:S04]  /*2670*/  LDS R4, [R10+0x554] ;  /* 0x000554000a047984 */ /* 0x000fe80000000800 */
[----:B------:R-:W-:Y:S04]  /*2680*/  LDS R8, [R10+0x594] ;  /* 0x000594000a087984 */ /* 0x000fe80000000800 */
[----:B------:R-:W-:Y:S04]  /*2690*/  LDS R6, [R10+0x5d4] ;  /* 0x0005d4000a067984 */ /* 0x000fe80000000800 */
[----:B------:R-:W0:Y:S04]  /*26a0*/  LDS R37, [R9+0x454] ;  /* 0x0004540009257984 */ /* 0x000e280000000800 */
[----:B------:R-:W4:Y:S01]  /*26b0*/  LDS R5, [R9+0x894] ;  /* 0x0008940009057984 */ /* 0x000f220000000800 */
[-C--:B-1----:R-:W-:Y:S01]  /*26c0*/  FFMA R31, R26, R23.reuse, R31 ;  /* 0x000000171a1f7223 */ /* 0x082fe2000000001f */
[-C--:B------:R-:W-:Y:S01]  /*26d0*/  FFMA R33, R34, R23.reuse, R33 ;  /* 0x0000001722217223 */ /* 0x080fe20000000021 */
[-C--:B------:R-:W-:Y:S01]  /*26e0*/  FFMA R35, R30, R23.reuse, R35 ;  /* 0x000000171e237223 */ /* 0x080fe20000000023 */
[----:B------:R-:W1:Y:S01]  /*26f0*/  LDS R41, [R9+0x14] ;  /* 0x0000140009297984 */ /* 0x000e620000000800 */
[----:B------:R-:W-:Y:S01]  /*2700*/  FFMA R47, R36, R23, R39 ;  /* 0x00000017242f7223 */ /* 0x000fe20000000027 */
[-C--:B------:R-:W-:Y:S01]  /*2710*/  FFMA R13, R26, R27.reuse, R13 ;  /* 0x0000001b1a0d7223 */ /* 0x080fe2000000000d */
[-C--:B------:R-:W-:Y:S01]  /*2720*/  FFMA R19, R34, R27.reuse, R19 ;  /* 0x0000001b22137223 */ /* 0x080fe20000000013 */
[----:B------:R-:W-:Y:S01]  /*2730*/  LDS R18, [R10+0x618] ;  /* 0x000618000a127984 */ /* 0x000fe20000000800 */
[-C--:B------:R-:W-:Y:S01]  /*2740*/  FFMA R29, R30, R27.reuse, R29 ;  /* 0x0000001b1e1d7223 */ /* 0x080fe2000000001d */
[----:B------:R-:W-:Y:S01]  /*2750*/  FFMA R25, R36, R27, R25 ;  /* 0x0000001b24197223 */ /* 0x000fe20000000019 */
[-C--:B--2---:R-:W-:Y:S01]  /*2760*/  FFMA R43, R26, R11.reuse, R43 ;  /* 0x0000000b1a2b7223 */ /* 0x084fe2000000002b */
[----:B------:R-:W2:Y:S01]  /*2770*/  LDS R23, [R9+0x18] ;  /* 0x0000180009177984 */ /* 0x000ea20000000800 */
[-C--:B------:R-:W-:Y:S01]  /*2780*/  FFMA R45, R34, R11.reuse, R45 ;  /* 0x0000000b222d7223 */ /* 0x080fe2000000002d */
[-C--:B------:R-:W-:Y:S01]  /*2790*/  FFMA R17, R30, R11.reuse, R17 ;  /* 0x0000000b1e117223 */ /* 0x080fe20000000011 */
[----:B------:R-:W-:Y:S01]  /*27a0*/  FFMA R49, R36, R11, R49 ;  /* 0x0000000b24317223 */ /* 0x000fe20000000031 */
[----:B------:R-:W5:Y:S01]  /*27b0*/  LDS R14, [R10+0x658] ;  /* 0x000658000a0e7984 */ /* 0x000f620000000800 */
[-C--:B---3--:R-:W-:Y:S01]  /*27c0*/  FFMA R53, R26, R21.reuse, R53 ;  /* 0x000000151a357223 */ /* 0x088fe20000000035 */
[-C--:B------:R-:W-:Y:S01]  /*27d0*/  FFMA R7, R34, R21.reuse, R7 ;  /* 0x0000001522077223 */ /* 0x080fe20000000007 */
[-C--:B------:R-:W-:Y:S01]  /*27e0*/  FFMA R15, R30, R21.reuse, R15 ;  /* 0x000000151e0f7223 */ /* 0x080fe2000000000f */
[----:B------:R-:W3:Y:S01]  /*27f0*/  LDS R2, [R10+0x698] ;  /* 0x000698000a027984 */ /* 0x000ee20000000800 */
[----:B------:R-:W-:-:S03]  /*2800*/  FFMA R51, R36, R21, R51 ;  /* 0x0000001524337223 */ /* 0x000fc60000000033 */
[----:B------:R-:W3:Y:S04]  /*2810*/  LDS R16, [R10+0x6d8] ;  /* 0x0006d8000a107984 */ /* 0x000ee80000000800 */
[----:B------:R-:W3:Y:S04]  /*2820*/  LDS R27, [R9+0xcd4] ;  /* 0x000cd400091b7984 */ /* 0x000ee80000000800 */
[----:B------:R-:W3:Y:S04]  /*2830*/  LDS R39, [R9+0x458] ;  /* 0x0004580009277984 */ /* 0x000ee80000000800 */
[----:B------:R-:W3:Y:S01]  /*2840*/  LDS R11, [R9+0x898] ;  /* 0x00089800090b7984 */ /* 0x000ee20000000800 */
[-C--:B0-----:R-:W-:Y:S01]  /*2850*/  FFMA R31, R12, R37.reuse, R31 ;  /* 0x000000250c1f7223 */ /* 0x081fe2000000001f */
[-C--:B------:R-:W-:Y:S01]  /*2860*/  FFMA R33, R4, R37.reuse, R33 ;  /* 0x0000002504217223 */ /* 0x080fe20000000021 */
[-C--:B------:R-:W-:Y:S01]  /*2870*/  FFMA R35, R8, R37.reuse, R35 ;  /* 0x0000002508237223 */ /* 0x080fe20000000023 */
[----:B------:R-:W0:Y:S01]  /*2880*/  LDS R21, [R9+0xcd8] ;  /* 0x000cd80009157984 */ /* 0x000e220000000800 */
[----:B------:R-:W-:Y:S01]  /*2890*/  FFMA R47, R6, R37, R47 ;  /* 0x00000025062f7223 */ /* 0x000fe2000000002f */
[-C--:B----4-:R-:W-:Y:S01]  /*28a0*/  FFMA R43, R12, R5.reuse, R43 ;  /* 0x000000050c2b7223 */ /* 0x090fe2000000002b */
[-C--:B------:R-:W-:Y:S01]  /*28b0*/  FFMA R45, R4, R5.reuse, R45 ;  /* 0x00000005042d7223 */ /* 0x080fe2000000002d */
[-C--:B------:R-:W-:Y:S01]  /*28c0*/  FFMA R17, R8, R5.reuse, R17 ;  /* 0x0000000508117223 */ /* 0x080fe20000000011 */
[----:B------:R-:W-:Y:S01]  /*28d0*/  FFMA R49, R6, R5, R49 ;  /* 0x0000000506317223 */ /* 0x000fe20000000031 */
[----:B------:R-:W-:Y:S01]  /*28e0*/  LDS R22, [R10+0x71c] ;  /* 0x00071c000a167984 */ /* 0x000fe20000000800 */
[-C--:B-1----:R-:W-:Y:S01]  /*28f0*/  FFMA R13, R12, R41.reuse, R13 ;  /* 0x000000290c0d7223 */ /* 0x082fe2000000000d */
[-C--:B------:R-:W-:Y:S01]  /*2900*/  FFMA R19, R4, R41.reuse, R19 ;  /* 0x0000002904137223 */ /* 0x080fe20000000013 */
[-C--:B------:R-:W-:Y:S01]  /*2910*/  FFMA R29, R8, R41.reuse, R29 ;  /* 0x00000029081d7223 */ /* 0x080fe2000000001d */
[----:B------:R-:W1:Y:S01]  /*2920*/  LDS R37, [R9+0x1c] ;  /* 0x00001c0009257984 */ /* 0x000e620000000800 */
[----:B------:R-:W-:Y:S01]  /*2930*/  FFMA R25, R6, R41, R25 ;  /* 0x0000002906197223 */ /* 0x000fe20000000019 */
[----:B--2---:R-:W-:-:S02]  /*2940*/  FFMA R13, R18, R23, R13 ;  /* 0x00000017120d7223 */ /* 0x004fc4000000000d */
[----:B------:R-:W2:Y:S01]  /*2950*/  LDS R26, [R10+0x75c] ;  /* 0x00075c000a1a7984 */ /* 0x000ea20000000800 */
[----:B-----5:R-:W-:-:S03]  /*2960*/  FFMA R19, R14, R23, R19 ;  /* 0x000000170e137223 */ /* 0x020fc60000000013 */
[----:B------:R-:W4:Y:S01]  /*2970*/  LDS R20, [R10+0x79c] ;  /* 0x00079c000a147984 */ /* 0x000f220000000800 */
[----:B---3--:R-:W-:-:S03]  /*2980*/  FFMA R29, R2, R23, R29 ;  /* 0x00000017021d7223 */ /* 0x008fc6000000001d */
[----:B------:R-:W3:Y:S01]  /*2990*/  LDS R24, [R10+0x7dc] ;  /* 0x0007dc000a187984 */ /* 0x000ee20000000800 */
[----:B------:R-:W-:-:S03]  /*29a0*/  FFMA R25, R16, R23, R25 ;  /* 0x0000001710197223 */ /* 0x000fc60000000019 */
[----:B------:R-:W5:Y:S01]  /*29b0*/  LDS R5, [R9+0x89c] ;  /* 0x00089c0009057984 */ /* 0x000f620000000800 */
[-C--:B------:R-:W-:Y:S01]  /*29c0*/  FFMA R53, R12, R27.reuse, R53 ;  /* 0x0000001b0c357223 */ /* 0x080fe20000000035 */
[-C--:B------:R-:W-:Y:S02]  /*29d0*/  FFMA R7, R4, R27.reuse, R7 ;  /* 0x0000001b04077223 */ /* 0x080fe40000000007 */
[----:B------:R-:W5:Y:S01]  /*29e0*/  LDS R41, [R9+0x45c] ;  /* 0x00045c0009297984 */ /* 0x000f620000000800 */
[-C--:B------:R-:W-:Y:S01]  /*29f0*/  FFMA R15, R8, R27.reuse, R15 ;  /* 0x0000001b080f7223 */ /* 0x080fe2000000000f */
[----:B------:R-:W-:Y:S01]  /*2a00*/  FFMA R51, R6, R27, R51 ;  /* 0x0000001b06337223 */ /* 0x000fe20000000033 */
[-C--:B------:R-:W-:Y:S01]  /*2a10*/  FFMA R31, R18, R39.reuse, R31 ;  /* 0x00000027121f7223 */ /* 0x080fe2000000001f */
[----:B------:R-:W5:Y:S01]  /*2a20*/  LDS R23, [R9+0xcdc] ;  /* 0x000cdc0009177984 */ /* 0x000f620000000800 */
[-C--:B------:R-:W-:Y:S01]  /*2a30*/  FFMA R33, R14, R39.reuse, R33 ;  /* 0x000000270e217223 */ /* 0x080fe20000000021 */
[-C--:B------:R-:W-:Y:S01]  /*2a40*/  FFMA R35, R2, R39.reuse, R35 ;  /* 0x0000002702237223 */ /* 0x080fe20000000023 */
[----:B------:R-:W-:Y:S01]  /*2a50*/  FFMA R47, R16, R39, R47 ;  /* 0x00000027102f7223 */ /* 0x000fe2000000002f */
[----:B------:R-:W-:Y:S01]  /*2a60*/  LDS R27, [R10+0x820] ;  /* 0x000820000a1b7984 */ /* 0x000fe20000000800 */
[-C--:B------:R-:W-:Y:S01]  /*2a70*/  FFMA R43, R18, R11.reuse, R43 ;  /* 0x0000000b122b7223 */ /* 0x080fe2000000002b */
[-C--:B------:R-:W-:Y:S01]  /*2a80*/  FFMA R45, R14, R11.reuse, R45 ;  /* 0x0000000b0e2d7223 */ /* 0x080fe2000000002d */
[-C--:B------:R-:W-:Y:S01]  /*2a90*/  FFMA R17, R2, R11.reuse, R17 ;  /* 0x0000000b02117223 */ /* 0x080fe20000000011 */
[----:B------:R-:W5:Y:S01]  /*2aa0*/  LDS R6, [R9+0x20] ;  /* 0x0000200009067984 */ /* 0x000f620000000800 */
[----:B------:R-:W-:Y:S01]  /*2ab0*/  FFMA R49, R16, R11, R49 ;  /* 0x0000000b10317223 */ /* 0x000fe20000000031 */
[-C--:B0-----:R-:W-:Y:S01]  /*2ac0*/  FFMA R15, R2, R21.reuse, R15 ;  /* 0x00000015020f7223 */ /* 0x081fe2000000000f */
[-C--:B------:R-:W-:Y:S01]  /*2ad0*/  FFMA R7, R14, R21.reuse, R7 ;  /* 0x000000150e077223 */ /* 0x080fe20000000007 */
[----:B------:R-:W0:Y:S01]  /*2ae0*/  LDS R39, [R10+0x860] ;  /* 0x000860000a277984 */ /* 0x000e220000000800 */
[-C--:B------:R-:W-:Y:S01]  /*2af0*/  FFMA R51, R16, R21.reuse, R51 ;  /* 0x0000001510337223 */ /* 0x080fe20000000033 */
[----:B------:R-:W-:-:S02]  /*2b00*/  FFMA R53, R18, R21, R53 ;  /* 0x0000001512357223 */ /* 0x000fc40000000035 */
[----:B------:R-:W0:Y:S01]  /*2b10*/  LDS R12, [R10+0x8a0] ;  /* 0x0008a0000a0c7984 */ /* 0x000e220000000800 */
[----:B-1----:R-:W-:-:S03]  /*2b20*/  FFMA R14, R22, R37, R13 ;  /* 0x00000025160e7223 */ /* 0x002fc6000000000d */
[----:B------:R-:W1:Y:S01]  /*2b30*/  LDS R8, [R10+0x8e0] ;  /* 0x0008e0000a087984 */ /* 0x000e620000000800 */
[----:B--2---:R-:W-:-:S03]  /*2b40*/  FFMA R16, R26, R37, R19 ;  /* 0x000000251a107223 */ /* 0x004fc60000000013 */
[----:B------:R-:W2:Y:S01]  /*2b50*/  LDS R4, [R9+0x460] ;  /* 0x0004600009047984 */ /* 0x000ea20000000800 */
[----:B----4-:R-:W-:-:S03]  /*2b60*/  FFMA R29, R20, R37, R29 ;  /* 0x00000025141d7223 */ /* 0x010fc6000000001d */
[----:B------:R-:W4:Y:S01]  /*2b70*/  LDS R2, [R9+0x8a0] ;  /* 0x0008a00009027984 */ /* 0x000f220000000800 */
[----:B---3--:R-:W-:Y:S01]  /*2b80*/  FFMA R25, R24, R37, R25 ;  /* 0x0000002518197223 */ /* 0x008fe20000000019 */
[-C--:B-----5:R-:W-:Y:S01]  /*2b90*/  FFMA R30, R22, R5.reuse, R43 ;  /* 0x00000005161e7223 */ /* 0x0a0fe2000000002b */
[-C--:B------:R-:W-:Y:S01]  /*2ba0*/  FFMA R32, R26, R5.reuse, R45 ;  /* 0x000000051a207223 */ /* 0x080fe2000000002d */
[-C--:B------:R-:W-:Y:S01]  /*2bb0*/  FFMA R17, R20, R5.reuse, R17 ;  /* 0x0000000514117223 */ /* 0x080fe20000000011 */
[----:B------:R-:W-:Y:S01]  /*2bc0*/  FFMA R49, R24, R5, R49 ;  /* 0x0000000518317223 */ /* 0x000fe20000000031 */
[----:B------:R-:W3:Y:S01]  /*2bd0*/  LDS R11, [R9+0xce0] ;  /* 0x000ce000090b7984 */ /* 0x000ee20000000800 */
[-C--:B------:R-:W-:Y:S01]  /*2be0*/  FFMA R35, R20, R41.reuse, R35 ;  /* 0x0000002914237223 */ /* 0x080fe20000000023 */
[-C--:B------:R-:W-:Y:S01]  /*2bf0*/  FFMA R47, R24, R41.reuse, R47 ;  /* 0x00000029182f7223 */ /* 0x080fe2000000002f */
[----:B------:R-:W-:Y:S01]  /*2c00*/  FFMA R18, R22, R41, R31 ;  /* 0x0000002916127223 */ /* 0x000fe2000000001f */
[----:B------:R-:W-:Y:S01]  /*2c10*/  LDS R19, [R10+0x924] ;  /* 0x000924000a137984 */ /* 0x000fe20000000800 */
[-C--:B------:R-:W-:Y:S01]  /*2c20*/  FFMA R15, R20, R23.reuse, R15 ;  /* 0x00000017140f7223 */ /* 0x080fe2000000000f */
[----:B------:R-:W-:Y:S01]  /*2c30*/  FFMA R51, R24, R23, R51 ;  /* 0x0000001718337223 */ /* 0x000fe20000000033 */
[----:B------:R-:W-:Y:S01]  /*2c40*/  FFMA R28, R26, R41, R33 ;  /* 0x000000291a1c7223 */ /* 0x000fe20000000021 */
[----:B------:R-:W5:Y:S01]  /*2c50*/  LDS R36, [R9+0x24] ;  /* 0x0000240009247984 */ /* 0x000f620000000800 */
[-C--:B------:R-:W-:Y:S01]  /*2c60*/  FFMA R22, R22, R23.reuse, R53 ;  /* 0x0000001716167223 */ /* 0x080fe20000000035 */
[----:B------:R-:W-:-:S02]  /*2c70*/  FFMA R26, R26, R23, R7 ;  /* 0x000000171a1a7223 */ /* 0x000fc40000000007 */
[----:B------:R-:W5:Y:S01]  /*2c80*/  LDS R5, [R10+0x964] ;  /* 0x000964000a057984 */ /* 0x000f620000000800 */
[----:B------:R-:W-:-:S03]  /*2c90*/  FFMA R14, R27, R6, R14 ;  /* 0x000000061b0e7223 */ /* 0x000fc6000000000e */
[----:B------:R-:W5:Y:S01]  /*2ca0*/  LDS R21, [R10+0x9a4] ;  /* 0x0009a4000a157984 */ /* 0x000f620000000800 */
[----:B0-----:R-:W-:-:S03]  /*2cb0*/  FFMA R16, R39, R6, R16 ;  /* 0x0000000627107223 */ /* 0x001fc60000000010 */
[----:B------:R-:W0:Y:S01]  /*2cc0*/  LDS R13, [R10+0x9e4] ;  /* 0x0009e4000a0d7984 */ /* 0x000e220000000800 */
[----:B------:R-:W-:-:S03]  /*2cd0*/  FFMA R24, R12, R6, R29 ;  /* 0x000000060c187223 */ /* 0x000fc6000000001d */
[----:B------:R-:W0:Y:S01]  /*2ce0*/  LDS R34, [R9+0x464] ;  /* 0x0004640009227984 */ /* 0x000e220000000800 */
[----:B-1----:R-:W-:-:S03]  /*2cf0*/  FFMA R6, R8, R6, R25 ;  /* 0x0000000608067223 */ /* 0x002fc60000000019 */
[----:B------:R-:W1:Y:S01]  /*2d00*/  LDS R20, [R9+0x8a4] ;  /* 0x0008a40009147984 */ /* 0x000e620000000800 */
[-C--:B--2---:R-:W-:Y:S01]  /*2d10*/  FFMA R18, R27, R4.reuse, R18 ;  /* 0x000000041b127223 */ /* 0x084fe20000000012 */
[-C--:B------:R-:W-:Y:S01]  /*2d20*/  FFMA R28, R39, R4.reuse, R28 ;  /* 0x00000004271c7223 */ /* 0x080fe2000000001c */
[C---:B------:R-:W-:Y:S01]  /*2d30*/  FFMA R40, R12.reuse, R4, R35 ;  /* 0x000000040c287223 */ /* 0x040fe20000000023 */
[----:B------:R-:W2:Y:S01]  /*2d40*/  LDS R38, [R9+0xce4] ;  /* 0x000ce40009267984 */ /* 0x000ea20000000800 */
[-C--:B----4-:R-:W-:Y:S01]  /*2d50*/  FFMA R30, R27, R2.reuse, R30 ;  /* 0x000000021b1e7223 */ /* 0x090fe2000000001e */
[-C--:B------:R-:W-:Y:S01]  /*2d60*/  FFMA R32, R39, R2.reuse, R32 ;  /* 0x0000000227207223 */ /* 0x080fe20000000020 */
[----:B------:R-:W-:Y:S01]  /*2d70*/  FFMA R46, R12, R2, R17 ;  /* 0x000000020c2e7223 */ /* 0x000fe20000000011 */
[----:B------:R-:W-:Y:S01]  /*2d80*/  LDS R42, [R9+0x28] ;  /* 0x00002800092a7984 */ /* 0x000fe20000000800 */
[C---:B------:R-:W-:Y:S01]  /*2d90*/  FFMA R4, R8.reuse, R4, R47 ;  /* 0x0000000408047223 */ /* 0x040fe2000000002f */
[----:B------:R-:W-:-:S02]  /*2da0*/  FFMA R2, R8, R2, R49 ;  /* 0x0000000208027223 */ /* 0x000fc40000000031 */
[----:B------:R-:W4:Y:S01]  /*2db0*/  LDS R25, [R10+0xa68] ;  /* 0x000a68000a197984 */ /* 0x000f220000000800 */
[-C--:B---3--:R-:W-:Y:S01]  /*2dc0*/  FFMA R22, R27, R11.reuse, R22 ;  /* 0x0000000b1b167223 */ /* 0x088fe20000000016 */
[-C--:B------:R-:W-:Y:S01]  /*2dd0*/  FFMA R26, R39, R11.reuse, R26 ;  /* 0x0000000b271a7223 */ /* 0x080fe2000000001a */
[-C--:B------:R-:W-:Y:S01]  /*2de0*/  FFMA R12, R12, R11.reuse, R15 ;  /* 0x0000000b0c0c7223 */ /* 0x080fe2000000000f */
[----:B------:R-:W3:Y:S01]  /*2df0*/  LDS R44, [R9+0x468] ;  /* 0x00046800092c7984 */ /* 0x000ee20000000800 */
[----:B------:R-:W-:-:S03]  /*2e00*/  FFMA R8, R8, R11, R51 ;  /* 0x0000000b08087223 */ /* 0x000fc60000000033 */
[----:B------:R-:W3:Y:S01]  /*2e10*/  LDS R48, [R9+0x8a8] ;  /* 0x0008a80009307984 */ /* 0x000ee20000000800 */
[----:B-----5:R-:W-:-:S03]  /*2e20*/  FFMA R14, R19, R36, R14 ;  /* 0x00000024130e7223 */ /* 0x020fc6000000000e */
[----:B------:R-:W5:Y:S01]  /*2e30*/  LDS R50, [R9+0xce8] ;  /* 0x000ce80009327984 */ /* 0x000f620000000800 */
[----:B------:R-:W-:-:S03]  /*2e40*/  FFMA R16, R5, R36, R16 ;  /* 0x0000002405107223 */ /* 0x000fc60000000010 */
[----:B------:R-:W5:Y:S01]  /*2e50*/  LDS R29, [R10+0xa28] ;  /* 0x000a28000a1d7984 */ /* 0x000f620000000800 */
[----:B------:R-:W-:-:S03]  /*2e60*/  FFMA R24, R21, R36, R24 ;  /* 0x0000002415187223 */ /* 0x000fc60000000018 */
[----:B------:R-:W5:Y:S01]  /*2e70*/  LDS R23, [R10+0xaa8] ;  /* 0x000aa8000a177984 */ /* 0x000f620000000800 */
[----:B0-----:R-:W-:-:S03]  /*2e80*/  FFMA R6, R13, R36, R6 ;  /* 0x000000240d067223 */ /* 0x001fc60000000006 */
[----:B------:R-:W0:Y:S01]  /*2e90*/  LDS R7, [R10+0xae8] ;  /* 0x000ae8000a077984 */ /* 0x000e220000000800 */
[-C--:B------:R-:W-:Y:S01]  /*2ea0*/  FFMA R18, R19, R34.reuse, R18 ;  /* 0x0000002213127223 */ /* 0x080fe20000000012 */
[-C--:B------:R-:W-:Y:S01]  /*2eb0*/  FFMA R28, R5, R34.reuse, R28 ;  /* 0x00000022051c7223 */ /* 0x080fe2000000001c */
[-C--:B------:R-:W-:Y:S01]  /*2ec0*/  FFMA R40, R21, R34.reuse, R40 ;  /* 0x0000002215287223 */ /* 0x080fe20000000028 */
[----:B------:R-:W-:Y:S01]  /*2ed0*/  LDS R36, [R10+0xb2c] ;  /* 0x000b2c000a247984 */ /* 0x000fe20000000800 */
[----:B------:R-:W-:Y:S01]  /*2ee0*/  FFMA R34, R13, R34, R4 ;  /* 0x000000220d227223 */ /* 0x000fe20000000004 */
[-C--:B-1----:R-:W-:Y:S01]  /*2ef0*/  FFMA R32, R5, R20.reuse, R32 ;  /* 0x0000001405207223 */ /* 0x082fe20000000020 */
[----:B------:R-:W-:Y:S01]  /*2f00*/  FFMA R46, R21, R20, R46 ;  /* 0x00000014152e7223 */ /* 0x000fe2000000002e */
[----:B------:R-:W1:Y:S01]  /*2f10*/  LDS R11, [R9+0xcec] ;  /* 0x000cec00090b7984 */ /* 0x000e620000000800 */
[-C--:B--2---:R-:W-:Y:S01]  /*2f20*/  FFMA R26, R5, R38.reuse, R26 ;  /* 0x00000026051a7223 */ /* 0x084fe2000000001a */
[----:B------:R-:W-:Y:S01]  /*2f30*/  FFMA R12, R21, R38, R12 ;  /* 0x00000026150c7223 */ /* 0x000fe2000000000c */
[C---:B------:R-:W-:Y:S01]  /*2f40*/  FFMA R2, R13.reuse, R20, R2 ;  /* 0x000000140d027223 */ /* 0x040fe20000000002 */
[----:B------:R-:W2:Y:S01]  /*2f50*/  LDS R17, [R9+0x2c] ;  /* 0x00002c0009117984 */ /* 0x000ea20000000800 */
[----:B------:R-:W-:Y:S01]  /*2f60*/  FFMA R8, R13, R38, R8 ;  /* 0x000000260d087223 */ /* 0x000fe20000000008 */
[C---:B------:R-:W-:Y:S01]  /*2f70*/  FFMA R30, R19.reuse, R20, R30 ;  /* 0x00000014131e7223 */ /* 0x040fe2000000001e */
[----:B------:R-:W-:Y:S01]  /*2f80*/  FFMA R22, R19, R38, R22 ;  /* 0x0000002613167223 */ /* 0x000fe20000000016 */
[----:B------:R-:W2:Y:S01]  /*2f90*/  LDS R15, [R9+0x8ac] ;  /* 0x0008ac00090f7984 */ /* 0x000ea20000000800 */
[----:B----4-:R-:W-:-:S03]  /*2fa0*/  FFMA R13, R25, R42, R16 ;  /* 0x0000002a190d7223 */ /* 0x010fc60000000010 */
[----:B------:R-:W4:Y:S01]  /*2fb0*/  LDS R4, [R9+0x46c] ;  /* 0x00046c0009047984 */ /* 0x000f220000000800 */
[----:B---3--:R-:W-:-:S03]  /*2fc0*/  FFMA R21, R25, R44, R28 ;  /* 0x0000002c19157223 */ /* 0x008fc6000000001c */
[----:B------:R-:W3:Y:S01]  /*2fd0*/  LDS R52, [R10+0xb6c] ;  /* 0x000b6c000a347984 */ /* 0x000ee20000000800 */
[C---:B------:R-:W-:Y:S01]  /*2fe0*/  FFMA R32, R25.reuse, R48, R32 ;  /* 0x0000003019207223 */ /* 0x040fe20000000020 */
[----:B-----5:R-:W-:Y:S02]  /*2ff0*/  FFMA R26, R25, R50, R26 ;  /* 0x00000032191a7223 */ /* 0x020fe4000000001a */
[----:B------:R-:W-:Y:S01]  /*3000*/  LDS R16, [R9+0x8b0] ;  /* 0x0008b00009107984 */ /* 0x000fe20000000800 */
[----:B------:R-:W-:-:S03]  /*3010*/  FFMA R5, R29, R42, R14 ;  /* 0x0000002a1d057223 */ /* 0x000fc6000000000e */
[----:B------:R-:W5:Y:S01]  /*3020*/  LDS R25, [R10+0xc30] ;  /* 0x000c30000a197984 */ /* 0x000f620000000800 */
[C---:B------:R-:W-:Y:S01]  /*3030*/  FFMA R19, R29.reuse, R44, R18 ;  /* 0x0000002c1d137223 */ /* 0x040fe20000000012 */
[----:B------:R-:W-:Y:S01]  /*3040*/  FFMA R22, R29, R50, R22 ;  /* 0x000000321d167223 */ /* 0x000fe20000000016 */
[C---:B------:R-:W-:Y:S01]  /*3050*/  FFMA R24, R23.reuse, R42, R24 ;  /* 0x0000002a17187223 */ /* 0x040fe20000000018 */
[C---:B------:R-:W-:Y:S01]  /*3060*/  FFMA R27, R23.reuse, R44, R40 ;  /* 0x0000002c171b7223 */ /* 0x040fe20000000028 */
[C---:B------:R-:W-:Y:S01]  /*3070*/  FFMA R46, R23.reuse, R48, R46 ;  /* 0x00000030172e7223 */ /* 0x040fe2000000002e */
[----:B------:R-:W-:Y:S01]  /*3080*/  FFMA R20, R23, R50, R12 ;  /* 0x0000003217147223 */ /* 0x000fe2000000000c */
[----:B------:R-:W5:Y:S01]  /*3090*/  LDS R14, [R9+0x30] ;  /* 0x00003000090e7984 */ /* 0x000f620000000800 */
[C---:B0-----:R-:W-:Y:S01]  /*30a0*/  FFMA R6, R7.reuse, R42, R6 ;  /* 0x0000002a07067223 */ /* 0x041fe20000000006 */
[----:B------:R-:W-:Y:S01]  /*30b0*/  FFMA R31, R7, R44, R34 ;  /* 0x0000002c071f7223 */ /* 0x000fe20000000022 */
[-C--:B------:R-:W-:Y:S01]  /*30c0*/  FFMA R30, R29, R48.reuse, R30 ;  /* 0x000000301d1e7223 */ /* 0x080fe2000000001e */
[----:B------:R-:W0:Y:S01]  /*30d0*/  LDS R23, [R10+0xc70] ;  /* 0x000c70000a177984 */ /* 0x000e220000000800 */
[C---:B------:R-:W-:Y:S01]  /*30e0*/  FFMA R2, R7.reuse, R48, R2 ;  /* 0x0000003007027223 */ /* 0x040fe20000000002 */
[----:B------:R-:W-:-:S02]  /*30f0*/  FFMA R8, R7, R50, R8 ;  /* 0x0000003207087223 */ /* 0x000fc40000000008 */
[----:B------:R-:W0:Y:S01]  /*3100*/  LDS R12, [R9+0x470] ;  /* 0x00047000090c7984 */ /* 0x000e220000000800 */
[----:B-1----:R-:W-:-:S03]  /*3110*/  FFMA R35, R36, R11, R22 ;  /* 0x0000000b24237223 */ /* 0x002fc60000000016 */
[----:B------:R-:W1:Y:S01]  /*3120*/  LDS R18, [R9+0xcf0] ;  /* 0x000cf00009127984 */ /* 0x000e620000000800 */
[----:B--2---:R-:W-:-:S03]  /*3130*/  FFMA R38, R36, R17, R5 ;  /* 0x0000001124267223 */ /* 0x004fc60000000005 */
[----:B------:R-:W-:Y:S01]  /*3140*/  LDS R34, [R10+0xd34] ;  /* 0x000d34000a227984 */ /* 0x000fe20000000800 */
[----:B------:R-:W-:-:S03]  /*3150*/  FFMA R5, R36, R15, R30 ;  /* 0x0000000f24057223 */ /* 0x000fc6000000001e */
[----:B------:R-:W2:Y:S01]  /*3160*/  LDS R33, [R9+0x34] ;  /* 0x0000340009217984 */ /* 0x000ea20000000800 */
[----:B----4-:R-:W-:-:S03]  /*3170*/  FFMA R19, R36, R4, R19 ;  /* 0x0000000424137223 */ /* 0x010fc60000000013 */
[----:B------:R-:W4:Y:S01]  /*3180*/  LDS R29, [R9+0x474] ;  /* 0x00047400091d7984 */ /* 0x000f220000000800 */
[C---:B---3--:R-:W-:Y:S01]  /*3190*/  FFMA R30, R52.reuse, R17, R13 ;  /* 0x00000011341e7223 */ /* 0x048fe2000000000d */
[C---:B------:R-:W-:Y:S01]  /*31a0*/  FFMA R37, R52.reuse, R15, R32 ;  /* 0x0000000f34257223 */ /* 0x040fe20000000020 */
[C---:B------:R-:W-:Y:S01]  /*31b0*/  FFMA R39, R52.reuse, R11, R26 ;  /* 0x0000000b34277223 */ /* 0x040fe2000000001a */
[----:B------:R-:W3:Y:S01]  /*31c0*/  LDS R7, [R9+0x8b4] ;  /* 0x0008b40009077984 */ /* 0x000ee20000000800 */
[----:B------:R-:W-:-:S03]  /*31d0*/  FFMA R21, R52, R4, R21 ;  /* 0x0000000434157223 */ /* 0x000fc60000000015 */
[----:B------:R-:W3:Y:S01]  /*31e0*/  LDS R28, [R9+0xcf4] ;  /* 0x000cf400091c7984 */ /* 0x000ee20000000800 */
[----:B-----5:R-:W-:-:S03]  /*31f0*/  FFMA R40, R25, R16, R5 ;  /* 0x0000001019287223 */ /* 0x020fc60000000005 */
[----:B------:R-:W5:Y:S04]  /*3200*/  LDS R22, [R10+0xd74] ;  /* 0x000d74000a167984 */ /* 0x000f680000000800 */
[----:B------:R-:W-:Y:S01]  /*3210*/  LDS R36, [R9+0x38] ;  /* 0x0000380009247984 */ /* 0x000fe20000000800 */
[----:B------:R-:W-:-:S03]  /*3220*/  FFMA R45, R25, R14, R38 ;  /* 0x0000000e192d7223 */ /* 0x000fc60000000026 */
[----:B------:R-:W-:Y:S01]  /*3230*/  LDS R32, [R9+0x478] ;  /* 0x0004780009207984 */ /* 0x000fe20000000800 */
[C---:B0-----:R-:W-:Y:S01]  /*3240*/  FFMA R5, R23.reuse, R14, R30 ;  /* 0x0000000e17057223 */ /* 0x041fe2000000001e */
[C---:B------:R-:W-:Y:S02]  /*3250*/  FFMA R42, R23.reuse, R16, R37 ;  /* 0x00000010172a7223 */ /* 0x040fe40000000025 */
[----:B------:R-:W-:Y:S01]  /*3260*/  LDS R13, [R9+0x8b8] ;  /* 0x0008b800090d7984 */ /* 0x000fe20000000800 */
[-C--:B------:R-:W-:Y:S01]  /*3270*/  FFMA R30, R23, R12.reuse, R21 ;  /* 0x0000000c171e7223 */ /* 0x080fe20000000015 */
[C---:B------:R-:W-:Y:S02]  /*3280*/  FFMA R38, R25.reuse, R12, R19 ;  /* 0x0000000c19267223 */ /* 0x040fe40000000013 */
[----:B------:R-:W0:Y:S01]  /*3290*/  LDS R43, [R10+0xe78] ;  /* 0x000e78000a2b7984 */ /* 0x000e220000000800 */
[-C--:B-1----:R-:W-:Y:S01]  /*32a0*/  FFMA R35, R25, R18.reuse, R35 ;  /* 0x0000001219237223 */ /* 0x082fe20000000023 */
[----:B------:R-:W-:-:S02]  /*32b0*/  FFMA R39, R23, R18, R39 ;  /* 0x0000001217277223 */ /* 0x000fc40000000027 */
[----:B------:R-:W1:Y:S04]  /*32c0*/  LDS R26, [R9+0xcf8] ;  /* 0x000cf800091a7984 */ /* 0x000e680000000800 */
[----:B------:R-:W1:Y:S01]  /*32d0*/  LDS R41, [R10+0xe38] ;  /* 0x000e38000a297984 */ /* 0x000e620000000800 */
[----:B--2---:R-:W-:-:S03]  /*32e0*/  FFMA R44, R34, R33, R45 ;  /* 0x00000021222c7223 */ /* 0x004fc6000000002d */
[----:B------:R-:W2:Y:S01]  /*32f0*/  LDS R21, [R10+0xbac] ;  /* 0x000bac000a157984 */ /* 0x000ea20000000800 */
[----:B----4-:R-:W-:-:S03]  /*3300*/  FFMA R19, R34, R29, R38 ;  /* 0x0000001d22137223 */ /* 0x010fc60000000026 */
[----:B------:R-:W4:Y:S01]  /*3310*/  LDS R25, [R10+0xbec] ;  /* 0x000bec000a197984 */ /* 0x000f220000000800 */
[C---:B---3--:R-:W-:Y:S01]  /*3320*/  FFMA R40, R34.reuse, R7, R40 ;  /* 0x0000000722287223 */ /* 0x048fe20000000028 */
[-C--:B------:R-:W-:Y:S02]  /*3330*/  FFMA R35, R34, R28.reuse, R35 ;  /* 0x0000001c22237223 */ /* 0x080fe40000000023 */
[----:B------:R-:W-:Y:S01]  /*3340*/  LDS R23, [R10+0xf3c] ;  /* 0x000f3c000a177984 */ /* 0x000fe20000000800 */
[C---:B-----5:R-:W-:Y:S01]  /*3350*/  FFMA R34, R22.reuse, R33, R5 ;  /* 0x0000002116227223 */ /* 0x060fe20000000005 */
[C---:B------:R-:W-:Y:S01]  /*3360*/  FFMA R5, R22.reuse, R29, R30 ;  /* 0x0000001d16057223 */ /* 0x040fe2000000001e */
[C---:B------:R-:W-:Y:S01]  /*3370*/  FFMA R42, R22.reuse, R7, R42 ;  /* 0x00000007162a7223 */ /* 0x040fe2000000002a */
[----:B------:R-:W-:Y:S01]  /*3380*/  FFMA R39, R22, R28, R39 ;  /* 0x0000001c16277223 */ /* 0x000fe20000000027 */
[----:B------:R-:W3:Y:S04]  /*3390*/  LDS R37, [R9+0x3c] ;  /* 0x00003c0009257984 */ /* 0x000ee80000000800 */
[----:B------:R-:W5:Y:S04]  /*33a0*/  LDS R30, [R9+0x47c] ;  /* 0x00047c00091e7984 */ /* 0x000f680000000800 */
[----:B------:R-:W5:Y:S01]  /*33b0*/  LDS R38, [R9+0xcfc] ;  /* 0x000cfc0009267984 */ /* 0x000f620000000800 */
[C---:B0-----:R-:W-:Y:S01]  /*33c0*/  FFMA R34, R43.reuse, R36, R34 ;  /* 0x000000242b227223 */ /* 0x041fe20000000022 */
[C---:B------:R-:W-:Y:S01]  /*33d0*/  FFMA R5, R43.reuse, R32, R5 ;  /* 0x000000202b057223 */ /* 0x040fe20000000005 */
[C---:B------:R-:W-:Y:S01]  /*33e0*/  FFMA R42, R43.reuse, R13, R42 ;  /* 0x0000000d2b2a7223 */ /* 0x040fe2000000002a */
[----:B------:R-:W0:Y:S01]  /*33f0*/  LDS R45, [R10+0xf7c] ;  /* 0x000f7c000a2d7984 */ /* 0x000e220000000800 */
[----:B-1----:R-:W-:-:S03]  /*3400*/  FFMA R43, R43, R26, R39 ;  /* 0x0000001a2b2b7223 */ /* 0x002fc60000000027 */
[----:B------:R1:W0:Y:S01]  /*3410*/  LDS R39, [R9+0x8bc] ;  /* 0x0008bc0009277984 */ /* 0x0002220000000800 */
[C---:B------:R-:W-:Y:S01]  /*3420*/  FFMA R44, R41.reuse, R36, R44 ;  /* 0x00000024292c7223 */ /* 0x040fe2000000002c */
[C---:B------:R-:W-:Y:S01]  /*3430*/  FFMA R19, R41.reuse, R32, R19 ;  /* 0x0000002029137223 */ /* 0x040fe20000000013 */
[C---:B------:R-:W-:Y:S01]  /*3440*/  FFMA R40, R41.reuse, R13, R40 ;  /* 0x0000000d29287223 */ /* 0x040fe20000000028 */
[----:B------:R-:W-:Y:S01]  /*3450*/  FFMA R35, R41, R26, R35 ;  /* 0x0000001a29237223 */ /* 0x000fe20000000023 */
[-C--:B--2---:R-:W-:Y:S01]  /*3460*/  FFMA R41, R21, R17.reuse, R24 ;  /* 0x0000001115297223 */ /* 0x084fe20000000018 */
[----:B----4-:R-:W-:Y:S02]  /*3470*/  FFMA R17, R25, R17, R6 ;  /* 0x0000001119117223 */ /* 0x010fe40000000006 */
[----:B------:R-:W1:Y:S01]  /*3480*/  LDC R6, c[0x0][0x3a8] ;  /* 0x0000ea00ff067b82 */ /* 0x000e620000000800 */
[CC--:B---3--:R-:W-:Y:S01]  /*3490*/  FFMA R44, R23.reuse, R37.reuse, R44 ;  /* 0x00000025172c7223 */ /* 0x0c8fe2000000002c */
[C---:B-----5:R-:W-:Y:S01]  /*34a0*/  FFMA R19, R23.reuse, R30, R19 ;  /* 0x0000001e17137223 */ /* 0x060fe20000000013 */
[----:B------:R-:W-:Y:S01]  /*34b0*/  FFMA R35, R23, R38, R35 ;  /* 0x0000002617237223 */ /* 0x000fe20000000023 */
[----:B-1----:R-:W-:Y:S01]  /*34c0*/  SHF.L.U32 R9, R6, 0x8, RZ ;  /* 0x0000000806097819 */ /* 0x002fe200000006ff */
[C---:B0-----:R-:W-:Y:S01]  /*34d0*/  FFMA R34, R45.reuse, R37, R34 ;  /* 0x000000252d227223 */ /* 0x041fe20000000022 */
[C---:B------:R-:W-:Y:S01]  /*34e0*/  FFMA R5, R45.reuse, R30, R5 ;  /* 0x0000001e2d057223 */ /* 0x040fe20000000005 */
[----:B------:R-:W-:Y:S01]  /*34f0*/  FFMA R43, R45, R38, R43 ;  /* 0x000000262d2b7223 */ /* 0x000fe2000000002b */
[----:B------:R-:W-:Y:S01]  /*3500*/  SHF.R.S32.HI R9, RZ, 0x8, R9 ;  /* 0x00000008ff097819 */ /* 0x000fe20000011409 */
[-C--:B------:R-:W-:Y:S01]  /*3510*/  FFMA R40, R23, R39.reuse, R40 ;  /* 0x0000002717287223 */ /* 0x080fe20000000028 */
[----:B------:R-:W-:Y:S01]  /*3520*/  FFMA R42, R45, R39, R42 ;  /* 0x000000272d2a7223 */ /* 0x000fe2000000002a */
[----:B------:R-:W0:Y:S02]  /*3530*/  LDC.64 R22, c[0x0][0x3a0] ;  /* 0x0000e800ff167b82 */ /* 0x000e240000000a00 */
[----:B------:R-:W-:-:S04]  /*3540*/  IMAD R3, R3, R9, R0 ;  /* 0x0000000903037224 */ /* 0x000fc800078e0200 */
[----:B0-----:R-:W-:-:S05]  /*3550*/  IMAD.WIDE R22, R3, 0x4, R22 ;  /* 0x0000000403167825 */ /* 0x001fca00078e0216 */
[----:B------:R-:W2:Y:S04]  /*3560*/  LDG.E R3, desc[UR14][R22.64+0x80] ;  /* 0x0000800e16037981 */ /* 0x000ea8000c1e1900 */
[----:B------:R-:W3:Y:S04]  /*3570*/  LDG.E R24, desc[UR14][R22.64] ;  /* 0x0000000e16187981 */ /* 0x000ee8000c1e1900 */
[----:B------:R-:W4:Y:S04]  /*3580*/  LDG.E R9, desc[UR14][R22.64+0x40] ;  /* 0x0000400e16097981 */ /* 0x000f28000c1e1900 */
[----:B------:R-:W5:Y:S01]  /*3590*/  LDG.E R0, desc[UR14][R22.64+0xc0] ;  /* 0x0000c00e16007981 */ /* 0x000f62000c1e1900 */
[----:B--2---:R-:W-:Y:S01]  /*35a0*/  FMUL R3, R3, UR9 ;  /* 0x0000000903037c20 */ /* 0x004fe20008400000 */
[----:B---3--:R-:W-:Y:S01]  /*35b0*/  FMUL R45, R24, UR9 ;  /* 0x00000009182d7c20 */ /* 0x008fe20008400000 */
[----:B----4-:R-:W-:-:S02]  /*35c0*/  FMUL R24, R9, UR9 ;  /* 0x0000000909187c20 */ /* 0x010fc40008400000 */
[----:B------:R-:W-:Y:S01]  /*35d0*/  FFMA R9, R40, UR8, R3 ;  /* 0x0000000828097c23 */ /* 0x000fe20008000003 */
[----:B------:R-:W-:Y:S01]  /*35e0*/  SHF.L.U32 R3, R6, 0x4, RZ ;  /* 0x0000000406037819 */ /* 0x000fe200000006ff */
[----:B-----5:R-:W-:Y:S01]  /*35f0*/  FMUL R0, R0, UR9 ;  /* 0x0000000900007c20 */ /* 0x020fe20008400000 */
[----:B------:R-:W-:Y:S01]  /*3600*/  FFMA R47, R44, UR8, R45 ;  /* 0x000000082c2f7c23 */ /* 0x000fe2000800002d */
[----:B------:R-:W-:Y:S02]  /*3610*/  FFMA R19, R19, UR8, R24 ;  /* 0x0000000813137c23 */ /* 0x000fe40008000018 */
[----:B------:R-:W-:-:S04]  /*3620*/  IMAD.WIDE R44, R3, 0x4, R22 ;  /* 0x00000004032c7825 */ /* 0x000fc800078e0216 */
[----:B------:R-:W-:Y:S01]  /*3630*/  FFMA R35, R35, UR8, R0 ;  /* 0x0000000823237c23 */ /* 0x000fe20008000000 */
[----:B------:R-:W-:Y:S04]  /*3640*/  STG.E desc[UR14][R22.64+0x80], R9 ;  /* 0x0000800916007986 */ /* 0x000fe8000c10190e */
[----:B------:R-:W-:Y:S04]  /*3650*/  STG.E desc[UR14][R22.64], R47 ;  /* 0x0000002f16007986 */ /* 0x000fe8000c10190e */
[----:B------:R-:W-:Y:S04]  /*3660*/  STG.E desc[UR14][R22.64+0x40], R19 ;  /* 0x0000401316007986 */ /* 0x000fe8000c10190e */
[----:B------:R0:W-:Y:S04]  /*3670*/  STG.E desc[UR14][R22.64+0xc0], R35 ;  /* 0x0000c02316007986 */ /* 0x0001e8000c10190e */
[----:B------:R-:W2:Y:S04]  /*3680*/  LDG.E R0, desc[UR14][R44.64] ;  /* 0x0000000e2c007981 */ /* 0x000ea8000c1e1900 */
[----:B------:R-:W3:Y:S04]  /*3690*/  LDG.E R6, desc[UR14][R44.64+0x40] ;  /* 0x0000400e2c067981 */ /* 0x000ee8000c1e1900 */
[----:B------:R-:W4:Y:S04]  /*36a0*/  LDG.E R24, desc[UR14][R44.64+0x80] ;  /* 0x0000800e2c187981 */ /* 0x000f28000c1e1900 */
[----:B------:R-:W5:Y:S01]  /*36b0*/  LDG.E R40, desc[UR14][R44.64+0xc0] ;  /* 0x0000c00e2c287981 */ /* 0x000f62000c1e1900 */
[----:B0-----:R-:W-:-:S04]  /*36c0*/  IMAD.WIDE R22, R3, 0x4, R44 ;  /* 0x0000000403167825 */ /* 0x001fc800078e022c */
[C---:B------:R-:W-:Y:S01]  /*36d0*/  FFMA R27, R21.reuse, R4, R27 ;  /* 0x00000004151b7223 */ /* 0x040fe2000000001b */
[C---:B------:R-:W-:Y:S01]  /*36e0*/  FFMA R35, R21.reuse, R15, R46 ;  /* 0x0000000f15237223 */ /* 0x040fe2000000002e */
[----:B------:R-:W-:Y:S02]  /*36f0*/  FFMA R21, R21, R11, R20 ;  /* 0x0000000b15157223 */ /* 0x000fe40000000014 */
[----:B------:R-:W0:Y:S01]  /*3700*/  LDS R20, [R10+0xcb0] ;  /* 0x000cb0000a147984 */ /* 0x000e220000000800 */
        /* <DEDUP_REMOVED lines=19> */
[C---:B------:R-:W-:Y:S01]  /*3840*/  FFMA R40, R20.reuse, R16, R35 ;  /* 0x0000001014287223 */ /* 0x040fe20000000023 */
[----:B------:R-:W-:-:S02]  /*3850*/  FFMA R21, R20, R18, R21 ;  /* 0x0000001214157223 */ /* 0x000fc40000000015 */
[----:B------:R-:W0:Y:S01]  /*3860*/  LDS R20, [R10+0xeb8] ;  /* 0x000eb8000a147984 */ /* 0x000e220000000800 */
[C---:B-1----:R-:W-:Y:S01]  /*3870*/  FFMA R27, R19.reuse, R33, R24 ;  /* 0x00000021131b7223 */ /* 0x042fe20000000018 */
[C---:B------:R-:W-:Y:S01]  /*3880*/  FFMA R35, R19.reuse, R29, R34 ;  /* 0x0000001d13237223 */ /* 0x040fe20000000022 */
[C---:B------:R-:W-:Y:S01]  /*3890*/  FFMA R40, R19.reuse, R7, R40 ;  /* 0x0000000713287223 */ /* 0x040fe20000000028 */
[----:B------:R-:W-:Y:S02]  /*38a0*/  FFMA R21, R19, R28, R21 ;  /* 0x0000001c13157223 */ /* 0x000fe40000000015 */
[----:B------:R-:W1:Y:S01]  /*38b0*/  LDS R19, [R10+0xfbc] ;  /* 0x000fbc000a137984 */ /* 0x000e620000000800 */
[C---:B0-----:R-:W-:Y:S01]  /*38c0*/  FFMA R24, R20.reuse, R36, R27 ;  /* 0x0000002414187223 */ /* 0x041fe2000000001b */
[C---:B------:R-:W-:Y:S01]  /*38d0*/  FFMA R35, R20.reuse, R32, R35 ;  /* 0x0000002014237223 */ /* 0x040fe20000000023 */
[C---:B------:R-:W-:Y:S01]  /*38e0*/  FFMA R40, R20.reuse, R13, R40 ;  /* 0x0000000d14287223 */ /* 0x040fe20000000028 */
[----:B------:R-:W-:Y:S01]  /*38f0*/  FFMA R21, R20, R26, R21 ;  /* 0x0000001a14157223 */ /* 0x000fe20000000015 */
[C---:B-1----:R-:W-:Y:S01]  /*3900*/  FFMA R24, R19.reuse, R37, R24 ;  /* 0x0000002513187223 */ /* 0x042fe20000000018 */
[----:B------:R-:W-:-:S02]  /*3910*/  FFMA R35, R19, R30, R35 ;  /* 0x0000001e13237223 */ /* 0x000fc40000000023 */
[C---:B------:R-:W-:Y:S01]  /*3920*/  FFMA R21, R19.reuse, R38, R21 ;  /* 0x0000002613157223 */ /* 0x040fe20000000015 */
[----:B------:R-:W-:Y:S01]  /*3930*/  FFMA R40, R19, R39, R40 ;  /* 0x0000002713287223 */ /* 0x000fe20000000028 */
[----:B--2---:R-:W-:Y:S01]  /*3940*/  FMUL R20, R5, UR9 ;  /* 0x0000000905147c20 */ /* 0x004fe20008400000 */
[----:B---3--:R-:W-:Y:S01]  /*3950*/  FMUL R9, R9, UR9 ;  /* 0x0000000909097c20 */ /* 0x008fe20008400000 */
[----:B----4-:R-:W-:Y:S01]  /*3960*/  FMUL R5, R0, UR9 ;  /* 0x0000000900057c20 */ /* 0x010fe20008400000 */
[----:B-----5:R-:W-:Y:S02]  /*3970*/  FMUL R6, R6, UR9 ;  /* 0x0000000906067c20 */ /* 0x020fe40008400000 */
        /* <DEDUP_REMOVED lines=14> */
[----:B------:R-:W0:Y:S01]  /*3a60*/  LDS R4, [R10+0xcf0] ;  /* 0x000cf0000a047984 */ /* 0x000e220000000800 */
[----:B------:R-:W-:-:S03]  /*3a70*/  FFMA R15, R25, R15, R2 ;  /* 0x0000000f190f7223 */ /* 0x000fc60000000002 */
[----:B------:R-:W1:Y:S04]  /*3a80*/  LDS R9, [R10+0xdf4] ;  /* 0x000df4000a097984 */ /* 0x000e680000000800 */
[----:B------:R-:W1:Y:S04]  /*3a90*/  LDS R2, [R10+0xef8] ;  /* 0x000ef8000a027984 */ /* 0x000e680000000800 */
[----:B------:R-:W1:Y:S01]  /*3aa0*/  LDS R19, [R10+0xffc] ;  /* 0x000ffc000a137984 */ /* 0x000e620000000800 */
[----:B------:R-:W-:Y:S01]  /*3ab0*/  FFMA R11, R25, R11, R8 ;  /* 0x0000000b190b7223 */ /* 0x000fe20000000008 */
[C---:B0-----:R-:W-:Y:S01]  /*3ac0*/  FFMA R14, R4.reuse, R14, R17 ;  /* 0x0000000e040e7223 */ /* 0x041fe20000000011 */
[----:B------:R-:W-:-:S02]  /*3ad0*/  FFMA R12, R4, R12, R31 ;  /* 0x0000000c040c7223 */ /* 0x000fc4000000001f */
[C---:B------:R-:W-:Y:S01]  /*3ae0*/  FFMA R11, R4.reuse, R18, R11 ;  /* 0x00000012040b7223 */ /* 0x040fe2000000000b */
[----:B------:R-:W-:Y:S01]  /*3af0*/  FFMA R4, R4, R16, R15 ;  /* 0x0000001004047223 */ /* 0x000fe2000000000f */
[C---:B-1----:R-:W-:Y:S01]  /*3b00*/  FFMA R33, R9.reuse, R33, R14 ;  /* 0x0000002109217223 */ /* 0x042fe2000000000e */
[C---:B------:R-:W-:Y:S01]  /*3b10*/  FFMA R29, R9.reuse, R29, R12 ;  /* 0x0000001d091d7223 */ /* 0x040fe2000000000c */
[C---:B------:R-:W-:Y:S01]  /*3b20*/  FFMA R11, R9.reuse, R28, R11 ;  /* 0x0000001c090b7223 */ /* 0x040fe2000000000b */
[----:B------:R-:W-:Y:S01]  /*3b30*/  FFMA R4, R9, R7, R4 ;  /* 0x0000000709047223 */ /* 0x000fe20000000004 */
[C---:B------:R-:W-:Y:S01]  /*3b40*/  FFMA R36, R2.reuse, R36, R33 ;  /* 0x0000002402247223 */ /* 0x040fe20000000021 */
[C---:B------:R-:W-:Y:S01]  /*3b50*/  FFMA R29, R2.reuse, R32, R29 ;  /* 0x00000020021d7223 */ /* 0x040fe2000000001d */
[C---:B------:R-:W-:Y:S01]  /*3b60*/  FFMA R11, R2.reuse, R26, R11 ;  /* 0x0000001a020b7223 */ /* 0x040fe2000000000b */
[----:B------:R-:W-:Y:S01]  /*3b70*/  FFMA R4, R2, R13, R4 ;  /* 0x0000000d02047223 */ /* 0x000fe20000000004 */
[C---:B------:R-:W-:Y:S01]  /*3b80*/  FFMA R36, R19.reuse, R37, R36 ;  /* 0x0000002513247223 */ /* 0x040fe20000000024 */
[C---:B------:R-:W-:Y:S01]  /*3b90*/  FFMA R29, R19.reuse, R30, R29 ;  /* 0x0000001e131d7223 */ /* 0x040fe2000000001d */
[C---:B------:R-:W-:Y:S01]  /*3ba0*/  FFMA R11, R19.reuse, R38, R11 ;  /* 0x00000026130b7223 */ /* 0x040fe2000000000b */
[----:B------:R-:W-:Y:S01]  /*3bb0*/  FFMA R4, R19, R39, R4 ;  /* 0x0000002713047223 */ /* 0x000fe20000000004 */
[----:B--2---:R-:W-:Y:S01]  /*3bc0*/  FMUL R2, R3, UR9 ;  /* 0x0000000903027c20 */ /* 0x004fe20008400000 */
[----:B---3--:R-:W-:Y:S01]  /*3bd0*/  FMUL R3, R0, UR9 ;  /* 0x0000000900037c20 */ /* 0x008fe20008400000 */
[----:B----4-:R-:W-:Y:S01]  /*3be0*/  FMUL R7, R6, UR9 ;  /* 0x0000000906077c20 */ /* 0x010fe20008400000 */
[----:B-----5:R-:W-:-:S03]  /*3bf0*/  FMUL R0, R5, UR9 ;  /* 0x0000000905007c20 */ /* 0x020fc60008400000 */
[----:B------:R-:W-:Y:S01]  /*3c00*/  FFMA R7, R36, UR8, R7 ;  /* 0x0000000824077c23 */ /* 0x000fe20008000007 */
[----:B------:R-:W-:Y:S01]  /*3c10*/  FFMA R29, R29, UR8, R2 ;  /* 0x000000081d1d7c23 */ /* 0x000fe20008000002 */
[----:B------:R-:W-:Y:S01]  /*3c20*/  FFMA R3, R4, UR8, R3 ;  /* 0x0000000804037c23 */ /* 0x000fe20008000003 */
[----:B------:R-:W-:Y:S02]  /*3c30*/  FFMA R11, R11, UR8, R0 ;  /* 0x000000080b0b7c23 */ /* 0x000fe40008000000 */
[----:B------:R-:W-:Y:S04]  /*3c40*/  STG.E desc[UR14][R20.64], R7 ;  /* 0x0000000714007986 */ /* 0x000fe8000c10190e */
[----:B------:R-:W-:Y:S04]  /*3c50*/  STG.E desc[UR14][R20.64+0x40], R29 ;  /* 0x0000401d14007986 */ /* 0x000fe8000c10190e */
[----:B------:R-:W-:Y:S04]  /*3c60*/  STG.E desc[UR14][R20.64+0x80], R3 ;  /* 0x0000800314007986 */ /* 0x000fe8000c10190e */
[----:B------:R-:W-:Y:S01]  /*3c70*/  STG.E desc[UR14][R20.64+0xc0], R11 ;  /* 0x0000c00b14007986 */ /* 0x000fe2000c10190e */
[----:B------:R-:W-:Y:S05]  /*3c80*/  EXIT ;  /* 0x000000000000794d */ /* 0x000fea0003800000 */
.L_x_3:
        /* <DEDUP_REMOVED lines=15> */
.L_x_9:


//--------------------- .text.sgemmTN             --------------------------
	.section	.text.sgemmTN,"ax",@progbits
	.align	128
        .global         sgemmTN
        .type           sgemmTN,@function
        .size           sgemmTN,(.L_x_10 - sgemmTN)
        .other          sgemmTN,@"STO_CUDA_ENTRY STV_DEFAULT"
sgemmTN:
.text.sgemmTN:
[----:B------:R-:W-:Y:S01]  /*0000*/  LDC R1, c[0x0][0x37c] ;  /* 0x0000df00ff017b82 */ /* 0x000fe20000000800 */
[----:B------:R-:W0:Y:S01]  /*0010*/  S2R R6, SR_TID.X ;  /* 0x0000000000067919 */ /* 0x000e220000002100 */
[----:B------:R-:W1:Y:S06]  /*0020*/  LDCU UR10, c[0x0][0x398] ;  /* 0x00007300ff0a77ac */ /* 0x000e6c0008000800 */
[----:B------:R-:W2:Y:S01]  /*0030*/  LDC.64 R10, c[0x0][0x390] ;  /* 0x0000e400ff0a7b82 */ /* 0x000ea20000000a00 */
[----:B------:R-:W3:Y:S01]  /*0040*/  S2R R3, SR_TID.Y ;  /* 0x0000000000037919 */ /* 0x000ee20000002200 */
[----:B------:R-:W4:Y:S01]  /*0050*/  LDCU UR5, c[0x0][0x388] ;  /* 0x00007100ff0577ac */ /* 0x000f220008000800 */
[----:B------:R-:W5:Y:S01]  /*0060*/  S2R R2, SR_CTAID.Y ;  /* 0x0000000000027919 */ /* 0x000f620000002600 */
[----:B------:R-:W2:Y:S04]  /*0070*/  LDCU.64 UR8, c[0x0][0x358] ;  /* 0x00006b00ff0877ac */ /* 0x000ea80008000a00 */
[----:B------:R-:W2:Y:S01]  /*0080*/  LDC.64 R8, c[0x0][0x380] ;  /* 0x0000e000ff087b82 */ /* 0x000ea20000000a00 */
[----:B------:R-:W4:Y:S07]  /*0090*/  S2R R0, SR_CTAID.X ;  /* 0x0000000000007919 */ /* 0x000f2e0000002500 */
[----:B------:R-:W2:Y:S01]  /*00a0*/  S2UR UR6, SR_CgaCtaId ;  /* 0x00000000000679c3 */ /* 0x000ea20000008800 */
[----:B-1----:R-:W-:-:S02]  /*00b0*/  USHF.L.U32 UR4, UR10, 0x8, URZ ;  /* 0x000000080a047899 */ /* 0x002fc400080006ff */
[----:B------:R-:W-:Y:S02]  /*00c0*/  MOV R13, UR10 ;  /* 0x0000000a000d7c02 */ /* 0x000fe40008000f00 */
[----:B------:R-:W-:Y:S01]  /*00d0*/  MOV R15, UR10 ;  /* 0x0000000a000f7c02 */ /* 0x000fe20008000f00 */
[----:B------:R-:W-:Y:S01]  /*00e0*/  USHF.R.S32.HI UR4, URZ, 0x8, UR4 ;  /* 0x00000008ff047899 */ /* 0x000fe20008011404 */
[----:B------:R-:W-:Y:S01]  /*00f0*/  MOV R17, UR10 ;  /* 0x0000000a00117c02 */ /* 0x000fe20008000f00 */
[----:B------:R-:W1:Y:S01]  /*0100*/  LDC R31, c[0x0][0x3ac] ;  /* 0x0000eb00ff1f7b82 */ /* 0x000e620000000800 */
[----:B0-----:R-:W-:Y:S02]  /*0110*/  LOP3.LUT R5, R6, 0xf, RZ, 0xc0, !PT ;  /* 0x0000000f06057812 */ /* 0x001fe400078ec0ff */
[----:B---3--:R-:W-:-:S04]  /*0120*/  LEA R4, R3, R6, 0x6 ;  /* 0x0000000603047211 */ /* 0x008fc800078e30ff */
[----:B------:R-:W-:-:S04]  /*0130*/  SHF.R.U32.HI R3, RZ, 0x4, R4 ;  /* 0x00000004ff037819 */ /* 0x000fc80000011604 */
[-C--:B-----5:R-:W-:Y:S02]  /*0140*/  LEA R2, R2, R3.reuse, 0x4 ;  /* 0x0000000302027211 */ /* 0x0a0fe400078e20ff */
[----:B----4-:R-:W-:Y:S02]  /*0150*/  LEA R12, R0, R3, 0x6 ;  /* 0x00000003000c7211 */ /* 0x010fe400078e30ff */
[----:B------:R-:W-:Y:S02]  /*0160*/  SHF.L.U32 R2, R2, 0x2, RZ ;  /* 0x0000000202027819 */ /* 0x000fe400000006ff */
[----:B------:R-:W-:-:S03]  /*0170*/  SHF.L.U32 R12, R12, 0x8, RZ ;  /* 0x000000080c0c7819 */ /* 0x000fc600000006ff */
[----:B------:R-:W-:Y:S01]  /*0180*/  IMAD R7, R2, UR4, R5 ;  /* 0x0000000402077c24 */ /* 0x000fe2000f8e0205 */
[----:B------:R-:W-:Y:S01]  /*0190*/  USHF.L.U32 UR4, UR5, 0x8, URZ ;  /* 0x0000000805047899 */ /* 0x000fe200080006ff */
[----:B------:R-:W-:Y:S01]  /*01a0*/  SHF.R.S32.HI R12, RZ, 0x8, R12 ;  /* 0x00000008ff0c7819 */ /* 0x000fe2000001140c */
[----:B------:R-:W-:Y:S01]  /*01b0*/  USHF.L.U32 UR5, UR5, 0x4, URZ ;  /* 0x0000000405057899 */ /* 0x000fe200080006ff */
[----:B--2---:R-:W-:Y:S01]  /*01c0*/  IMAD.WIDE R10, R7, 0x4, R10 ;  /* 0x00000004070a7825 */ /* 0x004fe200078e020a */
[----:B------:R-:W-:-:S04]  /*01d0*/  USHF.R.S32.HI UR4, URZ, 0x8, UR4 ;  /* 0x00000008ff047899 */ /* 0x000fc80008011404 */
[----:B------:R-:W-:Y:S02]  /*01e0*/  MOV R19, UR5 ;  /* 0x0000000500137c02 */ /* 0x000fe40008000f00 */
[----:B------:R-:W-:Y:S01]  /*01f0*/  IMAD R7, R12, UR4, R5 ;  /* 0x000000040c077c24 */ /* 0x000fe2000f8e0205 */
[----:B------:R-:W-:Y:S01]  /*0200*/  MOV R21, UR5 ;  /* 0x0000000500157c02 */ /* 0x000fe20008000f00 */
[----:B------:R-:W-:-:S04]  /*0210*/  IMAD.WIDE R12, R13, 0x4, R10 ;  /* 0x000000040d0c7825 */ /* 0x000fc800078e020a */
[----:B------:R-:W-:Y:S01]  /*0220*/  IMAD.WIDE R8, R7, 0x4, R8 ;  /* 0x0000000407087825 */ /* 0x000fe200078e0208 */
[----:B------:R-:W-:Y:S01]  /*0230*/  MOV R23, UR5 ;  /* 0x0000000500177c02 */ /* 0x000fe20008000f00 */
[----:B------:R-:W2:Y:S02]  /*0240*/  LDG.E R25, desc[UR8][R12.64] ;  /* 0x000000080c197981 */ /* 0x000ea4000c1e1900 */
[----:B------:R-:W-:Y:S02]  /*0250*/  IMAD.WIDE R14, R15, 0x4, R12 ;  /* 0x000000040f0e7825 */ /* 0x000fe400078e020c */
[----:B------:R-:W3:Y:S02]  /*0260*/  LDG.E R7, desc[UR8][R10.64] ;  /* 0x000000080a077981 */ /* 0x000ee4000c1e1900 */
[----:B------:R-:W-:Y:S02]  /*0270*/  IMAD.WIDE R18, R19, 0x4, R8 ;  /* 0x0000000413127825 */ /* 0x000fe400078e0208 */
[----:B------:R-:W4:Y:S02]  /*0280*/  LDG.E R27, desc[UR8][R8.64] ;  /* 0x00000008081b7981 */ /* 0x000f24000c1e1900 */
[----:B------:R-:W-:-:S02]  /*0290*/  IMAD.WIDE R16, R17, 0x4, R14 ;  /* 0x0000000411107825 */ /* 0x000fc400078e020e */
[----:B------:R0:W5:Y:S02]  /*02a0*/  LDG.E R15, desc[UR8][R14.64] ;  /* 0x000000080e0f7981 */ /* 0x000164000c1e1900 */
[----:B------:R-:W-:Y:S02]  /*02b0*/  IMAD.WIDE R20, R21, 0x4, R18 ;  /* 0x0000000415147825 */ /* 0x000fe400078e0212 */
[----:B------:R-:W4:Y:S02]  /*02c0*/  LDG.E R17, desc[UR8][R16.64] ;  /* 0x0000000810117981 */ /* 0x000f24000c1e1900 */
[----:B------:R-:W-:Y:S02]  /*02d0*/  IMAD.WIDE R22, R23, 0x4, R20 ;  /* 0x0000000417167825 */ /* 0x000fe400078e0214 */
[----:B------:R1:W4:Y:S04]  /*02e0*/  LDG.E R29, desc[UR8][R18.64] ;  /* 0x00000008121d7981 */ /* 0x000328000c1e1900 */
[----:B------:R-:W4:Y:S04]  /*02f0*/  LDG.E R21, desc[UR8][R20.64] ;  /* 0x0000000814157981 */ /* 0x000f28000c1e1900 */
[----:B------:R1:W4:Y:S01]  /*0300*/  LDG.E R23, desc[UR8][R22.64] ;  /* 0x0000000816177981 */ /* 0x000322000c1e1900 */
[----:B0-----:R-:W-:Y:S01]  /*0310*/  HFMA2 R14, -RZ, RZ, 0, 1.54972076416015625e-05 ;  /* 0x00000104ff0e7431 */ /* 0x001fe200000001ff */
[----:B------:R-:W-:-:S02]  /*0320*/  UMOV UR4, 0x400 ;  /* 0x0000040000047882 */ /* 0x000fc40000000000 */
[----:B------:R-:W-:Y:S02]  /*0330*/  ULEA UR7, UR6, UR4, 0x18 ;  /* 0x0000000406077291 */ /* 0x000fe4000f8ec0ff */
[----:B------:R-:W-:Y:S01]  /*0340*/  UIADD3 UR4, UPT, UPT, UR4, 0x1040, URZ ;  /* 0x0000104004047890 */ /* 0x000fe2000fffe0ff */
[----:B------:R-:W-:Y:S02]  /*0350*/  SHF.L.U32 R12, R6, 0x2, RZ ;  /* 0x00000002060c7819 */ /* 0x000fe400000006ff */
[----:B------:R-:W-:Y:S01]  /*0360*/  LOP3.LUT R13, R4, 0x1fff0, RZ, 0xc0, !PT ;  /* 0x0001fff0040d7812 */ /* 0x000fe200078ec0ff */
[----:B------:R-:W-:Y:S01]  /*0370*/  ULEA UR4, UR6, UR4, 0x18 ;  /* 0x0000000406047291 */ /* 0x000fe2000f8ec0ff */
[----:B------:R-:W-:Y:S01]  /*0380*/  IMAD R6, R5, R14, UR7 ;  /* 0x0000000705067e24 */ /* 0x000fe2000f8e020e */
[----:B------:R-:W-:-:S04]  /*0390*/  LOP3.LUT R12, R12, 0x3c, RZ, 0xc0, !PT ;  /* 0x0000003c0c0c7812 */ /* 0x000fc800078ec0ff */
[----:B------:R-:W-:Y:S02]  /*03a0*/  IADD3 R4, PT, PT, R6, R13, RZ ;  /* 0x0000000d06047210 */ /* 0x000fe40007ffe0ff */
[----:B------:R-:W-:-:S05]  /*03b0*/  IADD3 R6, PT, PT, R12, UR4, RZ ;  /* 0x000000040c067c10 */ /* 0x000fca000fffe0ff */
[----:B------:R-:W-:Y:S01]  /*03c0*/  IMAD R6, R3, 0x44, R6 ;  /* 0x0000004403067824 */ /* 0x000fe200078e0206 */
[----:B------:R-:W-:Y:S01]  /*03d0*/  IADD3 R8, P0, PT, R8, 0x40, RZ ;  /* 0x0000004008087810 */ /* 0x000fe20007f1e0ff */
[----:B-1----:R-:W-:Y:S01]  /*03e0*/  IMAD.WIDE R12, R31, 0x4, R10 ;  /* 0x000000041f0c7825 */ /* 0x002fe200078e020a */
[----:B------:R-:W-:Y:S02]  /*03f0*/  MOV R19, R11 ;  /* 0x0000000b00137202 */ /* 0x000fe40000000f00 */
[----:B------:R-:W-:Y:S02]  /*0400*/  IADD3.X R9, PT, PT, RZ, R9, RZ, P0, !PT ;  /* 0x00000009ff097210 */ /* 0x000fe400007fe4ff */
[----:B------:R-:W-:Y:S01]  /*0410*/  IADD3 R11, P0, PT, R12, -0x40, RZ ;  /* 0xffffffc00c0b7810 */ /* 0x000fe20007f1e0ff */
[----:B------:R-:W-:Y:S02]  /*0420*/  HFMA2 R36, -RZ, RZ, 0, 0 ;  /* 0x00000000ff247431 */ /* 0x000fe400000001ff */
[----:B------:R-:W-:-:S02]  /*0430*/  HFMA2 R22, -RZ, RZ, 0, 0 ;  /* 0x00000000ff167431 */ /* 0x000fc400000001ff */
[----:B------:R-:W-:Y:S01]  /*0440*/  HFMA2 R41, -RZ, RZ, 0, 0 ;  /* 0x00000000ff297431 */ /* 0x000fe200000001ff */
[----:B------:R-:W-:Y:S02]  /*0450*/  MOV R32, R10 ;  /* 0x0000000a00207202 */ /* 0x000fe40000000f00 */
[----:B------:R-:W-:Y:S02]  /*0460*/  CS2R R30, SRZ ;  /* 0x00000000001e7805 */ /* 0x000fe4000001ff00 */
[----:B------:R-:W-:Y:S02]  /*0470*/  IADD3.X R12, PT, PT, R13, -0x1, RZ, P0, !PT ;  /* 0xffffffff0d0c7810 */ /* 0x000fe400007fe4ff */
[----:B------:R-:W-:Y:S02]  /*0480*/  CS2R R38, SRZ ;  /* 0x0000000000267805 */ /* 0x000fe4000001ff00 */
[----:B------:R-:W-:Y:S02]  /*0490*/  MOV R35, RZ ;  /* 0x000000ff00237202 */ /* 0x000fe40000000f00 */
[----:B------:R-:W-:-:S02]  /*04a0*/  MOV R14, RZ ;  /* 0x000000ff000e7202 */ /* 0x000fc40000000f00 */
[----:B------:R-:W-:Y:S02]  /*04b0*/  MOV R24, RZ ;  /* 0x000000ff00187202 */ /* 0x000fe40000000f00 */
[----:B------:R-:W-:Y:S01]  /*04c0*/  MOV R18, RZ ;  /* 0x000000ff00127202 */ /* 0x000fe20000000f00 */
[----:B--2---:R-:W-:Y:S04]  /*04d0*/  STS [R4+0x4], R25 ;  /* 0x0000041904007388 */ /* 0x004fe80000000800 */
[----:B---3--:R-:W-:Y:S04]  /*04e0*/  STS [R4], R7 ;  /* 0x0000000704007388 */ /* 0x008fe80000000800 */
[----:B-----5:R-:W-:Y:S04]  /*04f0*/  STS [R4+0x8], R15 ;  /* 0x0000080f04007388 */ /* 0x020fe80000000800 */
[----:B----4-:R0:W-:Y:S04]  /*0500*/  STS [R4+0xc], R17 ;  /* 0x00000c1104007388 */ /* 0x0101e80000000800 */
[----:B------:R-:W-:Y:S04]  /*0510*/  STS [R6], R27 ;  /* 0x0000001b06007388 */ /* 0x000fe80000000800 */
[----:B------:R1:W-:Y:S04]  /*0520*/  STS [R6+0x440], R29 ;  /* 0x0004401d06007388 */ /* 0x0003e80000000800 */
[----:B------:R2:W-:Y:S04]  /*0530*/  STS [R6+0x880], R21 ;  /* 0x0008801506007388 */ /* 0x0005e80000000800 */
[----:B------:R3:W-:Y:S01]  /*0540*/  STS [R6+0xcc0], R23 ;  /* 0x000cc01706007388 */ /* 0x0007e20000000800 */
[----:B0-----:R-:W-:-:S02]  /*0550*/  HFMA2 R17, -RZ, RZ, 0, 0 ;  /* 0x00000000ff117431 */ /* 0x001fc400000001ff */
[----:B-1----:R-:W-:Y:S01]  /*0560*/  HFMA2 R29, -RZ, RZ, 0, 0 ;  /* 0x00000000ff1d7431 */ /* 0x002fe200000001ff */
[----:B------:R-:W-:Y:S02]  /*0570*/  MOV R27, RZ ;  /* 0x000000ff001b7202 */ /* 0x000fe40000000f00 */
[----:B--2---:R-:W-:Y:S01]  /*0580*/  CS2R R20, SRZ ;  /* 0x0000000000147805 */ /* 0x004fe2000001ff00 */
[----:B------:R-:W-:Y:S06]  /*0590*/  BAR.SYNC.DEFER_BLOCKING 0x0 ;  /* 0x0000000000007b1d */ /* 0x000fec0000010000 */
.L_x_4:
[----:B------:R-:W-:Y:S02]  /*05a0*/  LEA R10, R5, UR4, 0x2 ;  /* 0x00000004050a7c11 */ /* 0x000fe4000f8e10ff */
[----:B------:R-:W-:Y:S02]  /*05b0*/  LEA R25, R3, UR7, 0x2 ;  /* 0x0000000703197c11 */ /* 0x000fe4000f8e10ff */
[----:B------:R-:W-:Y:S02]  /*05c0*/  LEA R13, R5, R10, 0x6 ;  /* 0x0000000a050d7211 */ /* 0x000fe400078e30ff */
[----:B------:R-:W-:Y:S01]  /*05d0*/  MOV R51, UR10 ;  /* 0x0000000a00337c02 */ /* 0x000fe20008000f00 */
[----:B-1----:R-:W-:Y:S01]  /*05e0*/  LDS R43, [R25] ;  /* 0x00000000192b7984 */ /* 0x002fe20000000800 */
        /* <DEDUP_REMOVED lines=8> */
[----:B------:R-:W5:Y:S01]  /*0670*/  LDS R46, [R13+0xcc0] ;  /* 0x000cc0000d2e7984 */ /* 0x000f620000000800 */
[-C--:B0-----:R-:W-:Y:S01]  /*0680*/  FFMA R40, R43, R10.reuse, R20 ;  /* 0x0000000a2b287223 */ /* 0x081fe20000000014 */
[----:B-1----:R-:W-:-:S02]  /*0690*/  FFMA R16, R37, R10, R27 ;  /* 0x0000000a25107223 */ /* 0x002fc4000000001b */
[----:B------:R-:W-:Y:S01]  /*06a0*/  LDS R27, [R25+0x144] ;  /* 0x00014400191b7984 */ /* 0x000fe20000000800 */
[----:B--2---:R-:W-:-:S03]  /*06b0*/  FFMA R34, R33, R10, R17 ;  /* 0x0000000a21227223 */ /* 0x004fc60000000011 */
[----:B------:R-:W0:Y:S01]  /*06c0*/  LDS R17, [R13+0x4] ;  /* 0x000004000d117984 */ /* 0x000e220000000800 */
[----:B---3--:R-:W-:-:S03]  /*06d0*/  FFMA R23, R15, R10, R18 ;  /* 0x0000000a0f177223 */ /* 0x008fc60000000012 */
[----:B------:R-:W1:Y:S01]  /*06e0*/  LDS R10, [R25+0x1c4] ;  /* 0x0001c400190a7984 */ /* 0x000e620000000800 */
[-C--:B----4-:R-:W-:Y:S01]  /*06f0*/  FFMA R28, R43, R42.reuse, R21 ;  /* 0x0000002a2b1c7223 */ /* 0x090fe20000000015 */
[-C--:B------:R-:W-:Y:S01]  /*0700*/  FFMA R26, R33, R42.reuse, R29 ;  /* 0x0000002a211a7223 */ /* 0x080fe2000000001d */
[-C--:B------:R-:W-:Y:S01]  /*0710*/  FFMA R7, R15, R42.reuse, R24 ;  /* 0x0000002a0f077223 */ /* 0x080fe20000000018 */
[----:B------:R-:W2:Y:S01]  /*0720*/  LDS R29, [R25+0x104] ;  /* 0x00010400191d7984 */ /* 0x000ea20000000800 */
[----:B------:R-:W-:Y:S01]  /*0730*/  FFMA R30, R37, R42, R30 ;  /* 0x0000002a251e7223 */ /* 0x000fe2000000001e */
[-C--:B-----5:R-:W-:Y:S01]  /*0740*/  FFMA R42, R33, R48.reuse, R41 ;  /* 0x00000030212a7223 */ /* 0x0a0fe20000000029 */
[-C--:B------:R-:W-:Y:S01]  /*0750*/  FFMA R45, R43, R48.reuse, R38 ;  /* 0x000000302b2d7223 */ /* 0x080fe20000000026 */
[----:B------:R-:W3:Y:S01]  /*0760*/  LDS R21, [R25+0x184] ;  /* 0x0001840019157984 */ /* 0x000ee20000000800 */
[-C--:B------:R-:W-:Y:S01]  /*0770*/  FFMA R44, R37, R48.reuse, R39 ;  /* 0x00000030252c7223 */ /* 0x080fe20000000027 */
[----:B------:R-:W-:Y:S01]  /*0780*/  FFMA R41, R15, R48, R14 ;  /* 0x000000300f297223 */ /* 0x000fe2000000000e */
[-C--:B------:R-:W-:Y:S01]  /*0790*/  FFMA R20, R37, R46.reuse, R35 ;  /* 0x0000002e25147223 */ /* 0x080fe20000000023 */
[----:B------:R-:W4:Y:S01]  /*07a0*/  LDS R24, [R13+0x444] ;  /* 0x000444000d187984 */ /* 0x000f220000000800 */
[-C--:B------:R-:W-:Y:S01]  /*07b0*/  FFMA R15, R15, R46.reuse, R36 ;  /* 0x0000002e0f0f7223 */ /* 0x080fe20000000024 */
[-C--:B------:R-:W-:Y:S01]  /*07c0*/  FFMA R18, R33, R46.reuse, R31 ;  /* 0x0000002e21127223 */ /* 0x080fe2000000001f */
[----:B------:R-:W-:Y:S01]  /*07d0*/  FFMA R22, R43, R46, R22 ;  /* 0x0000002e2b167223 */ /* 0x000fe20000000016 */
[----:B------:R-:W5:Y:S01]  /*07e0*/  LDS R38, [R13+0x884] ;  /* 0x000884000d267984 */ /* 0x000f620000000800 */
[----:B------:R-:W-:-:S03]  /*07f0*/  MOV R48, R32 ;  /* 0x0000002000307202 */ /* 0x000fc60000000f00 */
[----:B------:R-:W-:Y:S02]  /*0800*/  LDS R36, [R25+0x2c8] ;  /* 0x0002c80019247984 */ /* 0x000fe40000000800 */
[----:B------:R-:W-:Y:S02]  /*0810*/  IMAD.WIDE R50, R51, 0x4, R48 ;  /* 0x0000000433327825 */ /* 0x000fe400078e0230 */
[----:B------:R-:W5:Y:S04]  /*0820*/  LDS R33, [R13+0x448] ;  /* 0x000448000d217984 */ /* 0x000f680000000800 */
[----:B------:R-:W5:Y:S01]  /*0830*/  LDS R31, [R13+0x888] ;  /* 0x000888000d1f7984 */ /* 0x000f620000000800 */
[----:B0-----:R-:W-:-:S03]  /*0840*/  FFMA R14, R27, R17, R16 ;  /* 0x000000111b0e7223 */ /* 0x001fc60000000010 */
[----:B------:R-:W0:Y:S01]  /*0850*/  LDS R16, [R13+0xcc4] ;  /* 0x000cc4000d107984 */ /* 0x000e220000000800 */
[CC--:B-1----:R-:W-:Y:S01]  /*0860*/  FFMA R23, R10.reuse, R17.reuse, R23 ;  /* 0x000000110a177223 */ /* 0x0c2fe20000000017 */
[-C--:B--2---:R-:W-:Y:S01]  /*0870*/  FFMA R40, R29, R17.reuse, R40 ;  /* 0x000000111d287223 */ /* 0x084fe20000000028 */
[----:B---3--:R-:W-:Y:S02]  /*0880*/  FFMA R34, R21, R17, R34 ;  /* 0x0000001115227223 */ /* 0x008fe40000000022 */
[----:B------:R-:W1:Y:S01]  /*0890*/  LDS R17, [R13+0x8] ;  /* 0x000008000d117984 */ /* 0x000e620000000800 */
[-C--:B----4-:R-:W-:Y:S01]  /*08a0*/  FFMA R28, R29, R24.reuse, R28 ;  /* 0x000000181d1c7223 */ /* 0x090fe2000000001c */
[-C--:B------:R-:W-:Y:S01]  /*08b0*/  FFMA R39, R27, R24.reuse, R30 ;  /* 0x000000181b277223 */ /* 0x080fe2000000001e */
[-C--:B------:R-:W-:Y:S01]  /*08c0*/  FFMA R37, R21, R24.reuse, R26 ;  /* 0x0000001815257223 */ /* 0x080fe2000000001a */
[C---:B------:R-:W-:Y:S01]  /*08d0*/  FFMA R7, R10.reuse, R24, R7 ;  /* 0x000000180a077223 */ /* 0x040fe20000000007 */
[----:B------:R-:W2:Y:S01]  /*08e0*/  LDS R30, [R25+0x208] ;  /* 0x00020800191e7984 */ /* 0x000ea20000000800 */
[-C--:B-----5:R-:W-:Y:S01]  /*08f0*/  FFMA R45, R29, R38.reuse, R45 ;  /* 0x000000261d2d7223 */ /* 0x0a0fe2000000002d */
[-C--:B------:R-:W-:Y:S01]  /*0900*/  FFMA R35, R21, R38.reuse, R42 ;  /* 0x0000002615237223 */ /* 0x080fe2000000002a */
[-C--:B------:R-:W-:Y:S01]  /*0910*/  FFMA R43, R27, R38.reuse, R44 ;  /* 0x000000261b2b7223 */ /* 0x080fe2000000002c */
[----:B------:R-:W3:Y:S01]  /*0920*/  LDS R26, [R25+0x248] ;  /* 0x00024800191a7984 */ /* 0x000ee20000000800 */
[----:B------:R-:W-:-:S03]  /*0930*/  FFMA R41, R10, R38, R41 ;  /* 0x000000260a297223 */ /* 0x000fc60000000029 */
[----:B------:R-:W4:Y:S01]  /*0940*/  LDS R24, [R25+0x288] ;  /* 0x0002880019187984 */ /* 0x000f220000000800 */
[C---:B------:R-:W-:Y:S01]  /*0950*/  FFMA R7, R36.reuse, R33, R7 ;  /* 0x0000002124077223 */ /* 0x040fe20000000007 */
[----:B------:R-:W-:Y:S01]  /*0960*/  FFMA R41, R36, R31, R41 ;  /* 0x0000001f24297223 */ /* 0x000fe20000000029 */
[-C--:B0-----:R-:W-:Y:S01]  /*0970*/  FFMA R29, R29, R16.reuse, R22 ;  /* 0x000000101d1d7223 */ /* 0x081fe20000000016 */
[-C--:B------:R-:W-:Y:S01]  /*0980*/  FFMA R21, R21, R16.reuse, R18 ;  /* 0x0000001015157223 */ /* 0x080fe20000000012 */
[-C--:B------:R-:W-:Y:S01]  /*0990*/  FFMA R27, R27, R16.reuse, R20 ;  /* 0x000000101b1b7223 */ /* 0x080fe20000000014 */
[----:B------:R-:W-:Y:S01]  /*09a0*/  FFMA R15, R10, R16, R15 ;  /* 0x000000100a0f7223 */ /* 0x000fe2000000000f */
[----:B------:R-:W-:Y:S04]  /*09b0*/  LDS R20, [R13+0xc] ;  /* 0x00000c000d147984 */ /* 0x000fe80000000800 */
[----:B------:R-:W0:Y:S04]  /*09c0*/  LDS R16, [R25+0x3cc] ;  /* 0x0003cc0019107984 */ /* 0x000e280000000800 */
[----:B------:R-:W5:Y:S01]  /*09d0*/  LDS R10, [R13+0x44c] ;  /* 0x00044c000d0a7984 */ /* 0x000f620000000800 */
[-C--:B-1----:R-:W-:Y:S01]  /*09e0*/  FFMA R23, R36, R17.reuse, R23 ;  /* 0x0000001124177223 */ /* 0x082fe20000000017 */
[C---:B--2---:R-:W-:Y:S01]  /*09f0*/  FFMA R40, R30.reuse, R17, R40 ;  /* 0x000000111e287223 */ /* 0x044fe20000000028 */
[C---:B------:R-:W-:Y:S01]  /*0a00*/  FFMA R28, R30.reuse, R33, R28 ;  /* 0x000000211e1c7223 */ /* 0x040fe2000000001c */
[----:B------:R-:W-:Y:S01]  /*0a10*/  FFMA R44, R30, R31, R45 ;  /* 0x0000001f1e2c7223 */ /* 0x000fe2000000002d */
[C---:B---3--:R-:W-:Y:S01]  /*0a20*/  FFMA R14, R26.reuse, R17, R14 ;  /* 0x000000111a0e7223 */ /* 0x048fe2000000000e */
[C---:B------:R-:W-:Y:S01]  /*0a30*/  FFMA R22, R26.reuse, R33, R39 ;  /* 0x000000211a167223 */ /* 0x040fe20000000027 */
[----:B------:R-:W-:Y:S01]  /*0a40*/  FFMA R42, R26, R31, R43 ;  /* 0x0000001f1a2a7223 */ /* 0x000fe2000000002b */
[----:B------:R-:W1:Y:S01]  /*0a50*/  LDS R39, [R25+0x30c] ;  /* 0x00030c0019277984 */ /* 0x000e620000000800 */
[C---:B----4-:R-:W-:Y:S01]  /*0a60*/  FFMA R34, R24.reuse, R17, R34 ;  /* 0x0000001118227223 */ /* 0x050fe20000000022 */
[C---:B------:R-:W-:Y:S01]  /*0a70*/  FFMA R18, R24.reuse, R33, R37 ;  /* 0x0000002118127223 */ /* 0x040fe20000000025 */
[----:B------:R-:W-:Y:S01]  /*0a80*/  FFMA R38, R24, R31, R35 ;  /* 0x0000001f18267223 */ /* 0x000fe20000000023 */
[----:B------:R-:W2:Y:S04]  /*0a90*/  LDS R17, [R13+0xcc8] ;  /* 0x000cc8000d117984 */ /* 0x000ea80000000800 */
[----:B------:R-:W3:Y:S04]  /*0aa0*/  LDS R37, [R25+0x34c] ;  /* 0x00034c0019257984 */ /* 0x000ee80000000800 */
[----:B------:R-:W4:Y:S04]  /*0ab0*/  LDS R33, [R25+0x38c] ;  /* 0x00038c0019217984 */ /* 0x000f280000000800 */
[----:B------:R-:W-:Y:S01]  /*0ac0*/  LDS R43, [R13+0x890] ;  /* 0x000890000d2b7984 */ /* 0x000fe20000000800 */
[C---:B0-----:R-:W-:Y:S01]  /*0ad0*/  FFMA R23, R16.reuse, R20, R23 ;  /* 0x0000001410177223 */ /* 0x041fe20000000017 */
[-C--:B-----5:R-:W-:Y:S01]  /*0ae0*/  FFMA R7, R16, R10.reuse, R7 ;  /* 0x0000000a10077223 */ /* 0x0a0fe20000000007 */
[----:B-1----:R-:W-:-:S02]  /*0af0*/  FFMA R35, R39, R10, R28 ;  /* 0x0000000a27237223 */ /* 0x002fc4000000001c */
[----:B------:R-:W-:Y:S01]  /*0b00*/  LDS R28, [R25+0x450] ;  /* 0x00045000191c7984 */ /* 0x000fe20000000800 */
[-C--:B--2---:R-:W-:Y:S01]  /*0b10*/  FFMA R30, R30, R17.reuse, R29 ;  /* 0x000000111e1e7223 */ /* 0x084fe2000000001d */
[-C--:B------:R-:W-:Y:S01]  /*0b20*/  FFMA R26, R26, R17.reuse, R27 ;  /* 0x000000111a1a7223 */ /* 0x080fe2000000001b */
[-C--:B------:R-:W-:Y:S01]  /*0b30*/  FFMA R24, R24, R17.reuse, R21 ;  /* 0x0000001118187223 */ /* 0x080fe20000000015 */
[----:B------:R-:W-:Y:S01]  /*0b40*/  FFMA R15, R36, R17, R15 ;  /* 0x00000011240f7223 */ /* 0x000fe2000000000f */
[-C--:B------:R-:W-:Y:S01]  /*0b50*/  FFMA R27, R39, R20.reuse, R40 ;  /* 0x00000014271b7223 */ /* 0x080fe20000000028 */
[----:B------:R-:W0:Y:S01]  /*0b60*/  LDS R36, [R13+0x88c] ;  /* 0x00088c000d247984 */ /* 0x000e220000000800 */
[C---:B---3--:R-:W-:Y:S01]  /*0b70*/  FFMA R14, R37.reuse, R20, R14 ;  /* 0x00000014250e7223 */ /* 0x048fe2000000000e */
[----:B------:R-:W-:Y:S01]  /*0b80*/  FFMA R31, R37, R10, R22 ;  /* 0x0000000a251f7223 */ /* 0x000fe20000000016 */
[C---:B----4-:R-:W-:Y:S01]  /*0b90*/  FFMA R17, R33.reuse, R20, R34 ;  /* 0x0000001421117223 */ /* 0x050fe20000000022 */
[----:B------:R-:W-:Y:S01]  /*0ba0*/  FFMA R29, R33, R10, R18 ;  /* 0x0000000a211d7223 */ /* 0x000fe20000000012 */
[----:B------:R-:W1:Y:S04]  /*0bb0*/  LDS R20, [R13+0xccc] ;  /* 0x000ccc000d147984 */ /* 0x000e680000000800 */
        /* <DEDUP_REMOVED lines=14> */
[-C--:B--2---:R-:W-:Y:S01]  /*0ca0*/  FFMA R44, R34, R43.reuse, R44 ;  /* 0x0000002b222c7223 */ /* 0x084fe2000000002c */
[----:B------:R-:W-:Y:S01]  /*0cb0*/  LDS R20, [R13+0x454] ;  /* 0x000454000d147984 */ /* 0x000fe20000000800 */
[-C--:B------:R-:W-:Y:S01]  /*0cc0*/  FFMA R42, R28, R43.reuse, R42 ;  /* 0x0000002b1c2a7223 */ /* 0x080fe2000000002a */
[-C--:B---3--:R-:W-:Y:S01]  /*0cd0*/  FFMA R27, R34, R18.reuse, R27 ;  /* 0x00000012221b7223 */ /* 0x088fe2000000001b */
[-C--:B------:R-:W-:Y:S01]  /*0ce0*/  FFMA R14, R28, R18.reuse, R14 ;  /* 0x000000121c0e7223 */ /* 0x080fe2000000000e */
[CC--:B----4-:R-:W-:Y:S01]  /*0cf0*/  FFMA R17, R22.reuse, R18.reuse, R17 ;  /* 0x0000001216117223 */ /* 0x0d0fe20000000011 */
[-C--:B------:R-:W-:Y:S01]  /*0d00*/  FFMA R40, R22, R43.reuse, R45 ;  /* 0x0000002b16287223 */ /* 0x080fe2000000002d */
[C---:B-----5:R-:W-:Y:S01]  /*0d10*/  FFMA R18, R10.reuse, R18, R23 ;  /* 0x000000120a127223 */ /* 0x060fe20000000017 */
[----:B------:R-:W-:Y:S01]  /*0d20*/  FFMA R36, R10, R43, R41 ;  /* 0x0000002b0a247223 */ /* 0x000fe20000000029 */
[----:B------:R-:W0:Y:S01]  /*0d30*/  LDS R23, [R13+0xcd0] ;  /* 0x000cd0000d177984 */ /* 0x000e220000000800 */
[-C--:B------:R-:W-:Y:S01]  /*0d40*/  FFMA R30, R34, R21.reuse, R35 ;  /* 0x00000015221e7223 */ /* 0x080fe20000000023 */
[-C--:B------:R-:W-:Y:S01]  /*0d50*/  FFMA R26, R28, R21.reuse, R31 ;  /* 0x000000151c1a7223 */ /* 0x080fe2000000001f */
[-C--:B------:R-:W-:Y:S01]  /*0d60*/  FFMA R24, R22, R21.reuse, R29 ;  /* 0x0000001516187223 */ /* 0x080fe2000000001d */
[----:B------:R-:W-:Y:S01]  /*0d70*/  FFMA R16, R10, R21, R7 ;  /* 0x000000150a107223 */ /* 0x000fe20000000007 */
[----:B------:R-:W1:Y:S04]  /*0d80*/  LDS R35, [R25+0x514] ;  /* 0x0005140019237984 */ /* 0x000e680000000800 */
[----:B------:R-:W2:Y:S04]  /*0d90*/  LDS R21, [R13+0x14] ;  /* 0x000014000d157984 */ /* 0x000ea80000000800 */
[----:B------:R-:W3:Y:S04]  /*0da0*/  LDS R31, [R25+0x554] ;  /* 0x00055400191f7984 */ /* 0x000ee80000000800 */
[----:B------:R-:W4:Y:S04]  /*0db0*/  LDS R29, [R25+0x594] ;  /* 0x00059400191d7984 */ /* 0x000f280000000800 */
[----:B------:R-:W5:Y:S04]  /*0dc0*/  LDS R7, [R25+0x5d4] ;  /* 0x0005d40019077984 */ /* 0x000f680000000800 */
[----:B------:R-:W-:Y:S01]  /*0dd0*/  LDS R41, [R13+0x898] ;  /* 0x000898000d297984 */ /* 0x000fe20000000800 */
[-C--:B0-----:R-:W-:Y:S01]  /*0de0*/  FFMA R34, R34, R23.reuse, R39 ;  /* 0x0000001722227223 */ /* 0x081fe20000000027 */
[-C--:B------:R-:W-:Y:S01]  /*0df0*/  FFMA R28, R28, R23.reuse, R37 ;  /* 0x000000171c1c7223 */ /* 0x080fe20000000025 */
[-C--:B------:R-:W-:Y:S01]  /*0e00*/  FFMA R22, R22, R23.reuse, R33 ;  /* 0x0000001716167223 */ /* 0x080fe20000000021 */
[----:B------:R-:W-:Y:S01]  /*0e10*/  FFMA R10, R10, R23, R15 ;  /* 0x000000170a0a7223 */ /* 0x000fe2000000000f */
[----:B------:R-:W-:Y:S01]  /*0e20*/  LDS R33, [R13+0x458] ;  /* 0x000458000d217984 */ /* 0x000fe20000000800 */
[C---:B-1----:R-:W-:Y:S01]  /*0e30*/  FFMA R15, R35.reuse, R20, R30 ;  /* 0x00000014230f7223 */ /* 0x042fe2000000001e */
[----:B------:R-:W-:-:S02]  /*0e40*/  FFMA R44, R35, R38, R44 ;  /* 0x00000026232c7223 */ /* 0x000fc4000000002c */
[----:B------:R-:W0:Y:S01]  /*0e50*/  LDS R30, [R25+0x6d8] ;  /* 0x0006d800191e7984 */ /* 0x000e220000000800 */
[-C--:B--2---:R-:W-:Y:S01]  /*0e60*/  FFMA R27, R35, R21.reuse, R27 ;  /* 0x00000015231b7223 */ /* 0x084fe2000000001b */
[CC--:B---3--:R-:W-:Y:S01]  /*0e70*/  FFMA R14, R31.reuse, R21.reuse, R14 ;  /* 0x000000151f0e7223 */ /* 0x0c8fe2000000000e */
[C---:B------:R-:W-:Y:S01]  /*0e80*/  FFMA R43, R31.reuse, R20, R26 ;  /* 0x000000141f2b7223 */ /* 0x040fe2000000001a */
[----:B------:R-:W-:Y:S01]  /*0e90*/  FFMA R42, R31, R38, R42 ;  /* 0x000000261f2a7223 */ /* 0x000fe2000000002a */
[----:B------:R-:W1:Y:S01]  /*0ea0*/  LDS R26, [R25+0x618] ;  /* 0x00061800191a7984 */ /* 0x000e620000000800 */
[CC--:B----4-:R-:W-:Y:S01]  /*0eb0*/  FFMA R17, R29.reuse, R21.reuse, R17 ;  /* 0x000000151d117223 */ /* 0x0d0fe20000000011 */
[C---:B------:R-:W-:Y:S01]  /*0ec0*/  FFMA R37, R29.reuse, R20, R24 ;  /* 0x000000141d257223 */ /* 0x040fe20000000018 */
[----:B------:R-:W-:Y:S01]  /*0ed0*/  FFMA R45, R29, R38, R40 ;  /* 0x000000261d2d7223 */ /* 0x000fe20000000028 */
[----:B------:R-:W2:Y:S01]  /*0ee0*/  LDS R24, [R25+0x658] ;  /* 0x0006580019187984 */ /* 0x000ea20000000800 */
[C---:B-----5:R-:W-:Y:S01]  /*0ef0*/  FFMA R21, R7.reuse, R21, R18 ;  /* 0x0000001507157223 */ /* 0x060fe20000000012 */
[C---:B------:R-:W-:Y:S01]  /*0f00*/  FFMA R23, R7.reuse, R20, R16 ;  /* 0x0000001407177223 */ /* 0x040fe20000000010 */
[----:B------:R-:W-:Y:S01]  /*0f10*/  FFMA R39, R7, R38, R36 ;  /* 0x0000002607277223 */ /* 0x000fe20000000024 */
[----:B------:R-:W3:Y:S04]  /*0f20*/  LDS R18, [R13+0xcd4] ;  /* 0x000cd4000d127984 */ /* 0x000ee80000000800 */
[----:B------:R-:W4:Y:S04]  /*0f30*/  LDS R16, [R13+0x18] ;  /* 0x000018000d107984 */ /* 0x000f280000000800 */
[----:B------:R-:W5:Y:S01]  /*0f40*/  LDS R20, [R25+0x698] ;  /* 0x0006980019147984 */ /* 0x000f620000000800 */
[----:B0-----:R-:W-:Y:S01]  /*0f50*/  FFMA R40, R30, R41, R39 ;  /* 0x000000291e287223 */ /* 0x001fe20000000027 */
[C---:B-1----:R-:W-:Y:S01]  /*0f60*/  FFMA R15, R26.reuse, R33, R15 ;  /* 0x000000211a0f7223 */ /* 0x042fe2000000000f */
[-C--:B------:R-:W-:Y:S01]  /*0f70*/  FFMA R44, R26, R41.reuse, R44 ;  /* 0x000000291a2c7223 */ /* 0x080fe2000000002c */
[----:B--2---:R-:W-:Y:S01]  /*0f80*/  FFMA R42, R24, R41, R42 ;  /* 0x00000029182a7223 */ /* 0x004fe2000000002a */
[-C--:B---3--:R-:W-:Y:S01]  /*0f90*/  FFMA R29, R29, R18.reuse, R22 ;  /* 0x000000121d1d7223 */ /* 0x088fe20000000016 */
[-C--:B------:R-:W-:Y:S01]  /*0fa0*/  FFMA R7, R7, R18.reuse, R10 ;  /* 0x0000001207077223 */ /* 0x080fe2000000000a */
[-C--:B------:R-:W-:Y:S01]  /*0fb0*/  FFMA R35, R35, R18.reuse, R34 ;  /* 0x0000001223237223 */ /* 0x080fe20000000022 */
[----:B------:R-:W-:Y:S01]  /*0fc0*/  FFMA R31, R31, R18, R28 ;  /* 0x000000121f1f7223 */ /* 0x000fe2000000001c */
[-C--:B----4-:R-:W-:Y:S01]  /*0fd0*/  FFMA R27, R26, R16.reuse, R27 ;  /* 0x000000101a1b7223 */ /* 0x090fe2000000001b */
[CC--:B------:R-:W-:Y:S01]  /*0fe0*/  FFMA R14, R24.reuse, R16.reuse, R14 ;  /* 0x00000010180e7223 */ /* 0x0c0fe2000000000e */
[-C--:B------:R-:W-:Y:S01]  /*0ff0*/  FFMA R10, R24, R33.reuse, R43 ;  /* 0x00000021180a7223 */ /* 0x080fe2000000002b */
[-C--:B------:R-:W-:Y:S01]  /*1000*/  FFMA R22, R30, R33.reuse, R23 ;  /* 0x000000211e167223 */ /* 0x080fe20000000017 */
[-C--:B-----5:R-:W-:Y:S01]  /*1010*/  FFMA R17, R20, R16.reuse, R17 ;  /* 0x0000001014117223 */ /* 0x0a0fe20000000011 */
[----:B------:R-:W-:Y:S01]  /*1020*/  FFMA R16, R30, R16, R21 ;  /* 0x000000101e107223 */ /* 0x000fe20000000015 */
[C---:B------:R-:W-:Y:S01]  /*1030*/  FFMA R36, R20.reuse, R33, R37 ;  /* 0x0000002114247223 */ /* 0x040fe20000000025 */
[----:B------:R-:W0:Y:S01]  /*1040*/  LDS R21, [R13+0xcd8] ;  /* 0x000cd8000d157984 */ /* 0x000e220000000800 */
[----:B------:R-:W-:Y:S01]  /*1050*/  FFMA R38, R20, R41, R45 ;  /* 0x0000002914267223 */ /* 0x000fe2000000002d */
[----:B------:R-:W-:-:S02]  /*1060*/  MOV R45, UR10 ;  /* 0x0000000a002d7c02 */ /* 0x000fc40008000f00 */
[----:B------:R-:W-:Y:S04]  /*1070*/  LDS R37, [R25+0x71c] ;  /* 0x00071c0019257984 */ /* 0x000fe80000000800 */
        /* <DEDUP_REMOVED lines=9> */
[----:B------:R-:W-:Y:S01]  /*1110*/  FFMA R30, R30, R21, R7 ;  /* 0x000000151e1e7223 */ /* 0x000fe20000000007 */
[----:B------:R-:W-:Y:S01]  /*1120*/  LDS R35, [R25+0x860] ;  /* 0x0008600019237984 */ /* 0x000fe20000000800 */
[----:B-1----:R-:W-:-:S03]  /*1130*/  FFMA R27, R37, R18, R27 ;  /* 0x00000012251b7223 */ /* 0x002fc6000000001b */
[----:B------:R-:W-:Y:S01]  /*1140*/  LDS R21, [R13+0x20] ;  /* 0x000020000d157984 */ /* 0x000fe20000000800 */
[----:B--2---:R-:W-:-:S03]  /*1150*/  FFMA R14, R43, R18, R14 ;  /* 0x000000122b0e7223 */ /* 0x004fc6000000000e */
[----:B------:R-:W-:Y:S01]  /*1160*/  LDS R7, [R13+0x460] ;  /* 0x000460000d077984 */ /* 0x000fe20000000800 */
[----:B---3--:R-:W-:-:S03]  /*1170*/  FFMA R17, R23, R18, R17 ;  /* 0x0000001217117223 */ /* 0x008fc60000000011 */
[----:B------:R-:W0:Y:S01]  /*1180*/  LDS R31, [R25+0x8e0] ;  /* 0x0008e000191f7984 */ /* 0x000e220000000800 */
[----:B----4-:R-:W-:-:S03]  /*1190*/  FFMA R16, R33, R18, R16 ;  /* 0x0000001221107223 */ /* 0x010fc60000000010 */
[----:B------:R-:W1:Y:S01]  /*11a0*/  LDS R18, [R13+0xcdc] ;  /* 0x000cdc000d127984 */ /* 0x000e620000000800 */
[-C--:B-----5:R-:W-:Y:S01]  /*11b0*/  FFMA R29, R23, R34.reuse, R36 ;  /* 0x00000022171d7223 */ /* 0x0a0fe20000000024 */
[-C--:B------:R-:W-:Y:S02]  /*11c0*/  FFMA R15, R37, R34.reuse, R15 ;  /* 0x00000022250f7223 */ /* 0x080fe4000000000f */
[----:B------:R-:W2:Y:S01]  /*11d0*/  LDS R36, [R25+0x820] ;  /* 0x0008200019247984 */ /* 0x000ea20000000800 */
[-C--:B------:R-:W-:Y:S01]  /*11e0*/  FFMA R10, R43, R34.reuse, R10 ;  /* 0x000000222b0a7223 */ /* 0x080fe2000000000a */
[----:B------:R-:W-:Y:S01]  /*11f0*/  FFMA R22, R33, R34, R22 ;  /* 0x0000002221167223 */ /* 0x000fe20000000016 */
[-C--:B------:R-:W-:Y:S01]  /*1200*/  FFMA R41, R23, R28.reuse, R38 ;  /* 0x0000001c17297223 */ /* 0x080fe20000000026 */
[----:B------:R-:W3:Y:S01]  /*1210*/  LDS R34, [R25+0x8a0] ;  /* 0x0008a00019227984 */ /* 0x000ee20000000800 */
[-C--:B------:R-:W-:Y:S01]  /*1220*/  FFMA R42, R43, R28.reuse, R42 ;  /* 0x0000001c2b2a7223 */ /* 0x080fe2000000002a */
[-C--:B------:R-:W-:Y:S01]  /*1230*/  FFMA R39, R37, R28.reuse, R44 ;  /* 0x0000001c25277223 */ /* 0x080fe2000000002c */
[----:B------:R-:W-:Y:S01]  /*1240*/  FFMA R40, R33, R28, R40 ;  /* 0x0000001c21287223 */ /* 0x000fe20000000028 */
[----:B------:R-:W-:Y:S04]  /*1250*/  LDS R44, [R25+0xa68] ;  /* 0x000a6800192c7984 */ /* 0x000fe80000000800 */
[----:B------:R-:W-:Y:S01]  /*1260*/  LDS R28, [R25+0x964] ;  /* 0x00096400191c7984 */ /* 0x000fe20000000800 */
[C---:B0-----:R-:W-:Y:S01]  /*1270*/  FFMA R16, R31.reuse, R21, R16 ;  /* 0x000000151f107223 */ /* 0x041fe20000000010 */
[----:B------:R-:W-:Y:S01]  /*1280*/  FFMA R22, R31, R7, R22 ;  /* 0x000000071f167223 */ /* 0x000fe20000000016 */
[-C--:B-1----:R-:W-:Y:S01]  /*1290*/  FFMA R23, R23, R18.reuse, R20 ;  /* 0x0000001217177223 */ /* 0x082fe20000000014 */
[-C--:B------:R-:W-:Y:S01]  /*12a0*/  FFMA R24, R43, R18.reuse, R24 ;  /* 0x000000122b187223 */ /* 0x080fe20000000018 */
[-C--:B------:R-:W-:Y:S01]  /*12b0*/  FFMA R37, R37, R18.reuse, R26 ;  /* 0x0000001225257223 */ /* 0x080fe2000000001a */
[----:B------:R-:W0:Y:S01]  /*12c0*/  LDS R43, [R13+0x8a0] ;  /* 0x0008a0000d2b7984 */ /* 0x000e220000000800 */
[CC--:B--2---:R-:W-:Y:S01]  /*12d0*/  FFMA R20, R36.reuse, R21.reuse, R27 ;  /* 0x0000001524147223 */ /* 0x0c4fe2000000001b */
[----:B------:R-:W-:Y:S01]  /*12e0*/  FFMA R27, R35, R21, R14 ;  /* 0x00000015231b7223 */ /* 0x000fe2000000000e */
[----:B------:R-:W-:Y:S01]  /*12f0*/  FFMA R14, R36, R7, R15 ;  /* 0x00000007240e7223 */ /* 0x000fe2000000000f */
[----:B------:R-:W-:Y:S01]  /*1300*/  FFMA R30, R33, R18, R30 ;  /* 0x00000012211e7223 */ /* 0x000fe2000000001e */
[C---:B---3--:R-:W-:Y:S01]  /*1310*/  FFMA R17, R34.reuse, R21, R17 ;  /* 0x0000001522117223 */ /* 0x048fe20000000011 */
[CC--:B------:R-:W-:Y:S01]  /*1320*/  FFMA R15, R35.reuse, R7.reuse, R10 ;  /* 0x00000007230f7223 */ /* 0x0c0fe2000000000a */
[----:B------:R-:W-:Y:S01]  /*1330*/  FFMA R29, R34, R7, R29 ;  /* 0x00000007221d7223 */ /* 0x000fe2000000001d */
[----:B------:R-:W1:Y:S04]  /*1340*/  LDS R33, [R13+0xce0] ;  /* 0x000ce0000d217984 */ /* 0x000e680000000800 */
[----:B------:R-:W-:Y:S04]  /*1350*/  LDS R7, [R25+0x924] ;  /* 0x0009240019077984 */ /* 0x000fe80000000800 */
[----:B------:R-:W2:Y:S04]  /*1360*/  LDS R18, [R13+0x24] ;  /* 0x000024000d127984 */ /* 0x000ea80000000800 */
[----:B------:R-:W3:Y:S04]  /*1370*/  LDS R26, [R25+0x9a4] ;  /* 0x0009a400191a7984 */ /* 0x000ee80000000800 */
[----:B------:R-:W4:Y:S04]  /*1380*/  LDS R21, [R25+0x9e4] ;  /* 0x0009e40019157984 */ /* 0x000f280000000800 */
[----:B------:R-:W5:Y:S01]  /*1390*/  LDS R10, [R13+0x464] ;  /* 0x000464000d0a7984 */ /* 0x000f620000000800 */
[-C--:B0-----:R-:W-:Y:S01]  /*13a0*/  FFMA R38, R36, R43.reuse, R39 ;  /* 0x0000002b24267223 */ /* 0x081fe20000000027 */
[-C--:B------:R-:W-:Y:S01]  /*13b0*/  FFMA R39, R35, R43.reuse, R42 ;  /* 0x0000002b23277223 */ /* 0x080fe2000000002a */
[CC--:B------:R-:W-:Y:S01]  /*13c0*/  FFMA R41, R34.reuse, R43.reuse, R41 ;  /* 0x0000002b22297223 */ /* 0x0c0fe20000000029 */
[----:B------:R-:W-:Y:S01]  /*13d0*/  FFMA R40, R31, R43, R40 ;  /* 0x0000002b1f287223 */ /* 0x000fe20000000028 */
[----:B------:R-:W0:Y:S01]  /*13e0*/  LDS R42, [R13+0x28] ;  /* 0x000028000d2a7984 */ /* 0x000e220000000800 */
[-C--:B-1----:R-:W-:Y:S01]  /*13f0*/  FFMA R35, R35, R33.reuse, R24 ;  /* 0x0000002123237223 */ /* 0x082fe20000000018 */
[----:B------:R-:W-:-:S02]  /*1400*/  FFMA R23, R34, R33, R23 ;  /* 0x0000002122177223 */ /* 0x000fc40000000017 */
[----:B------:R-:W1:Y:S01]  /*1410*/  LDS R24, [R13+0x8a4] ;  /* 0x0008a4000d187984 */ /* 0x000e620000000800 */
[-C--:B------:R-:W-:Y:S01]  /*1420*/  FFMA R36, R36, R33.reuse, R37 ;  /* 0x0000002124247223 */ /* 0x080fe20000000025 */
[----:B------:R-:W-:Y:S02]  /*1430*/  FFMA R30, R31, R33, R30 ;  /* 0x000000211f1e7223 */ /* 0x000fe4000000001e */
[----:B------:R-:W1:Y:S01]  /*1440*/  LDS R31, [R25+0xa28] ;  /* 0x000a2800191f7984 */ /* 0x000e620000000800 */
[-C--:B--2---:R-:W-:Y:S01]  /*1450*/  FFMA R20, R7, R18.reuse, R20 ;  /* 0x0000001207147223 */ /* 0x084fe20000000014 */
[-C--:B------:R-:W-:Y:S02]  /*1460*/  FFMA R27, R28, R18.reuse, R27 ;  /* 0x000000121c1b7223 */ /* 0x080fe4000000001b */
[----:B------:R-:W2:Y:S01]  /*1470*/  LDS R33, [R25+0xae8] ;  /* 0x000ae80019217984 */ /* 0x000ea20000000800 */
[----:B---3--:R-:W-:-:S03]  /*1480*/  FFMA R17, R26, R18, R17 ;  /* 0x000000121a117223 */ /* 0x008fc60000000011 */
[----:B------:R-:W-:Y:S01]  /*1490*/  LDS R37, [R25+0xb2c] ;  /* 0x000b2c0019257984 */ /* 0x000fe20000000800 */
[----:B----4-:R-:W-:-:S03]  /*14a0*/  FFMA R16, R21, R18, R16 ;  /* 0x0000001215107223 */ /* 0x010fc60000000010 */
[----:B------:R-:W3:Y:S01]  /*14b0*/  LDS R18, [R13+0xce4] ;  /* 0x000ce4000d127984 */ /* 0x000ee20000000800 */
[-C--:B-----5:R-:W-:Y:S01]  /*14c0*/  FFMA R14, R7, R10.reuse, R14 ;  /* 0x0000000a070e7223 */ /* 0x0a0fe2000000000e */
[-C--:B------:R-:W-:Y:S01]  /*14d0*/  FFMA R15, R28, R10.reuse, R15 ;  /* 0x0000000a1c0f7223 */ /* 0x080fe2000000000f */
[-C--:B------:R-:W-:Y:S01]  /*14e0*/  FFMA R29, R26, R10.reuse, R29 ;  /* 0x0000000a1a1d7223 */ /* 0x080fe2000000001d */
[----:B------:R-:W-:Y:S02]  /*14f0*/  FFMA R34, R21, R10, R22 ;  /* 0x0000000a15227223 */ /* 0x000fe40000000016 */
[----:B------:R-:W4:Y:S04]  /*1500*/  LDS R10, [R25+0xaa8] ;  /* 0x000aa800190a7984 */ /* 0x000f280000000800 */
[----:B------:R-:W5:Y:S01]  /*1510*/  LDS R22, [R13+0x468] ;  /* 0x000468000d167984 */ /* 0x000f620000000800 */
[----:B0-----:R-:W-:Y:S01]  /*1520*/  FFMA R27, R44, R42, R27 ;  /* 0x0000002a2c1b7223 */ /* 0x001fe2000000001b */
[-C--:B-1----:R-:W-:Y:S01]  /*1530*/  FFMA R38, R7, R24.reuse, R38 ;  /* 0x0000001807267223 */ /* 0x082fe20000000026 */
[-C--:B------:R-:W-:Y:S01]  /*1540*/  FFMA R39, R28, R24.reuse, R39 ;  /* 0x000000181c277223 */ /* 0x080fe20000000027 */
[-C--:B------:R-:W-:Y:S01]  /*1550*/  FFMA R41, R26, R24.reuse, R41 ;  /* 0x000000181a297223 */ /* 0x080fe20000000029 */
[----:B------:R-:W-:Y:S01]  /*1560*/  FFMA R40, R21, R24, R40 ;  /* 0x0000001815287223 */ /* 0x000fe20000000028 */
[-C--:B------:R-:W-:Y:S01]  /*1570*/  FFMA R20, R31, R42.reuse, R20 ;  /* 0x0000002a1f147223 */ /* 0x080fe20000000014 */
[----:B------:R-:W-:Y:S01]  /*1580*/  LDS R24, [R25+0xbac] ;  /* 0x000bac0019187984 */ /* 0x000fe20000000800 */
[----:B--2---:R-:W-:Y:S01]  /*1590*/  FFMA R16, R33, R42, R16 ;  /* 0x0000002a21107223 */ /* 0x004fe20000000010 */
[-C--:B---3--:R-:W-:Y:S01]  /*15a0*/  FFMA R36, R7, R18.reuse, R36 ;  /* 0x0000001207247223 */ /* 0x088fe20000000024 */
[-C--:B------:R-:W-:Y:S01]  /*15b0*/  FFMA R35, R28, R18.reuse, R35 ;  /* 0x000000121c237223 */ /* 0x080fe20000000023 */
[-C--:B------:R-:W-:Y:S01]  /*15c0*/  FFMA R23, R26, R18.reuse, R23 ;  /* 0x000000121a177223 */ /* 0x080fe20000000017 */
[----:B------:R-:W-:Y:S01]  /*15d0*/  FFMA R30, R21, R18, R30 ;  /* 0x00000012151e7223 */ /* 0x000fe2000000001e */
[----:B------:R-:W0:Y:S01]  /*15e0*/  LDS R7, [R13+0x8a8] ;  /* 0x0008a8000d077984 */ /* 0x000e220000000800 */
[----:B----4-:R-:W-:-:S03]  /*15f0*/  FFMA R17, R10, R42, R17 ;  /* 0x0000002a0a117223 */ /* 0x010fc60000000011 */
[----:B------:R-:W1:Y:S01]  /*1600*/  LDS R18, [R13+0xce8] ;  /* 0x000ce8000d127984 */ /* 0x000e620000000800 */
[-C--:B-----5:R-:W-:Y:S01]  /*1610*/  FFMA R14, R31, R22.reuse, R14 ;  /* 0x000000161f0e7223 */ /* 0x0a0fe2000000000e */
[-C--:B------:R-:W-:Y:S01]  /*1620*/  FFMA R15, R44, R22.reuse, R15 ;  /* 0x000000162c0f7223 */ /* 0x080fe2000000000f */
[CC--:B------:R-:W-:Y:S01]  /*1630*/  FFMA R29, R10.reuse, R22.reuse, R29 ;  /* 0x000000160a1d7223 */ /* 0x0c0fe2000000001d */
[----:B------:R-:W-:Y:S01]  /*1640*/  FFMA R43, R33, R22, R34 ;  /* 0x00000016212b7223 */ /* 0x000fe20000000022 */
[----:B------:R-:W2:Y:S04]  /*1650*/  LDS R21, [R13+0x2c] ;  /* 0x00002c000d157984 */ /* 0x000ea80000000800 */
[----:B------:R-:W3:Y:S04]  /*1660*/  LDS R28, [R25+0xb6c] ;  /* 0x000b6c00191c7984 */ /* 0x000ee80000000800 */
[----:B------:R-:W4:Y:S04]  /*1670*/  LDS R26, [R25+0xbec] ;  /* 0x000bec00191a7984 */ /* 0x000f280000000800 */
[----:B------:R-:W5:Y:S01]  /*1680*/  LDS R22, [R13+0x46c] ;  /* 0x00046c000d167984 */ /* 0x000f620000000800 */
[-C--:B0-----:R-:W-:Y:S01]  /*1690*/  FFMA R41, R10, R7.reuse, R41 ;  /* 0x000000070a297223 */ /* 0x081fe20000000029 */
[-C--:B------:R-:W-:Y:S01]  /*16a0*/  FFMA R38, R31, R7.reuse, R38 ;  /* 0x000000071f267223 */ /* 0x080fe20000000026 */
[-C--:B------:R-:W-:Y:S01]  /*16b0*/  FFMA R39, R44, R7.reuse, R39 ;  /* 0x000000072c277223 */ /* 0x080fe20000000027 */
[----:B------:R-:W-:Y:S01]  /*16c0*/  FFMA R7, R33, R7, R40 ;  /* 0x0000000721077223 */ /* 0x000fe20000000028 */
[-C--:B-1----:R-:W-:Y:S01]  /*16d0*/  FFMA R23, R10, R18.reuse, R23 ;  /* 0x000000120a177223 */ /* 0x082fe20000000017 */
[-C--:B------:R-:W-:Y:S01]  /*16e0*/  FFMA R36, R31, R18.reuse, R36 ;  /* 0x000000121f247223 */ /* 0x080fe20000000024 */
[----:B------:R-:W0:Y:S01]  /*16f0*/  LDS R10, [R13+0x8ac] ;  /* 0x0008ac000d0a7984 */ /* 0x000e220000000800 */
[-C--:B------:R-:W-:Y:S01]  /*1700*/  FFMA R35, R44, R18.reuse, R35 ;  /* 0x000000122c237223 */ /* 0x080fe20000000023 */
[----:B------:R-:W-:-:S02]  /*1710*/  FFMA R33, R33, R18, R30 ;  /* 0x0000001221217223 */ /* 0x000fc4000000001e */
[----:B------:R-:W-:Y:S01]  /*1720*/  LDS R40, [R25+0xc70] ;  /* 0x000c700019287984 */ /* 0x000fe20000000800 */
[-C--:B--2---:R-:W-:Y:S01]  /*1730*/  FFMA R20, R37, R21.reuse, R20 ;  /* 0x0000001525147223 */ /* 0x084fe20000000014 */
[-C--:B------:R-:W-:Y:S02]  /*1740*/  FFMA R17, R24, R21.reuse, R17 ;  /* 0x0000001518117223 */ /* 0x080fe40000000011 */
[----:B------:R-:W-:Y:S01]  /*1750*/  LDS R31, [R25+0xcf0] ;  /* 0x000cf000191f7984 */ /* 0x000fe20000000800 */
[----:B---3--:R-:W-:-:S03]  /*1760*/  FFMA R27, R28, R21, R27 ;  /* 0x000000151c1b7223 */ /* 0x008fc6000000001b */
[----:B------:R-:W1:Y:S01]  /*1770*/  LDS R18, [R13+0xcec] ;  /* 0x000cec000d127984 */ /* 0x000e620000000800 */
[----:B----4-:R-:W-:-:S03]  /*1780*/  FFMA R16, R26, R21, R16 ;  /* 0x000000151a107223 */ /* 0x010fc60000000010 */
[----:B------:R-:W2:Y:S01]  /*1790*/  LDS R21, [R13+0x30] ;  /* 0x000030000d157984 */ /* 0x000ea20000000800 */
[CC--:B-----5:R-:W-:Y:S01]  /*17a0*/  FFMA R14, R37.reuse, R22.reuse, R14 ;  /* 0x00000016250e7223 */ /* 0x0e0fe2000000000e */
[-C--:B------:R-:W-:Y:S01]  /*17b0*/  FFMA R15, R28, R22.reuse, R15 ;  /* 0x000000161c0f7223 */ /* 0x080fe2000000000f */
[-C--:B------:R-:W-:Y:S01]  /*17c0*/  FFMA R29, R24, R22.reuse, R29 ;  /* 0x00000016181d7223 */ /* 0x080fe2000000001d */
[----:B------:R-:W-:Y:S01]  /*17d0*/  FFMA R34, R26, R22, R43 ;  /* 0x000000161a227223 */ /* 0x000fe2000000002b */
[----:B------:R-:W3:Y:S04]  /*17e0*/  LDS R30, [R13+0x470] ;  /* 0x000470000d1e7984 */ /* 0x000ee80000000800 */
[----:B------:R-:W4:Y:S04]  /*17f0*/  LDS R43, [R25+0xc30] ;  /* 0x000c3000192b7984 */ /* 0x000f280000000800 */
[----:B------:R-:W5:Y:S01]  /*1800*/  LDS R22, [R25+0xcb0] ;  /* 0x000cb00019167984 */ /* 0x000f620000000800 */
        /* <DEDUP_REMOVED lines=9> */
[CC--:B--2---:R-:W-:Y:S01]  /*18a0*/  FFMA R27, R40.reuse, R21.reuse, R27 ;  /* 0x00000015281b7223 */ /* 0x0c4fe2000000001b */
[CC--:B------:R-:W-:Y:S01]  /*18b0*/  FFMA R16, R31.reuse, R21.reuse, R16 ;  /* 0x000000151f107223 */ /* 0x0c0fe20000000010 */
[----:B------:R-:W-:Y:S01]  /*18c0*/  LDS R37, [R25+0xd34] ;  /* 0x000d340019257984 */ /* 0x000fe20000000800 */
[-C--:B---3--:R-:W-:Y:S01]  /*18d0*/  FFMA R15, R40, R30.reuse, R15 ;  /* 0x0000001e280f7223 */ /* 0x088fe2000000000f */
[-C--:B------:R-:W-:Y:S02]  /*18e0*/  FFMA R34, R31, R30.reuse, R34 ;  /* 0x0000001e1f227223 */ /* 0x080fe40000000022 */
[----:B------:R-:W-:Y:S01]  /*18f0*/  LDS R28, [R25+0xd74] ;  /* 0x000d7400191c7984 */ /* 0x000fe20000000800 */
[C---:B----4-:R-:W-:Y:S01]  /*1900*/  FFMA R20, R43.reuse, R21, R20 ;  /* 0x000000152b147223 */ /* 0x050fe20000000014 */
[----:B------:R-:W-:-:S02]  /*1910*/  FFMA R14, R43, R30, R14 ;  /* 0x0000001e2b0e7223 */ /* 0x000fc4000000000e */
[----:B------:R-:W-:Y:S01]  /*1920*/  LDS R26, [R25+0xdb4] ;  /* 0x000db400191a7984 */ /* 0x000fe20000000800 */
[C---:B-----5:R-:W-:Y:S01]  /*1930*/  FFMA R17, R22.reuse, R21, R17 ;  /* 0x0000001516117223 */ /* 0x060fe20000000011 */
[----:B------:R-:W-:Y:S02]  /*1940*/  FFMA R29, R22, R30, R29 ;  /* 0x0000001e161d7223 */ /* 0x000fe4000000001d */
[----:B------:R-:W1:Y:S04]  /*1950*/  LDS R21, [R13+0xcf0] ;  /* 0x000cf0000d157984 */ /* 0x000e680000000800 */
[----:B------:R-:W2:Y:S04]  /*1960*/  LDS R30, [R13+0x34] ;  /* 0x000034000d1e7984 */ /* 0x000ea80000000800 */
[----:B------:R-:W3:Y:S04]  /*1970*/  LDS R33, [R25+0xdf4] ;  /* 0x000df40019217984 */ /* 0x000ee80000000800 */
[----:B------:R-:W4:Y:S01]  /*1980*/  LDS R24, [R13+0x474] ;  /* 0x000474000d187984 */ /* 0x000f220000000800 */
        /* <DEDUP_REMOVED lines=9> */
[-C--:B--2---:R-:W-:Y:S01]  /*1a20*/  FFMA R20, R37, R30.reuse, R20 ;  /* 0x0000001e25147223 */ /* 0x084fe20000000014 */
[----:B------:R-:W1:Y:S01]  /*1a30*/  LDS R21, [R13+0xcf4] ;  /* 0x000cf4000d157984 */ /* 0x000e620000000800 */
[-C--:B------:R-:W-:Y:S01]  /*1a40*/  FFMA R27, R28, R30.reuse, R27 ;  /* 0x0000001e1c1b7223 */ /* 0x080fe2000000001b */
[-C--:B------:R-:W-:Y:S01]  /*1a50*/  FFMA R17, R26, R30.reuse, R17 ;  /* 0x0000001e1a117223 */ /* 0x080fe20000000011 */
[----:B---3--:R-:W-:Y:S01]  /*1a60*/  FFMA R16, R33, R30, R16 ;  /* 0x0000001e21107223 */ /* 0x008fe20000000010 */
[----:B------:R-:W-:Y:S01]  /*1a70*/  LDS R43, [R25+0xe38] ;  /* 0x000e3800192b7984 */ /* 0x000fe20000000800 */
[-C--:B----4-:R-:W-:Y:S01]  /*1a80*/  FFMA R14, R37, R24.reuse, R14 ;  /* 0x00000018250e7223 */ /* 0x090fe2000000000e */
[-C--:B------:R-:W-:Y:S01]  /*1a90*/  FFMA R15, R28, R24.reuse, R15 ;  /* 0x000000181c0f7223 */ /* 0x080fe2000000000f */
[-C--:B------:R-:W-:Y:S01]  /*1aa0*/  FFMA R29, R26, R24.reuse, R29 ;  /* 0x000000181a1d7223 */ /* 0x080fe2000000001d */
[----:B------:R-:W-:Y:S01]  /*1ab0*/  FFMA R34, R33, R24, R34 ;  /* 0x0000001821227223 */ /* 0x000fe20000000022 */
[----:B------:R-:W-:Y:S01]  /*1ac0*/  LDS R30, [R25+0xeb8] ;  /* 0x000eb800191e7984 */ /* 0x000fe20000000800 */
[----:B0-----:R-:W-:-:S03]  /*1ad0*/  FFMA R38, R37, R7, R38 ;  /* 0x0000000725267223 */ /* 0x001fc60000000026 */
[----:B------:R-:W-:Y:S01]  /*1ae0*/  LDS R24, [R25+0xe78] ;  /* 0x000e780019187984 */ /* 0x000fe20000000800 */
[-C--:B------:R-:W-:Y:S01]  /*1af0*/  FFMA R39, R28, R7.reuse, R39 ;  /* 0x000000071c277223 */ /* 0x080fe20000000027 */
[-C--:B------:R-:W-:Y:S01]  /*1b00*/  FFMA R41, R26, R7.reuse, R41 ;  /* 0x000000071a297223 */ /* 0x080fe20000000029 */
[----:B------:R-:W-:Y:S01]  /*1b10*/  FFMA R10, R33, R7, R10 ;  /* 0x00000007210a7223 */ /* 0x000fe2000000000a */
[----:B------:R-:W-:Y:S04]  /*1b20*/  LDS R31, [R25+0xef8] ;  /* 0x000ef800191f7984 */ /* 0x000fe80000000800 */
[----:B------:R-:W0:Y:S04]  /*1b30*/  LDS R22, [R13+0x478] ;  /* 0x000478000d167984 */ /* 0x000e280000000800 */
[----:B------:R-:W2:Y:S04]  /*1b40*/  LDS R7, [R13+0x8b8] ;  /* 0x0008b8000d077984 */ /* 0x000ea80000000800 */
[----:B------:R-:W3:Y:S01]  /*1b50*/  LDS R40, [R13+0x38] ;  /* 0x000038000d287984 */ /* 0x000ee20000000800 */
[-C--:B-1----:R-:W-:Y:S01]  /*1b60*/  FFMA R36, R37, R21.reuse, R36 ;  /* 0x0000001525247223 */ /* 0x082fe20000000024 */
[-C--:B------:R-:W-:Y:S01]  /*1b70*/  FFMA R35, R28, R21.reuse, R35 ;  /* 0x000000151c237223 */ /* 0x080fe20000000023 */
[-C--:B------:R-:W-:Y:S01]  /*1b80*/  FFMA R23, R26, R21.reuse, R23 ;  /* 0x000000151a177223 */ /* 0x080fe20000000017 */
[----:B------:R-:W-:Y:S01]  /*1b90*/  FFMA R18, R33, R21, R18 ;  /* 0x0000001521127223 */ /* 0x000fe20000000012 */
[----:B------:R-:W-:Y:S04]  /*1ba0*/  LDS R28, [R25+0xf7c] ;  /* 0x000f7c00191c7984 */ /* 0x000fe80000000800 */
[----:B------:R-:W1:Y:S04]  /*1bb0*/  LDS R21, [R13+0xcf8] ;  /* 0x000cf8000d157984 */ /* 0x000e680000000800 */
[----:B------:R-:W-:Y:S04]  /*1bc0*/  LDS R33, [R25+0xf3c] ;  /* 0x000f3c0019217984 */ /* 0x000fe80000000800 */
[----:B------:R-:W-:Y:S04]  /*1bd0*/  LDS R26, [R25+0xfbc] ;  /* 0x000fbc00191a7984 */ /* 0x000fe80000000800 */
[----:B------:R-:W-:Y:S01]  /*1be0*/  LDS R37, [R25+0xffc] ;  /* 0x000ffc0019257984 */ /* 0x000fe20000000800 */
[-C--:B0-----:R-:W-:Y:S01]  /*1bf0*/  FFMA R14, R43, R22.reuse, R14 ;  /* 0x000000162b0e7223 */ /* 0x081fe2000000000e */
[-C--:B------:R-:W-:Y:S01]  /*1c00*/  FFMA R15, R24, R22.reuse, R15 ;  /* 0x00000016180f7223 */ /* 0x080fe2000000000f */
[-C--:B------:R-:W-:Y:S01]  /*1c10*/  FFMA R29, R30, R22.reuse, R29 ;  /* 0x000000161e1d7223 */ /* 0x080fe2000000001d */
[----:B------:R-:W-:Y:S01]  /*1c20*/  FFMA R34, R31, R22, R34 ;  /* 0x000000161f227223 */ /* 0x000fe20000000022 */
[-C--:B--2---:R-:W-:Y:S01]  /*1c30*/  FFMA R38, R43, R7.reuse, R38 ;  /* 0x000000072b267223 */ /* 0x084fe20000000026 */
[----:B------:R-:W0:Y:S01]  /*1c40*/  LDS R22, [R13+0x47c] ;  /* 0x00047c000d167984 */ /* 0x000e220000000800 */
[-C--:B------:R-:W-:Y:S01]  /*1c50*/  FFMA R39, R24, R7.reuse, R39 ;  /* 0x0000000718277223 */ /* 0x080fe20000000027 */
[-C--:B------:R-:W-:Y:S01]  /*1c60*/  FFMA R41, R30, R7.reuse, R41 ;  /* 0x000000071e297223 */ /* 0x080fe20000000029 */
[----:B------:R-:W-:Y:S01]  /*1c70*/  FFMA R10, R31, R7, R10 ;  /* 0x000000071f0a7223 */ /* 0x000fe2000000000a */
[-C--:B---3--:R-:W-:Y:S01]  /*1c80*/  FFMA R20, R43, R40.reuse, R20 ;  /* 0x000000282b147223 */ /* 0x088fe20000000014 */
[----:B------:R-:W2:Y:S01]  /*1c90*/  LDS R7, [R13+0x8bc] ;  /* 0x0008bc000d077984 */ /* 0x000ea20000000800 */
[----:B------:R-:W-:Y:S01]  /*1ca0*/  FFMA R16, R31, R40, R16 ;  /* 0x000000281f107223 */ /* 0x000fe20000000010 */
[----:B------:R-:W-:-:S02]  /*1cb0*/  IADD3 R32, P0, PT, R48, 0x40, RZ ;  /* 0x0000004030207810 */ /* 0x000fc40007f1e0ff */
[----:B------:R-:W-:Y:S01]  /*1cc0*/  MOV R53, UR5 ;  /* 0x0000000500357c02 */ /* 0x000fe20008000f00 */
[----:B------:R-:W-:Y:S01]  /*1cd0*/  IMAD.WIDE R44, R45, 0x8, R48 ;  /* 0x000000082d2c7825 */ /* 0x000fe200078e0230 */
[----:B------:R-:W-:-:S03]  /*1ce0*/  IADD3.X R19, PT, PT, RZ, R49, RZ, P0, !PT ;  /* 0x00000031ff137210 */ /* 0x000fc600007fe4ff */
[-C--:B------:R-:W-:Y:S01]  /*1cf0*/  FFMA R17, R30, R40.reuse, R17 ;  /* 0x000000281e117223 */ /* 0x080fe20000000011 */
[C---:B------:R-:W-:Y:S01]  /*1d00*/  FFMA R27, R24.reuse, R40, R27 ;  /* 0x00000028181b7223 */ /* 0x040fe2000000001b */
[----:B------:R-:W-:Y:S01]  /*1d10*/  IMAD.WIDE R46, R47, 0xc, R48 ;  /* 0x0000000c2f2e7825 */ /* 0x000fe200078e0230 */
[----:B------:R-:W3:Y:S03]  /*1d20*/  LDS R40, [R13+0x3c] ;  /* 0x00003c000d287984 */ /* 0x000ee60000000800 */
[-C--:B-1----:R-:W-:Y:S01]  /*1d30*/  FFMA R36, R43, R21.reuse, R36 ;  /* 0x000000152b247223 */ /* 0x082fe20000000024 */
[-C--:B------:R-:W-:Y:S01]  /*1d40*/  FFMA R42, R31, R21.reuse, R18 ;  /* 0x000000151f2a7223 */ /* 0x080fe20000000012 */
[----:B------:R1:W4:Y:S01]  /*1d50*/  LDG.E R43, desc[UR8][R50.64+0x40] ;  /* 0x00004008322b7981 */ /* 0x000322000c1e1900 */
[----:B------:R-:W-:Y:S01]  /*1d60*/  MOV R31, UR5 ;  /* 0x00000005001f7c02 */ /* 0x000fe20008000f00 */
[-C--:B------:R-:W-:Y:S01]  /*1d70*/  FFMA R35, R24, R21.reuse, R35 ;  /* 0x0000001518237223 */ /* 0x080fe20000000023 */
[----:B------:R-:W-:Y:S01]  /*1d80*/  FFMA R23, R30, R21, R23 ;  /* 0x000000151e177223 */ /* 0x000fe20000000017 */
[----:B------:R-:W-:Y:S01]  /*1d90*/  IMAD.WIDE R52, R53, 0x4, R8 ;  /* 0x0000000435347825 */ /* 0x000fe200078e0208 */
[----:B------:R-:W5:Y:S04]  /*1da0*/  LDG.E R45, desc[UR8][R44.64+0x40] ;  /* 0x000040082c2d7981 */ /* 0x000f68000c1e1900 */
[----:B------:R-:W5:Y:S01]  /*1db0*/  LDG.E R47, desc[UR8][R46.64+0x40] ;  /* 0x000040082e2f7981 */ /* 0x000f62000c1e1900 */
[----:B-1----:R-:W-:-:S03]  /*1dc0*/  MOV R51, UR5 ;  /* 0x0000000500337c02 */ /* 0x002fc60008000f00 */
[----:B------:R-:W4:Y:S02]  /*1dd0*/  LDG.E R53, desc[UR8][R52.64] ;  /* 0x0000000834357981 */ /* 0x000f24000c1e1900 */
[----:B------:R-:W-:-:S04]  /*1de0*/  IMAD.WIDE R50, R51, 0x8, R8 ;  /* 0x0000000833327825 */ /* 0x000fc800078e0208 */
[CC--:B0-----:R-:W-:Y:S01]  /*1df0*/  FFMA R21, R33.reuse, R22.reuse, R14 ;  /* 0x0000001621157223 */ /* 0x0c1fe2000000000e */
[CC--:B------:R-:W-:Y:S01]  /*1e00*/  FFMA R30, R28.reuse, R22.reuse, R15 ;  /* 0x000000161c1e7223 */ /* 0x0c0fe2000000000f */
[----:B------:R-:W-:Y:S05]  /*1e10*/  WARPSYNC.ALL ;  /* 0x0000000000007948 */ /* 0x000fea0003800000 */
[-C--:B--2---:R-:W-:Y:S01]  /*1e20*/  FFMA R38, R33, R7.reuse, R38 ;  /* 0x0000000721267223 */ /* 0x084fe20000000026 */
[-C--:B------:R-:W-:Y:S01]  /*1e30*/  FFMA R39, R28, R7.reuse, R39 ;  /* 0x000000071c277223 */ /* 0x080fe20000000027 */
[-C--:B------:R-:W-:Y:S01]  /*1e40*/  FFMA R41, R26, R7.reuse, R41 ;  /* 0x000000071a297223 */ /* 0x080fe20000000029 */
[C---:B------:R-:W-:Y:S01]  /*1e50*/  FFMA R14, R37.reuse, R7, R10 ;  /* 0x00000007250e7223 */ /* 0x040fe2000000000a */
[----:B------:R-:W2:Y:S01]  /*1e60*/  LDG.E R51, desc[UR8][R50.64] ;  /* 0x0000000832337981 */ /* 0x000ea2000c1e1900 */
[----:B------:R-:W-:Y:S01]  /*1e70*/  ISETP.GE.U32.AND P0, PT, R32, R11, PT ;  /* 0x0000000b2000720c */ /* 0x000fe20003f06070 */
[-C--:B------:R-:W-:Y:S01]  /*1e80*/  FFMA R29, R26, R22.reuse, R29 ;  /* 0x000000161a1d7223 */ /* 0x080fe2000000001d */
[----:B------:R-:W-:Y:S01]  /*1e90*/  FFMA R24, R37, R22, R34 ;  /* 0x0000001625187223 */ /* 0x000fe20000000022 */
[----:B------:R0:W5:Y:S01]  /*1ea0*/  LDG.E R7, desc[UR8][R48.64+0x40] ;  /* 0x0000400830077981 */ /* 0x000162000c1e1900 */
[-C--:B---3--:R-:W-:Y:S01]  /*1eb0*/  FFMA R20, R33, R40.reuse, R20 ;  /* 0x0000002821147223 */ /* 0x088fe20000000014 */
[-C--:B------:R-:W-:Y:S01]  /*1ec0*/  FFMA R27, R28, R40.reuse, R27 ;  /* 0x000000281c1b7223 */ /* 0x080fe2000000001b */
[-C--:B------:R-:W-:Y:S01]  /*1ed0*/  FFMA R17, R26, R40.reuse, R17 ;  /* 0x000000281a117223 */ /* 0x080fe20000000011 */
[----:B------:R-:W1:Y:S01]  /*1ee0*/  LDS R15, [R13+0xcfc] ;  /* 0x000cfc000d0f7984 */ /* 0x000e620000000800 */
[----:B------:R-:W-:Y:S01]  /*1ef0*/  FFMA R18, R37, R40, R16 ;  /* 0x0000002825127223 */ /* 0x000fe20000000010 */
[----:B0-----:R-:W-:-:S02]  /*1f00*/  IMAD.WIDE R48, R31, 0xc, R8 ;  /* 0x0000000c1f307825 */ /* 0x001fc400078e0208 */
[----:B------:R0:W3:Y:S04]  /*1f10*/  LDG.E R31, desc[UR8][R8.64] ;  /* 0x00000008081f7981 */ /* 0x0000e8000c1e1900 */
[----:B------:R-:W5:Y:S01]  /*1f20*/  LDG.E R49, desc[UR8][R48.64] ;  /* 0x0000000830317981 */ /* 0x000f62000c1e1900 */
[----:B------:R-:W-:Y:S01]  /*1f30*/  BAR.SYNC.DEFER_BLOCKING 0x0 ;  /* 0x0000000000007b1d */ /* 0x000fe20000010000 */
[----:B------:R-:W-:Y:S02]  /*1f40*/  ISETP.GE.U32.AND.EX P0, PT, R19, R12, PT, P0 ;  /* 0x0000000c1300720c */ /* 0x000fe40003f06100 */
[----:B0-----:R-:W-:-:S04]  /*1f50*/  IADD3 R8, P1, PT, R8, 0x40, RZ ;  /* 0x0000004008087810 */ /* 0x001fc80007f3e0ff */
[----:B------:R-:W-:Y:S01]  /*1f60*/  IADD3.X R9, PT, PT, RZ, R9, RZ, P1, !PT ;  /* 0x00000009ff097210 */ /* 0x000fe20000ffe4ff */
[-C--:B-1----:R-:W-:Y:S01]  /*1f70*/  FFMA R22, R33, R15.reuse, R36 ;  /* 0x0000000f21167223 */ /* 0x082fe20000000024 */
[-C--:B------:R-:W-:Y:S01]  /*1f80*/  FFMA R35, R28, R15.reuse, R35 ;  /* 0x0000000f1c237223 */ /* 0x080fe20000000023 */
[-C--:B------:R-:W-:Y:S01]  /*1f90*/  FFMA R36, R37, R15.reuse, R42 ;  /* 0x0000000f25247223 */ /* 0x080fe2000000002a */
[----:B----4-:R-:W-:Y:S04]  /*1fa0*/  STS [R6+0x440], R53 ;  /* 0x0004403506007388 */ /* 0x010fe80000000800 */
[----:B--2---:R-:W-:Y:S04]  /*1fb0*/  STS [R6+0x880], R51 ;  /* 0x0008803306007388 */ /* 0x004fe80000000800 */
[----:B---3--:R0:W-:Y:S04]  /*1fc0*/  STS [R6], R31 ;  /* 0x0000001f06007388 */ /* 0x0081e80000000800 */
[----:B-----5:R1:W-:Y:S04]  /*1fd0*/  STS [R6+0xcc0], R49 ;  /* 0x000cc03106007388 */ /* 0x0203e80000000800 */
[----:B------:R1:W-:Y:S04]  /*1fe0*/  STS [R4], R7 ;  /* 0x0000000704007388 */ /* 0x0003e80000000800 */
[----:B------:R1:W-:Y:S04]  /*1ff0*/  STS [R4+0x4], R43 ;  /* 0x0000042b04007388 */ /* 0x0003e80000000800 */
[----:B------:R1:W-:Y:S04]  /*2000*/  STS [R4+0x8], R45 ;  /* 0x0000082d04007388 */ /* 0x0003e80000000800 */
[----:B------:R1:W-:Y:S01]  /*2010*/  STS [R4+0xc], R47 ;  /* 0x00000c2f04007388 */ /* 0x0003e20000000800 */
[----:B0-----:R-:W-:Y:S01]  /*2020*/  FFMA R31, R26, R15, R23 ;  /* 0x0000000f1a1f7223 */ /* 0x001fe20000000017 */
[----:B------:R-:W-:Y:S06]  /*2030*/  BAR.SYNC.DEFER_BLOCKING 0x0 ;  /* 0x0000000000007b1d */ /* 0x000fec0000010000 */
[----:B------:R-:W-:Y:S05]  /*2040*/  @!P0 BRA `(.L_x_4) ;  /* 0xffffffe400548947 */ /* 0x000fea000383ffff */
[----:B------:R-:W-:Y:S01]  /*2050*/  LDS R28, [R13] ;  /* 0x000000000d1c7984 */ /* 0x000fe20000000800 */
[----:B------:R-:W-:Y:S01]  /*2060*/  IMAD R3, R3, -0x3, R2 ;  /* 0xfffffffd03037824 */ /* 0x000fe200078e0202 */
[----:B------:R-:W-:Y:S01]  /*2070*/  LEA R0, R0, R5, 0x6 ;  /* 0x0000000500007211 */ /* 0x000fe200078e30ff */
[----:B------:R-:W0:Y:S01]  /*2080*/  LDCU.64 UR12, c[0x0][0x3b0] ;  /* 0x00007600ff0c77ac */ /* 0x000e220008000a00 */
[----:B------:R-:W2:Y:S04]  /*2090*/  LDS R26, [R25+0x80] ;  /* 0x00008000191a7984 */ /* 0x000ea80000000800 */
[----:B------:R-:W3:Y:S04]  /*20a0*/  LDS R10, [R25+0x40] ;  /* 0x00004000190a7984 */ /* 0x000ee80000000800 */
[----:B------:R-:W4:Y:S04]  /*20b0*/  LDS R15, [R25+0xc0] ;  /* 0x0000c000190f7984 */ /* 0x000f280000000800 */
[----:B------:R-:W5:Y:S04]  /*20c0*/  LDS R23, [R13+0x440] ;  /* 0x000440000d177984 */ /* 0x000f680000000800 */
[----:B------:R-:W0:Y:S04]  /*20d0*/  LDS R11, [R25] ;  /* 0x00000000190b7984 */ /* 0x000e280000000800 */
[----:B------:R-:W0:Y:S04]  /*20e0*/  LDS R12, [R13+0x880] ;  /* 0x000880000d0c7984 */ /* 0x000e280000000800 */
[----:B------:R-:W0:Y:S04]  /*20f0*/  LDS R8, [R13+0xcc0] ;  /* 0x000cc0000d087984 */ /* 0x000e280000000800 */
[----:B------:R-:W-:Y:S04]  /*2100*/  LDS R19, [R13+0x4] ;  /* 0x000004000d137984 */ /* 0x000fe80000000800 */
[----:B-1----:R-:W1:Y:S04]  /*2110*/  LDS R4, [R25+0x144] ;  /* 0x0001440019047984 */ /* 0x002e680000000800 */
[----:B------:R-:W1:Y:S04]  /*2120*/  LDS R16, [R25+0x104] ;  /* 0x0001040019107984 */ /* 0x000e680000000800 */
[----:B------:R-:W1:Y:S01]  /*2130*/  LDS R7, [R25+0x184] ;  /* 0x0001840019077984 */ /* 0x000e620000000800 */
[----:B--2---:R-:W-:-:S03]  /*2140*/  FFMA R2, R26, R28, R17 ;  /* 0x0000001c1a027223 */ /* 0x004fc60000000011 */
[----:B------:R-:W2:Y:S01]  /*2150*/  LDS R6, [R25+0x1c4] ;  /* 0x0001c40019067984 */ /* 0x000ea20000000800 */
[----:B---3--:R-:W-:-:S03]  /*2160*/  FFMA R27, R10, R28, R27 ;  /* 0x0000001c0a1b7223 */ /* 0x008fc6000000001b */
[----:B------:R-:W3:Y:S01]  /*2170*/  LDS R9, [R13+0x444] ;  /* 0x000444000d097984 */ /* 0x000ee20000000800 */
[CC--:B----4-:R-:W-:Y:S01]  /*2180*/  FFMA R17, R15.reuse, R28.reuse, R18 ;  /* 0x0000001c0f117223 */ /* 0x0d0fe20000000012 */
[-C--:B-----5:R-:W-:Y:S02]  /*2190*/  FFMA R43, R10, R23.reuse, R30 ;  /* 0x000000170a2b7223 */ /* 0x0a0fe4000000001e */
[----:B------:R-:W4:Y:S01]  /*21a0*/  LDS R5, [R13+0x884] ;  /* 0x000884000d057984 */ /* 0x000f220000000800 */
[CC--:B------:R-:W-:Y:S01]  /*21b0*/  FFMA R18, R26.reuse, R23.reuse, R29 ;  /* 0x000000171a127223 */ /* 0x0c0fe2000000001d */
[-C--:B------:R-:W-:Y:S01]  /*21c0*/  FFMA R29, R15, R23.reuse, R24 ;  /* 0x000000170f1d7223 */ /* 0x080fe20000000018 */
[C---:B0-----:R-:W-:Y:S01]  /*21d0*/  FFMA R33, R11.reuse, R28, R20 ;  /* 0x0000001c0b217223 */ /* 0x041fe20000000014 */
[C---:B------:R-:W-:Y:S01]  /*21e0*/  FFMA R21, R11.reuse, R23, R21 ;  /* 0x000000170b157223 */ /* 0x040fe20000000015 */
[----:B------:R-:W0:Y:S01]  /*21f0*/  LDS R37, [R13+0xcc4] ;  /* 0x000cc4000d257984 */ /* 0x000e220000000800 */
[-C--:B------:R-:W-:Y:S01]  /*2200*/  FFMA R30, R26, R12.reuse, R41 ;  /* 0x0000000c1a1e7223 */ /* 0x080fe20000000029 */
[----:B------:R-:W-:-:S02]  /*2210*/  FFMA R49, R11, R12, R38 ;  /* 0x0000000c0b317223 */ /* 0x000fc40000000026 */
[----:B------:R-:W-:Y:S01]  /*2220*/  LDS R23, [R25+0x248] ;  /* 0x0002480019177984 */ /* 0x000fe20000000800 */
[----:B------:R-:W-:Y:S01]  /*2230*/  FFMA R41, R15, R12, R14 ;  /* 0x0000000c0f297223 */ /* 0x000fe2000000000e */
[-C--:B------:R-:W-:Y:S01]  /*2240*/  FFMA R26, R26, R8.reuse, R31 ;  /* 0x000000081a1a7223 */ /* 0x080fe2000000001f */
[-C--:B------:R-:W-:Y:S01]  /*2250*/  FFMA R11, R11, R8.reuse, R22 ;  /* 0x000000080b0b7223 */ /* 0x080fe20000000016 */
[----:B------:R-:W5:Y:S01]  /*2260*/  LDS R45, [R13+0x448] ;  /* 0x000448000d2d7984 */ /* 0x000f620000000800 */
[CC--:B------:R-:W-:Y:S01]  /*2270*/  FFMA R35, R10.reuse, R8.reuse, R35 ;  /* 0x000000080a237223 */ /* 0x0c0fe20000000023 */
[----:B------:R-:W-:Y:S01]  /*2280*/  FFMA R31, R15, R8, R36 ;  /* 0x000000080f1f7223 */ /* 0x000fe20000000024 */
[----:B------:R-:W-:Y:S01]  /*2290*/  FFMA R39, R10, R12, R39 ;  /* 0x0000000c0a277223 */ /* 0x000fe20000000027 */
[----:B------:R-:W5:Y:S01]  /*22a0*/  LDS R20, [R25+0x208] ;  /* 0x0002080019147984 */ /* 0x000f620000000800 */
[----:B-1----:R-:W-:-:S03]  /*22b0*/  FFMA R8, R4, R19, R27 ;  /* 0x0000001304087223 */ /* 0x002fc6000000001b */
[----:B------:R-:W1:Y:S01]  /*22c0*/  LDS R47, [R13+0x8] ;  /* 0x000008000d2f7984 */ /* 0x000e620000000800 */
[----:B------:R-:W-:-:S03]  /*22d0*/  FFMA R33, R16, R19, R33 ;  /* 0x0000001310217223 */ /* 0x000fc60000000021 */
[----:B------:R-:W1:Y:S01]  /*22e0*/  LDS R24, [R25+0x288] ;  /* 0x0002880019187984 */ /* 0x000e620000000800 */
[----:B------:R-:W-:-:S03]  /*22f0*/  FFMA R27, R7, R19, R2 ;  /* 0x00000013071b7223 */ /* 0x000fc60000000002 */
[----:B------:R-:W1:Y:S01]  /*2300*/  LDS R28, [R25+0x2c8] ;  /* 0x0002c800191c7984 */ /* 0x000e620000000800 */
[----:B--2---:R-:W-:-:S03]  /*2310*/  FFMA R19, R6, R19, R17 ;  /* 0x0000001306137223 */ /* 0x004fc60000000011 */
[----:B------:R-:W2:Y:S01]  /*2320*/  LDS R15, [R13+0x888] ;  /* 0x000888000d0f7984 */ /* 0x000ea20000000800 */
[-C--:B---3--:R-:W-:Y:S01]  /*2330*/  FFMA R2, R4, R9.reuse, R43 ;  /* 0x0000000904027223 */ /* 0x088fe2000000002b */
[-C--:B------:R-:W-:Y:S02]  /*2340*/  FFMA R21, R16, R9.reuse, R21 ;  /* 0x0000000910157223 */ /* 0x080fe40000000015 */
[----:B------:R-:W3:Y:S01]  /*2350*/  LDS R17, [R13+0xcc8] ;  /* 0x000cc8000d117984 */ /* 0x000ee20000000800 */
[CC--:B------:R-:W-:Y:S01]  /*2360*/  FFMA R43, R7.reuse, R9.reuse, R18 ;  /* 0x00000009072b7223 */ /* 0x0c0fe20000000012 */
[----:B------:R-:W-:Y:S01]  /*2370*/  FFMA R29, R6, R9, R29 ;  /* 0x00000009061d7223 */ /* 0x000fe2000000001d */
[-C--:B----4-:R-:W-:Y:S01]  /*2380*/  FFMA R18, R4, R5.reuse, R39 ;  /* 0x0000000504127223 */ /* 0x090fe20000000027 */
[----:B------:R-:W-:Y:S01]  /*2390*/  LDS R51, [R25+0x30c] ;  /* 0x00030c0019337984 */ /* 0x000fe20000000800 */
[-C--:B------:R-:W-:Y:S01]  /*23a0*/  FFMA R49, R16, R5.reuse, R49 ;  /* 0x0000000510317223 */ /* 0x080fe20000000031 */
[CC--:B------:R-:W-:Y:S01]  /*23b0*/  FFMA R39, R7.reuse, R5.reuse, R30 ;  /* 0x0000000507277223 */ /* 0x0c0fe2000000001e */
[----:B------:R-:W-:Y:S01]  /*23c0*/  FFMA R41, R6, R5, R41 ;  /* 0x0000000506297223 */ /* 0x000fe20000000029 */
[----:B------:R-:W4:Y:S01]  /*23d0*/  LDS R12, [R13+0xc] ;  /* 0x00000c000d0c7984 */ /* 0x000f220000000800 */
[-C--:B0-----:R-:W-:Y:S01]  /*23e0*/  FFMA R11, R16, R37.reuse, R11 ;  /* 0x00000025100b7223 */ /* 0x081fe2000000000b */
[-C--:B------:R-:W-:Y:S01]  /*23f0*/  FFMA R4, R4, R37.reuse, R35 ;  /* 0x0000002504047223 */ /* 0x080fe20000000023 */
[-C--:B------:R-:W-:Y:S01]  /*2400*/  FFMA R7, R7, R37.reuse, R26 ;  /* 0x0000002507077223 */ /* 0x080fe2000000001a */
[----:B------:R-:W0:Y:S01]  /*2410*/  LDS R9, [R25+0x34c] ;  /* 0x00034c0019097984 */ /* 0x000e220000000800 */
[----:B------:R-:W-:-:S03]  /*2420*/  FFMA R31, R6, R37, R31 ;  /* 0x00000025061f7223 */ /* 0x000fc6000000001f */
[----:B------:R-:W0:Y:S01]  /*2430*/  LDS R14, [R25+0x38c] ;  /* 0x00038c00190e7984 */ /* 0x000e220000000800 */
[----:B-----5:R-:W-:-:S03]  /*2440*/  FFMA R2, R23, R45, R2 ;  /* 0x0000002d17027223 */ /* 0x020fc60000000002 */
[----:B------:R-:W5:Y:S01]  /*2450*/  LDS R53, [R25+0x3cc] ;  /* 0x0003cc0019357984 */ /* 0x000f620000000800 */
[----:B------:R-:W-:-:S03]  /*2460*/  FFMA R30, R20, R45, R21 ;  /* 0x0000002d141e7223 */ /* 0x000fc60000000015 */
[----:B------:R-:W5:Y:S01]  /*2470*/  LDS R10, [R13+0x44c] ;  /* 0x00044c000d0a7984 */ /* 0x000f620000000800 */
[-C--:B-1----:R-:W-:Y:S01]  /*2480*/  FFMA R16, R20, R47.reuse, R33 ;  /* 0x0000002f14107223 */ /* 0x082fe20000000021 */
[-C--:B------:R-:W-:Y:S01]  /*2490*/  FFMA R8, R23, R47.reuse, R8 ;  /* 0x0000002f17087223 */ /* 0x080fe20000000008 */
[C---:B------:R-:W-:Y:S01]  /*24a0*/  FFMA R27, R24.reuse, R47, R27 ;  /* 0x0000002f181b7223 */ /* 0x040fe2000000001b */
[----:B------:R-:W-:Y:S01]  /*24b0*/  FFMA R43, R24, R45, R43 ;  /* 0x0000002d182b7223 */ /* 0x000fe2000000002b */
[----:B------:R-:W1:Y:S01]  /*24c0*/  LDS R6, [R13+0x88c] ;  /* 0x00088c000d067984 */ /* 0x000e620000000800 */
[C---:B------:R-:W-:Y:S01]  /*24d0*/  FFMA R22, R28.reuse, R47, R19 ;  /* 0x0000002f1c167223 */ /* 0x040fe20000000013 */
[----:B------:R-:W-:Y:S02]  /*24e0*/  FFMA R40, R28, R45, R29 ;  /* 0x0000002d1c287223 */ /* 0x000fe4000000001d */
[----:B------:R-:W-:Y:S01]  /*24f0*/  LDS R32, [R25+0x410] ;  /* 0x0004100019207984 */ /* 0x000fe20000000800 */
[-C--:B--2---:R-:W-:Y:S01]  /*2500*/  FFMA R42, R20, R15.reuse, R49 ;  /* 0x0000000f142a7223 */ /* 0x084fe20000000031 */
[----:B------:R-:W-:-:S02]  /*2510*/  FFMA R44, R28, R15, R41 ;  /* 0x0000000f1c2c7223 */ /* 0x000fc40000000029 */
[----:B------:R-:W2:Y:S01]  /*2520*/  LDS R19, [R13+0x10] ;  /* 0x000010000d137984 */ /* 0x000ea20000000800 */
[CC--:B------:R-:W-:Y:S01]  /*2530*/  FFMA R18, R23.reuse, R15.reuse, R18 ;  /* 0x0000000f17127223 */ /* 0x0c0fe20000000012 */
[----:B------:R-:W-:Y:S01]  /*2540*/  FFMA R39, R24, R15, R39 ;  /* 0x0000000f18277223 */ /* 0x000fe20000000027 */
[-C--:B---3--:R-:W-:Y:S01]  /*2550*/  FFMA R20, R20, R17.reuse, R11 ;  /* 0x0000001114147223 */ /* 0x088fe2000000000b */
[----:B------:R-:W3:Y:S01]  /*2560*/  LDS R36, [R25+0x450] ;  /* 0x0004500019247984 */ /* 0x000ee20000000800 */
[-C--:B------:R-:W-:Y:S01]  /*2570*/  FFMA R4, R23, R17.reuse, R4 ;  /* 0x0000001117047223 */ /* 0x080fe20000000004 */
[-C--:B------:R-:W-:Y:S01]  /*2580*/  FFMA R7, R24, R17.reuse, R7 ;  /* 0x0000001118077223 */ /* 0x080fe20000000007 */
[----:B------:R-:W-:Y:S01]  /*2590*/  FFMA R28, R28, R17, R31 ;  /* 0x000000111c1c7223 */ /* 0x000fe2000000001f */
[----:B------:R-:W3:Y:S01]  /*25a0*/  LDS R34, [R25+0x490] ;  /* 0x0004900019227984 */ /* 0x000ee20000000800 */
[----:B----4-:R-:W-:-:S03]  /*25b0*/  FFMA R15, R51, R12, R16 ;  /* 0x0000000c330f7223 */ /* 0x010fc60000000010 */
[----:B------:R-:W4:Y:S01]  /*25c0*/  LDS R38, [R25+0x4d0] ;  /* 0x0004d00019267984 */ /* 0x000f220000000800 */
[----:B0-----:R-:W-:-:S03]  /*25d0*/  FFMA R17, R9, R12, R8 ;  /* 0x0000000c09117223 */ /* 0x001fc60000000008 */
[----:B------:R-:W0:Y:S01]  /*25e0*/  LDS R26, [R13+0xccc] ;  /* 0x000ccc000d1a7984 */ /* 0x000e220000000800 */
[----:B------:R-:W-:-:S03]  /*25f0*/  FFMA R27, R14, R12, R27 ;  /* 0x0000000c0e1b7223 */ /* 0x000fc6000000001b */
[----:B------:R-:W0:Y:S01]  /*2600*/  LDS R5, [R13+0x450] ;  /* 0x000450000d057984 */ /* 0x000e220000000800 */
[----:B-----5:R-:W-:-:S03]  /*2610*/  FFMA R21, R53, R12, R22 ;  /* 0x0000000c35157223 */ /* 0x020fc60000000016 */
[----:B------:R-:W-:Y:S01]  /*2620*/  LDS R12, [R25+0x514] ;  /* 0x00051400190c7984 */ /* 0x000fe20000000800 */
[-C--:B------:R-:W-:Y:S01]  /*2630*/  FFMA R29, R51, R10.reuse, R30 ;  /* 0x0000000a331d7223 */ /* 0x080fe2000000001e */
[-C--:B------:R-:W-:Y:S01]  /*2640*/  FFMA R31, R9, R10.reuse, R2 ;  /* 0x0000000a091f7223 */ /* 0x080fe20000000002 */
[CC--:B------:R-:W-:Y:S01]  /*2650*/  FFMA R43, R14.reuse, R10.reuse, R43 ;  /* 0x0000000a0e2b7223 */ /* 0x0c0fe2000000002b */
[----:B------:R-:W-:Y:S01]  /*2660*/  FFMA R35, R53, R10, R40 ;  /* 0x0000000a35237223 */ /* 0x000fe20000000028 */
[----:B------:R-:W5:Y:S01]  /*2670*/  LDS R37, [R13+0x14] ;  /* 0x000014000d257984 */ /* 0x000f620000000800 */
[-C--:B-1----:R-:W-:Y:S01]  /*2680*/  FFMA R45, R9, R6.reuse, R18 ;  /* 0x00000006092d7223 */ /* 0x082fe20000000012 */
[-C--:B------:R-:W-:Y:S02]  /*2690*/  FFMA R41, R51, R6.reuse, R42 ;  /* 0x0000000633297223 */ /* 0x080fe4000000002a */
[----:B------:R-:W1:Y:S01]  /*26a0*/  LDS R2, [R25+0x554] ;  /* 0x0005540019027984 */ /* 0x000e620000000800 */
[-C--:B------:R-:W-:Y:S01]  /*26b0*/  FFMA R39, R14, R6.reuse, R39 ;  /* 0x000000060e277223 */ /* 0x080fe20000000027 */
[----:B------:R-:W-:-:S02]  /*26c0*/  FFMA R47, R53, R6, R44 ;  /* 0x00000006352f7223 */ /* 0x000fc4000000002c */
[----:B------:R-:W1:Y:S01]  /*26d0*/  LDS R10, [R25+0x594] ;  /* 0x00059400190a7984 */ /* 0x000e620000000800 */
[----:B--2---:R-:W-:-:S03]  /*26e0*/  FFMA R15, R32, R19, R15 ;  /* 0x00000013200f7223 */ /* 0x004fc6000000000f */
[----:B------:R-:W2:Y:S01]  /*26f0*/  LDS R11, [R13+0x890] ;  /* 0x000890000d0b7984 */ /* 0x000ea20000000800 */
[----:B---3--:R-:W-:-:S03]  /*2700*/  FFMA R17, R36, R19, R17 ;  /* 0x0000001324117223 */ /* 0x008fc60000000011 */
[----:B------:R-:W3:Y:S01]  /*2710*/  LDS R8, [R25+0x5d4] ;  /* 0x0005d40019087984 */ /* 0x000ee20000000800 */
[----:B------:R-:W-:-:S03]  /*2720*/  FFMA R27, R34, R19, R27 ;  /* 0x00000013221b7223 */ /* 0x000fc6000000001b */
[----:B------:R-:W3:Y:S01]  /*2730*/  LDS R23, [R13+0xcd0] ;  /* 0x000cd0000d177984 */ /* 0x000ee20000000800 */
[----:B----4-:R-:W-:-:S03]  /*2740*/  FFMA R21, R38, R19, R21 ;  /* 0x0000001326157223 */ /* 0x010fc60000000015 */
[----:B------:R-:W4:Y:S01]  /*2750*/  LDS R33, [R13+0x454] ;  /* 0x000454000d217984 */ /* 0x000f220000000800 */
[-C--:B0-----:R-:W-:Y:S01]  /*2760*/  FFMA R9, R9, R26.reuse, R4 ;  /* 0x0000001a09097223 */ /* 0x081fe20000000004 */
[-C--:B------:R-:W-:Y:S02]  /*2770*/  FFMA R7, R14, R26.reuse, R7 ;  /* 0x0000001a0e077223 */ /* 0x080fe40000000007 */
[----:B------:R-:W0:Y:S01]  /*2780*/  LDS R49, [R13+0x894] ;  /* 0x000894000d317984 */ /* 0x000e220000000800 */
[-C--:B------:R-:W-:Y:S01]  /*2790*/  FFMA R51, R51, R26.reuse, R20 ;  /* 0x0000001a33337223 */ /* 0x080fe20000000014 */
[-C--:B------:R-:W-:Y:S01]  /*27a0*/  FFMA R29, R32, R5.reuse, R29 ;  /* 0x00000005201d7223 */ /* 0x080fe2000000001d */
[-C--:B------:R-:W-:Y:S01]  /*27b0*/  FFMA R31, R36, R5.reuse, R31 ;  /* 0x00000005241f7223 */ /* 0x080fe2000000001f */
[----:B------:R-:W0:Y:S01]  /*27c0*/  LDS R19, [R13+0xcd4] ;  /* 0x000cd4000d137984 */ /* 0x000e220000000800 */
[-C--:B------:R-:W-:Y:S01]  /*27d0*/  FFMA R43, R34, R5.reuse, R43 ;  /* 0x00000005222b7223 */ /* 0x080fe2000000002b */
[----:B------:R-:W-:Y:S01]  /*27e0*/  FFMA R16, R38, R5, R35 ;  /* 0x0000000526107223 */ /* 0x000fe20000000023 */
[----:B------:R-:W-:Y:S01]  /*27f0*/  FFMA R53, R53, R26, R28 ;  /* 0x0000001a35357223 */ /* 0x000fe2000000001c */
[----:B------:R-:W-:Y:S04]  /*2800*/  LDS R18, [R25+0x618] ;  /* 0x0006180019127984 */ /* 0x000fe80000000800 */
[----:B------:R-:W0:Y:S01]  /*2810*/  LDS R5, [R13+0x18] ;  /* 0x000018000d057984 */ /* 0x000e220000000800 */
[----:B-----5:R-:W-:-:S03]  /*2820*/  FFMA R15, R12, R37, R15 ;  /* 0x000000250c0f7223 */ /* 0x020fc6000000000f */
[----:B------:R-:W5:Y:S01]  /*2830*/  LDS R6, [R25+0x658] ;  /* 0x0006580019067984 */ /* 0x000f620000000800 */
[----:B-1----:R-:W-:-:S03]  /*2840*/  FFMA R17, R2, R37, R17 ;  /* 0x0000002502117223 */ /* 0x002fc60000000011 */
[----:B------:R-:W1:Y:S01]  /*2850*/  LDS R4, [R25+0x698] ;  /* 0x0006980019047984 */ /* 0x000e620000000800 */
[----:B------:R-:W-:-:S03]  /*2860*/  FFMA R27, R10, R37, R27 ;  /* 0x000000250a1b7223 */ /* 0x000fc6000000001b */
[----:B------:R-:W1:Y:S01]  /*2870*/  LDS R14, [R25+0x6d8] ;  /* 0x0006d800190e7984 */ /* 0x000e620000000800 */
[-C--:B--2---:R-:W-:Y:S01]  /*2880*/  FFMA R41, R32, R11.reuse, R41 ;  /* 0x0000000b20297223 */ /* 0x084fe20000000029 */
[-C--:B------:R-:W-:Y:S01]  /*2890*/  FFMA R45, R36, R11.reuse, R45 ;  /* 0x0000000b242d7223 */ /* 0x080fe2000000002d */
[-C--:B------:R-:W-:Y:S01]  /*28a0*/  FFMA R39, R34, R11.reuse, R39 ;  /* 0x0000000b22277223 */ /* 0x080fe20000000027 */
[----:B------:R-:W2:Y:S01]  /*28b0*/  LDS R35, [R13+0x458] ;  /* 0x000458000d237984 */ /* 0x000ea20000000800 */
[----:B------:R-:W-:Y:S01]  /*28c0*/  FFMA R47, R38, R11, R47 ;  /* 0x0000000b262f7223 */ /* 0x000fe2000000002f */
[----:B---3--:R-:W-:Y:S02]  /*28d0*/  FFMA R37, R8, R37, R21 ;  /* 0x0000002508257223 */ /* 0x008fe40000000015 */
[----:B------:R-:W3:Y:S01]  /*28e0*/  LDS R11, [R13+0x898] ;  /* 0x000898000d0b7984 */ /* 0x000ee20000000800 */
[-C--:B------:R-:W-:Y:S01]  /*28f0*/  FFMA R9, R36, R23.reuse, R9 ;  /* 0x0000001724097223 */ /* 0x080fe20000000009 */
[-C--:B------:R-:W-:Y:S01]  /*2900*/  FFMA R51, R32, R23.reuse, R51 ;  /* 0x0000001720337223 */ /* 0x080fe20000000033 */
[----:B------:R-:W-:Y:S01]  /*2910*/  FFMA R7, R34, R23, R7 ;  /* 0x0000001722077223 */ /* 0x000fe20000000007 */
[----:B------:R-:W3:Y:S01]  /*2920*/  LDS R21, [R13+0xcd8] ;  /* 0x000cd8000d157984 */ /* 0x000ee20000000800 */
[-C--:B----4-:R-:W-:Y:S01]  /*2930*/  FFMA R29, R12, R33.reuse, R29 ;  /* 0x000000210c1d7223 */ /* 0x090fe2000000001d */
[-C--:B------:R-:W-:Y:S01]  /*2940*/  FFMA R31, R2, R33.reuse, R31 ;  /* 0x00000021021f7223 */ /* 0x080fe2000000001f */
[----:B------:R-:W-:Y:S01]  /*2950*/  FFMA R43, R10, R33, R43 ;  /* 0x000000210a2b7223 */ /* 0x000fe2000000002b */
[----:B------:R-:W-:Y:S01]  /*2960*/  FFMA R53, R38, R23, R53 ;  /* 0x0000001726357223 */ /* 0x000fe20000000035 */
[----:B------:R-:W-:Y:S01]  /*2970*/  FFMA R33, R8, R33, R16 ;  /* 0x0000002108217223 */ /* 0x000fe20000000010 */
[----:B------:R-:W-:Y:S01]  /*2980*/  LDS R20, [R25+0x71c] ;  /* 0x00071c0019147984 */ /* 0x000fe20000000800 */
[C---:B0-----:R-:W-:Y:S01]  /*2990*/  FFMA R45, R2.reuse, R49, R45 ;  /* 0x00000031022d7223 */ /* 0x041fe2000000002d */
[----:B------:R-:W-:Y:S01]  /*29a0*/  FFMA R9, R2, R19, R9 ;  /* 0x0000001302097223 */ /* 0x000fe20000000009 */
[-C--:B------:R-:W-:Y:S01]  /*29b0*/  FFMA R41, R12, R49.reuse, R41 ;  /* 0x000000310c297223 */ /* 0x080fe20000000029 */
[----:B------:R-:W0:Y:S01]  /*29c0*/  LDS R24, [R13+0x1c] ;  /* 0x00001c000d187984 */ /* 0x000e220000000800 */
[-C--:B------:R-:W-:Y:S01]  /*29d0*/  FFMA R39, R10, R49.reuse, R39 ;  /* 0x000000310a277223 */ /* 0x080fe20000000027 */
[----:B------:R-:W-:Y:S01]  /*29e0*/  FFMA R47, R8, R49, R47 ;  /* 0x00000031082f7223 */ /* 0x000fe2000000002f */
[-C--:B------:R-:W-:Y:S01]  /*29f0*/  FFMA R7, R10, R19.reuse, R7 ;  /* 0x000000130a077223 */ /* 0x080fe20000000007 */
[----:B------:R-:W4:Y:S01]  /*2a00*/  LDS R23, [R25+0x75c] ;  /* 0x00075c0019177984 */ /* 0x000f220000000800 */
[----:B------:R-:W-:Y:S01]  /*2a10*/  FFMA R53, R8, R19, R53 ;  /* 0x0000001308357223 */ /* 0x000fe20000000035 */
[----:B------:R-:W-:Y:S01]  /*2a20*/  FFMA R15, R18, R5, R15 ;  /* 0x00000005120f7223 */ /* 0x000fe2000000000f */
[----:B------:R-:W-:Y:S01]  /*2a30*/  FFMA R51, R12, R19, R51 ;  /* 0x000000130c337223 */ /* 0x000fe20000000033 */
[----:B------:R-:W4:Y:S01]  /*2a40*/  LDS R16, [R25+0x79c] ;  /* 0x00079c0019107984 */ /* 0x000f220000000800 */
[----:B-----5:R-:W-:-:S03]  /*2a50*/  FFMA R2, R6, R5, R17 ;  /* 0x0000000506027223 */ /* 0x020fc60000000011 */
[----:B------:R-:W5:Y:S01]  /*2a60*/  LDS R22, [R25+0x7dc] ;  /* 0x0007dc0019167984 */ /* 0x000f620000000800 */
[----:B-1----:R-:W-:-:S03]  /*2a70*/  FFMA R27, R4, R5, R27 ;  /* 0x00000005041b7223 */ /* 0x002fc6000000001b */
[----:B------:R-:W1:Y:S01]  /*2a80*/  LDS R26, [R13+0x45c] ;  /* 0x00045c000d1a7984 */ /* 0x000e620000000800 */
[----:B------:R-:W-:-:S03]  /*2a90*/  FFMA R37, R14, R5, R37 ;  /* 0x000000050e257223 */ /* 0x000fc60000000025 */
[----:B------:R-:W1:Y:S01]  /*2aa0*/  LDS R49, [R13+0x89c] ;  /* 0x00089c000d317984 */ /* 0x000e620000000800 */
[-C--:B--2---:R-:W-:Y:S01]  /*2ab0*/  FFMA R29, R18, R35.reuse, R29 ;  /* 0x00000023121d7223 */ /* 0x084fe2000000001d */
[-C--:B------:R-:W-:Y:S02]  /*2ac0*/  FFMA R8, R6, R35.reuse, R31 ;  /* 0x0000002306087223 */ /* 0x080fe4000000001f */
[----:B------:R-:W2:Y:S01]  /*2ad0*/  LDS R5, [R13+0xcdc] ;  /* 0x000cdc000d057984 */ /* 0x000ea20000000800 */
[-C--:B------:R-:W-:Y:S01]  /*2ae0*/  FFMA R43, R4, R35.reuse, R43 ;  /* 0x00000023042b7223 */ /* 0x080fe2000000002b */
[----:B------:R-:W-:Y:S01]  /*2af0*/  FFMA R33, R14, R35, R33 ;  /* 0x000000230e217223 */ /* 0x000fe20000000021 */
[-C--:B---3--:R-:W-:Y:S01]  /*2b00*/  FFMA R39, R4, R11.reuse, R39 ;  /* 0x0000000b04277223 */ /* 0x088fe20000000027 */
[----:B------:R-:W-:Y:S01]  /*2b10*/  LDS R17, [R25+0x820] ;  /* 0x0008200019117984 */ /* 0x000fe20000000800 */
[----:B------:R-:W-:Y:S01]  /*2b20*/  FFMA R28, R6, R11, R45 ;  /* 0x0000000b061c7223 */ /* 0x000fe2000000002d */
[-C--:B------:R-:W-:Y:S01]  /*2b30*/  FFMA R7, R4, R21.reuse, R7 ;  /* 0x0000001504077223 */ /* 0x080fe20000000007 */
[----:B------:R-:W-:Y:S01]  /*2b40*/  FFMA R6, R6, R21, R9 ;  /* 0x0000001506067223 */ /* 0x000fe20000000009 */
[----:B------:R-:W3:Y:S01]  /*2b50*/  LDS R12, [R13+0x20] ;  /* 0x000020000d0c7984 */ /* 0x000ee20000000800 */
[-C--:B------:R-:W-:Y:S01]  /*2b60*/  FFMA R41, R18, R11.reuse, R41 ;  /* 0x0000000b12297223 */ /* 0x080fe20000000029 */
[----:B------:R-:W-:Y:S01]  /*2b70*/  FFMA R47, R14, R11, R47 ;  /* 0x0000000b0e2f7223 */ /* 0x000fe2000000002f */
[-C--:B------:R-:W-:Y:S01]  /*2b80*/  FFMA R51, R18, R21.reuse, R51 ;  /* 0x0000001512337223 */ /* 0x080fe20000000033 */
[----:B------:R-:W3:Y:S01]  /*2b90*/  LDS R19, [R25+0x860] ;  /* 0x0008600019137984 */ /* 0x000ee20000000800 */
[----:B------:R-:W-:-:S03]  /*2ba0*/  FFMA R53, R14, R21, R53 ;  /* 0x000000150e357223 */ /* 0x000fc60000000035 */
[----:B------:R-:W3:Y:S01]  /*2bb0*/  LDS R35, [R25+0x8a0] ;  /* 0x0008a00019237984 */ /* 0x000ee20000000800 */
[----:B0-----:R-:W-:-:S03]  /*2bc0*/  FFMA R14, R20, R24, R15 ;  /* 0x00000018140e7223 */ /* 0x001fc6000000000f */
[----:B------:R-:W0:Y:S01]  /*2bd0*/  LDS R31, [R25+0x8e0] ;  /* 0x0008e000191f7984 */ /* 0x000e220000000800 */
[----:B----4-:R-:W-:-:S03]  /*2be0*/  FFMA R2, R23, R24, R2 ;  /* 0x0000001817027223 */ /* 0x010fc60000000002 */
[----:B------:R-:W4:Y:S01]  /*2bf0*/  LDS R4, [R13+0x8a0] ;  /* 0x0008a0000d047984 */ /* 0x000f220000000800 */
[----:B------:R-:W-:-:S03]  /*2c00*/  FFMA R18, R16, R24, R27 ;  /* 0x0000001810127223 */ /* 0x000fc6000000001b */
[----:B------:R-:W4:Y:S01]  /*2c10*/  LDS R10, [R13+0x460] ;  /* 0x000460000d0a7984 */ /* 0x000f220000000800 */
[----:B-----5:R-:W-:-:S03]  /*2c20*/  FFMA R24, R22, R24, R37 ;  /* 0x0000001816187223 */ /* 0x020fc60000000025 */
[----:B------:R-:W5:Y:S01]  /*2c30*/  LDS R30, [R13+0xce0] ;  /* 0x000ce0000d1e7984 */ /* 0x000f620000000800 */
[-C--:B-1----:R-:W-:Y:S01]  /*2c40*/  FFMA R32, R20, R26.reuse, R29 ;  /* 0x0000001a14207223 */ /* 0x082fe2000000001d */
[CC--:B------:R-:W-:Y:S01]  /*2c50*/  FFMA R8, R23.reuse, R26.reuse, R8 ;  /* 0x0000001a17087223 */ /* 0x0c0fe20000000008 */
[-C--:B------:R-:W-:Y:S01]  /*2c60*/  FFMA R34, R16, R26.reuse, R43 ;  /* 0x0000001a10227223 */ /* 0x080fe2000000002b */
[----:B------:R-:W-:Y:S01]  /*2c70*/  LDS R44, [R13+0x24] ;  /* 0x000024000d2c7984 */ /* 0x000fe20000000800 */
[----:B------:R-:W-:Y:S01]  /*2c80*/  FFMA R26, R22, R26, R33 ;  /* 0x0000001a161a7223 */ /* 0x000fe20000000021 */
[-C--:B------:R-:W-:Y:S01]  /*2c90*/  FFMA R36, R20, R49.reuse, R41 ;  /* 0x0000003114247223 */ /* 0x080fe20000000029 */
[CC--:B------:R-:W-:Y:S01]  /*2ca0*/  FFMA R28, R23.reuse, R49.reuse, R28 ;  /* 0x00000031171c7223 */ /* 0x0c0fe2000000001c */
[----:B------:R-:W1:Y:S01]  /*2cb0*/  LDS R9, [R25+0x964] ;  /* 0x0009640019097984 */ /* 0x000e620000000800 */
[-C--:B------:R-:W-:Y:S01]  /*2cc0*/  FFMA R38, R16, R49.reuse, R39 ;  /* 0x0000003110267223 */ /* 0x080fe20000000027 */
[C---:B------:R-:W-:Y:S01]  /*2cd0*/  FFMA R40, R22.reuse, R49, R47 ;  /* 0x0000003116287223 */ /* 0x040fe2000000002f */
[-C--:B--2---:R-:W-:Y:S01]  /*2ce0*/  FFMA R46, R22, R5.reuse, R53 ;  /* 0x00000005162e7223 */ /* 0x084fe20000000035 */
[----:B------:R-:W2:Y:S01]  /*2cf0*/  LDS R42, [R13+0x464] ;  /* 0x000464000d2a7984 */ /* 0x000ea20000000800 */
[-C--:B------:R-:W-:Y:S01]  /*2d00*/  FFMA R20, R20, R5.reuse, R51 ;  /* 0x0000000514147223 */ /* 0x080fe20000000033 */
[-C--:B------:R-:W-:Y:S01]  /*2d10*/  FFMA R6, R23, R5.reuse, R6 ;  /* 0x0000000517067223 */ /* 0x080fe20000000006 */
[----:B------:R-:W-:Y:S01]  /*2d20*/  FFMA R16, R16, R5, R7 ;  /* 0x0000000510107223 */ /* 0x000fe20000000007 */
[----:B------:R-:W2:Y:S01]  /*2d30*/  LDS R15, [R25+0x924] ;  /* 0x00092400190f7984 */ /* 0x000ea20000000800 */
[----:B---3--:R-:W-:-:S03]  /*2d40*/  FFMA R14, R17, R12, R14 ;  /* 0x0000000c110e7223 */ /* 0x008fc6000000000e */
[----:B------:R-:W3:Y:S01]  /*2d50*/  LDS R22, [R13+0x8a4] ;  /* 0x0008a4000d167984 */ /* 0x000ee20000000800 */
[-C--:B------:R-:W-:Y:S01]  /*2d60*/  FFMA R2, R19, R12.reuse, R2 ;  /* 0x0000000c13027223 */ /* 0x080fe20000000002 */
[-C--:B------:R-:W-:Y:S02]  /*2d70*/  FFMA R18, R35, R12.reuse, R18 ;  /* 0x0000000c23127223 */ /* 0x080fe40000000012 */
[----:B------:R-:W3:Y:S01]  /*2d80*/  LDS R21, [R25+0x9a4] ;  /* 0x0009a40019157984 */ /* 0x000ee20000000800 */
[----:B0-----:R-:W-:-:S03]  /*2d90*/  FFMA R24, R31, R12, R24 ;  /* 0x0000000c1f187223 */ /* 0x001fc60000000018 */
[----:B------:R-:W0:Y:S01]  /*2da0*/  LDS R11, [R25+0x9e4] ;  /* 0x0009e400190b7984 */ /* 0x000e220000000800 */
[----:B----4-:R-:W-:-:S03]  /*2db0*/  FFMA R36, R17, R4, R36 ;  /* 0x0000000411247223 */ /* 0x010fc60000000024 */
[----:B------:R-:W4:Y:S01]  /*2dc0*/  LDS R12, [R13+0xce4] ;  /* 0x000ce4000d0c7984 */ /* 0x000f220000000800 */
[-C--:B------:R-:W-:Y:S01]  /*2dd0*/  FFMA R28, R19, R4.reuse, R28 ;  /* 0x00000004131c7223 */ /* 0x080fe2000000001c */
[-C--:B------:R-:W-:Y:S01]  /*2de0*/  FFMA R38, R35, R4.reuse, R38 ;  /* 0x0000000423267223 */ /* 0x080fe20000000026 */
[----:B------:R-:W-:Y:S01]  /*2df0*/  FFMA R40, R31, R4, R40 ;  /* 0x000000041f287223 */ /* 0x000fe20000000028 */
[-C--:B------:R-:W-:Y:S01]  /*2e00*/  FFMA R32, R17, R10.reuse, R32 ;  /* 0x0000000a11207223 */ /* 0x080fe20000000020 */
[-C--:B------:R-:W-:Y:S01]  /*2e10*/  FFMA R8, R19, R10.reuse, R8 ;  /* 0x0000000a13087223 */ /* 0x080fe20000000008 */
[-C--:B------:R-:W-:Y:S01]  /*2e20*/  FFMA R34, R35, R10.reuse, R34 ;  /* 0x0000000a23227223 */ /* 0x080fe20000000022 */
[----:B------:R-:W-:Y:S01]  /*2e30*/  FFMA R26, R31, R10, R26 ;  /* 0x0000000a1f1a7223 */ /* 0x000fe2000000001a */
[----:B------:R-:W-:Y:S01]  /*2e40*/  LDS R23, [R25+0xa28] ;  /* 0x000a280019177984 */ /* 0x000fe20000000800 */
[-C--:B-----5:R-:W-:Y:S01]  /*2e50*/  FFMA R20, R17, R30.reuse, R20 ;  /* 0x0000001e11147223 */ /* 0x0a0fe20000000014 */
[-C--:B------:R-:W-:Y:S01]  /*2e60*/  FFMA R6, R19, R30.reuse, R6 ;  /* 0x0000001e13067223 */ /* 0x080fe20000000006 */
[-C--:B------:R-:W-:Y:S01]  /*2e70*/  FFMA R16, R35, R30.reuse, R16 ;  /* 0x0000001e23107223 */ /* 0x080fe20000000010 */
[----:B------:R-:W5:Y:S01]  /*2e80*/  LDS R48, [R13+0x28] ;  /* 0x000028000d307984 */ /* 0x000f620000000800 */
[----:B------:R-:W-:Y:S01]  /*2e90*/  FFMA R46, R31, R30, R46 ;  /* 0x0000001e1f2e7223 */ /* 0x000fe2000000002e */
[----:B-1----:R-:W-:-:S02]  /*2ea0*/  FFMA R17, R9, R44, R2 ;  /* 0x0000002c09117223 */ /* 0x002fc40000000002 */
[----:B------:R-:W1:Y:S01]  /*2eb0*/  LDS R50, [R13+0x468] ;  /* 0x000468000d327984 */ /* 0x000e620000000800 */
[----:B--2---:R-:W-:-:S03]  /*2ec0*/  FFMA R19, R9, R42, R8 ;  /* 0x0000002a09137223 */ /* 0x004fc60000000008 */
[----:B------:R-:W2:Y:S01]  /*2ed0*/  LDS R4, [R13+0x8a8] ;  /* 0x0008a8000d047984 */ /* 0x000ea20000000800 */
[----:B------:R-:W-:-:S03]  /*2ee0*/  FFMA R14, R15, R44, R14 ;  /* 0x0000002c0f0e7223 */ /* 0x000fc6000000000e */
[----:B------:R-:W2:Y:S01]  /*2ef0*/  LDS R10, [R25+0xa68] ;  /* 0x000a6800190a7984 */ /* 0x000ea20000000800 */
[C---:B------:R-:W-:Y:S01]  /*2f00*/  FFMA R32, R15.reuse, R42, R32 ;  /* 0x0000002a0f207223 */ /* 0x040fe20000000020 */
[-C--:B---3--:R-:W-:Y:S02]  /*2f10*/  FFMA R36, R15, R22.reuse, R36 ;  /* 0x000000160f247223 */ /* 0x088fe40000000024 */
[----:B------:R-:W3:Y:S01]  /*2f20*/  LDS R52, [R13+0xce8] ;  /* 0x000ce8000d347984 */ /* 0x000ee20000000800 */
[----:B------:R-:W-:-:S03]  /*2f30*/  FFMA R33, R9, R22, R28 ;  /* 0x0000001609217223 */ /* 0x000fc6000000001c */
[----:B------:R-:W3:Y:S01]  /*2f40*/  LDS R7, [R25+0xaa8] ;  /* 0x000aa80019077984 */ /* 0x000ee20000000800 */
[C---:B------:R-:W-:Y:S01]  /*2f50*/  FFMA R18, R21.reuse, R44, R18 ;  /* 0x0000002c15127223 */ /* 0x040fe20000000012 */
[C---:B------:R-:W-:Y:S01]  /*2f60*/  FFMA R34, R21.reuse, R42, R34 ;  /* 0x0000002a15227223 */ /* 0x040fe20000000022 */
[----:B------:R-:W-:Y:S01]  /*2f70*/  FFMA R38, R21, R22, R38 ;  /* 0x0000001615267223 */ /* 0x000fe20000000026 */
[----:B------:R-:W3:Y:S01]  /*2f80*/  LDS R5, [R25+0xae8] ;  /* 0x000ae80019057984 */ /* 0x000ee20000000800 */
[C---:B0-----:R-:W-:Y:S01]  /*2f90*/  FFMA R24, R11.reuse, R44, R24 ;  /* 0x0000002c0b187223 */ /* 0x041fe20000000018 */
[C---:B------:R-:W-:Y:S01]  /*2fa0*/  FFMA R26, R11.reuse, R42, R26 ;  /* 0x0000002a0b1a7223 */ /* 0x040fe2000000001a */
[----:B------:R-:W-:Y:S01]  /*2fb0*/  FFMA R40, R11, R22, R40 ;  /* 0x000000160b287223 */ /* 0x000fe20000000028 */
[----:B------:R-:W-:Y:S01]  /*2fc0*/  LDS R30, [R25+0xb2c] ;  /* 0x000b2c00191e7984 */ /* 0x000fe20000000800 */
[-C--:B----4-:R-:W-:Y:S01]  /*2fd0*/  FFMA R20, R15, R12.reuse, R20 ;  /* 0x0000000c0f147223 */ /* 0x090fe20000000014 */
[-C--:B------:R-:W-:Y:S01]  /*2fe0*/  FFMA R9, R9, R12.reuse, R6 ;  /* 0x0000000c09097223 */ /* 0x080fe20000000006 */
[-C--:B------:R-:W-:Y:S01]  /*2ff0*/  FFMA R16, R21, R12.reuse, R16 ;  /* 0x0000000c15107223 */ /* 0x080fe20000000010 */
[----:B------:R-:W0:Y:S01]  /*3000*/  LDS R29, [R13+0x2c] ;  /* 0x00002c000d1d7984 */ /* 0x000e220000000800 */
[----:B------:R-:W-:-:S03]  /*3010*/  FFMA R46, R11, R12, R46 ;  /* 0x0000000c0b2e7223 */ /* 0x000fc6000000002e */
[----:B------:R-:W4:Y:S04]  /*3020*/  LDS R2, [R13+0x46c] ;  /* 0x00046c000d027984 */ /* 0x000f280000000800 */
[----:B------:R-:W4:Y:S01]  /*3030*/  LDS R27, [R13+0x8ac] ;  /* 0x0008ac000d1b7984 */ /* 0x000f220000000800 */
[----:B-----5:R-:W-:-:S03]  /*3040*/  FFMA R11, R23, R48, R14 ;  /* 0x00000030170b7223 */ /* 0x020fc6000000000e */
[----:B------:R-:W5:Y:S01]  /*3050*/  LDS R8, [R13+0xcec] ;  /* 0x000cec000d087984 */ /* 0x000f620000000800 */
[----:B-1----:R-:W-:-:S03]  /*3060*/  FFMA R15, R23, R50, R32 ;  /* 0x00000032170f7223 */ /* 0x002fc60000000020 */
[----:B------:R-:W1:Y:S01]  /*3070*/  LDS R31, [R25+0xb6c] ;  /* 0x000b6c00191f7984 */ /* 0x000e620000000800 */
[C---:B--2---:R-:W-:Y:S01]  /*3080*/  FFMA R36, R23.reuse, R4, R36 ;  /* 0x0000000417247223 */ /* 0x044fe20000000024 */
[C---:B------:R-:W-:Y:S01]  /*3090*/  FFMA R6, R10.reuse, R48, R17 ;  /* 0x000000300a067223 */ /* 0x040fe20000000011 */
[C---:B------:R-:W-:Y:S01]  /*30a0*/  FFMA R19, R10.reuse, R50, R19 ;  /* 0x000000320a137223 */ /* 0x040fe20000000013 */
[C---:B------:R-:W-:Y:S01]  /*30b0*/  FFMA R12, R10.reuse, R4, R33 ;  /* 0x000000040a0c7223 */ /* 0x040fe20000000021 */
[----:B------:R-:W-:Y:S01]  /*30c0*/  LDS R14, [R25+0xc30] ;  /* 0x000c3000190e7984 */ /* 0x000fe20000000800 */
[-C--:B---3--:R-:W-:Y:S01]  /*30d0*/  FFMA R23, R23, R52.reuse, R20 ;  /* 0x0000003417177223 */ /* 0x088fe20000000014 */
[----:B------:R-:W-:Y:S02]  /*30e0*/  FFMA R9, R10, R52, R9 ;  /* 0x000000340a097223 */ /* 0x000fe40000000009 */
[----:B------:R-:W2:Y:S01]  /*30f0*/  LDS R35, [R13+0xcf0] ;  /* 0x000cf0000d237984 */ /* 0x000ea20000000800 */
[C---:B------:R-:W-:Y:S01]  /*3100*/  FFMA R18, R7.reuse, R48, R18 ;  /* 0x0000003007127223 */ /* 0x040fe20000000012 */
[C---:B------:R-:W-:Y:S01]  /*3110*/  FFMA R17, R7.reuse, R50, R34 ;  /* 0x0000003207117223 */ /* 0x040fe20000000022 */
[C---:B------:R-:W-:Y:S01]  /*3120*/  FFMA R38, R7.reuse, R4, R38 ;  /* 0x0000000407267223 */ /* 0x040fe20000000026 */
[----:B------:R-:W-:Y:S01]  /*3130*/  FFMA R37, R7, R52, R16 ;  /* 0x0000003407257223 */ /* 0x000fe20000000010 */
[C---:B------:R-:W-:Y:S01]  /*3140*/  FFMA R40, R5.reuse, R4, R40 ;  /* 0x0000000405287223 */ /* 0x040fe20000000028 */
[----:B------:R-:W3:Y:S01]  /*3150*/  LDS R7, [R13+0x30] ;  /* 0x000030000d077984 */ /* 0x000ee20000000800 */
[C---:B------:R-:W-:Y:S01]  /*3160*/  FFMA R21, R5.reuse, R50, R26 ;  /* 0x0000003205157223 */ /* 0x040fe2000000001a */
[C---:B------:R-:W-:Y:S01]  /*3170*/  FFMA R24, R5.reuse, R48, R24 ;  /* 0x0000003005187223 */ /* 0x040fe20000000018 */
[----:B------:R-:W-:Y:S01]  /*3180*/  FFMA R5, R5, R52, R46 ;  /* 0x0000003405057223 */ /* 0x000fe2000000002e */
[----:B------:R-:W3:Y:S01]  /*3190*/  LDS R10, [R25+0xc70] ;  /* 0x000c7000190a7984 */ /* 0x000ee20000000800 */
[----:B0-----:R-:W-:-:S03]  /*31a0*/  FFMA R11, R30, R29, R11 ;  /* 0x0000001d1e0b7223 */ /* 0x001fc6000000000b */
[----:B------:R-:W0:Y:S01]  /*31b0*/  LDS R4, [R13+0x470] ;  /* 0x000470000d047984 */ /* 0x000e220000000800 */
[----:B----4-:R-:W-:-:S03]  /*31c0*/  FFMA R15, R30, R2, R15 ;  /* 0x000000021e0f7223 */ /* 0x010fc6000000000f */
[----:B------:R-:W4:Y:S01]  /*31d0*/  LDS R33, [R13+0x8b0] ;  /* 0x0008b0000d217984 */ /* 0x000f220000000800 */
[----:B------:R-:W-:-:S03]  /*31e0*/  FFMA R36, R30, R27, R36 ;  /* 0x0000001b1e247223 */ /* 0x000fc60000000024 */
[----:B------:R-:W-:Y:S01]  /*31f0*/  LDS R20, [R13+0xcf4] ;  /* 0x000cf4000d147984 */ /* 0x000fe20000000800 */
[----:B-----5:R-:W-:-:S03]  /*3200*/  FFMA R30, R30, R8, R23 ;  /* 0x000000081e1e7223 */ /* 0x020fc60000000017 */
[----:B------:R-:W5:Y:S01]  /*3210*/  LDS R39, [R25+0xd34] ;  /* 0x000d340019277984 */ /* 0x000f620000000800 */
[----:B-1----:R-:W-:-:S03]  /*3220*/  FFMA R41, R31, R29, R6 ;  /* 0x0000001d1f297223 */ /* 0x002fc60000000006 */
[----:B------:R-:W1:Y:S01]  /*3230*/  LDS R23, [R25+0xd74] ;  /* 0x000d740019177984 */ /* 0x000e620000000800 */
[C---:B------:R-:W-:Y:S01]  /*3240*/  FFMA R19, R31.reuse, R2, R19 ;  /* 0x000000021f137223 */ /* 0x040fe20000000013 */
[C---:B------:R-:W-:Y:S01]  /*3250*/  FFMA R32, R31.reuse, R27, R12 ;  /* 0x0000001b1f207223 */ /* 0x040fe2000000000c */
[----:B------:R-:W-:Y:S01]  /*3260*/  FFMA R34, R31, R8, R9 ;  /* 0x000000081f227223 */ /* 0x000fe20000000009 */
[----:B------:R-:W1:Y:S04]  /*3270*/  LDS R26, [R13+0x34] ;  /* 0x000034000d1a7984 */ /* 0x000e680000000800 */
[----:B------:R-:W1:Y:S01]  /*3280*/  LDS R22, [R13+0x474] ;  /* 0x000474000d167984 */ /* 0x000e620000000800 */
[----:B--2---:R-:W-:-:S03]  /*3290*/  FFMA R45, R14, R35, R30 ;  /* 0x000000230e2d7223 */ /* 0x004fc6000000001e */
[----:B------:R-:W2:Y:S04]  /*32a0*/  LDS R16, [R13+0x8b4] ;  /* 0x0008b4000d107984 */ /* 0x000ea80000000800 */
[----:B------:R-:W-:Y:S01]  /*32b0*/  LDS R31, [R25+0xe38] ;  /* 0x000e3800191f7984 */ /* 0x000fe20000000800 */
[----:B---3--:R-:W-:-:S03]  /*32c0*/  FFMA R42, R14, R7, R11 ;  /* 0x000000070e2a7223 */ /* 0x008fc6000000000b */
[----:B------:R-:W3:Y:S01]  /*32d0*/  LDS R28, [R13+0x38] ;  /* 0x000038000d1c7984 */ /* 0x000ee20000000800 */
[----:B------:R-:W-:-:S03]  /*32e0*/  FFMA R47, R10, R35, R34 ;  /* 0x000000230a2f7223 */ /* 0x000fc60000000022 */
[----:B------:R-:W3:Y:S01]  /*32f0*/  LDS R12, [R13+0x478] ;  /* 0x000478000d0c7984 */ /* 0x000ee20000000800 */
[-C--:B0-----:R-:W-:Y:S01]  /*3300*/  FFMA R15, R14, R4.reuse, R15 ;  /* 0x000000040e0f7223 */ /* 0x081fe2000000000f */
[----:B------:R-:W-:Y:S02]  /*3310*/  FFMA R19, R10, R4, R19 ;  /* 0x000000040a137223 */ /* 0x000fe40000000013 */
[----:B------:R-:W0:Y:S01]  /*3320*/  LDS R6, [R13+0x8b8] ;  /* 0x0008b8000d067984 */ /* 0x000e220000000800 */
[----:B----4-:R-:W-:Y:S01]  /*3330*/  FFMA R11, R14, R33, R36 ;  /* 0x000000210e0b7223 */ /* 0x010fe20000000024 */
[C---:B------:R-:W-:Y:S01]  /*3340*/  FFMA R14, R10.reuse, R7, R41 ;  /* 0x000000070a0e7223 */ /* 0x040fe20000000029 */
[----:B------:R-:W-:Y:S01]  /*3350*/  FFMA R41, R10, R33, R32 ;  /* 0x000000210a297223 */ /* 0x000fe20000000020 */
[----:B------:R-:W4:Y:S04]  /*3360*/  LDS R9, [R13+0xcf8] ;  /* 0x000cf8000d097984 */ /* 0x000f280000000800 */
[----:B------:R-:W4:Y:S01]  /*3370*/  LDS R43, [R25+0xe78] ;  /* 0x000e7800192b7984 */ /* 0x000f220000000800 */
[-C--:B-----5:R-:W-:Y:S01]  /*3380*/  FFMA R10, R39, R20.reuse, R45 ;  /* 0x00000014270a7223 */ /* 0x0a0fe2000000002d */
[----:B-1----:R-:W-:-:S02]  /*3390*/  FFMA R34, R23, R20, R47 ;  /* 0x0000001417227223 */ /* 0x002fc4000000002f */
[----:B------:R-:W-:Y:S01]  /*33a0*/  LDS R36, [R13+0x8bc] ;  /* 0x0008bc000d247984 */ /* 0x000fe20000000800 */
[-C--:B------:R-:W-:Y:S01]  /*33b0*/  FFMA R42, R39, R26.reuse, R42 ;  /* 0x0000001a272a7223 */ /* 0x080fe2000000002a */
[----:B------:R-:W-:Y:S02]  /*33c0*/  FFMA R14, R23, R26, R14 ;  /* 0x0000001a170e7223 */ /* 0x000fe4000000000e */
[----:B------:R-:W1:Y:S01]  /*33d0*/  LDS R30, [R25+0xbac] ;  /* 0x000bac00191e7984 */ /* 0x000e620000000800 */
[-C--:B------:R-:W-:Y:S01]  /*33e0*/  FFMA R15, R39, R22.reuse, R15 ;  /* 0x00000016270f7223 */ /* 0x080fe2000000000f */
[----:B------:R-:W-:Y:S02]  /*33f0*/  FFMA R19, R23, R22, R19 ;  /* 0x0000001617137223 */ /* 0x000fe40000000013 */
[----:B------:R-:W5:Y:S01]  /*3400*/  LDS R32, [R25+0xbec] ;  /* 0x000bec0019207984 */ /* 0x000f620000000800 */
[-C--:B--2---:R-:W-:Y:S01]  /*3410*/  FFMA R11, R39, R16.reuse, R11 ;  /* 0x00000010270b7223 */ /* 0x084fe2000000000b */
[----:B------:R-:W-:-:S02]  /*3420*/  FFMA R41, R23, R16, R41 ;  /* 0x0000001017297223 */ /* 0x000fc40000000029 */
[----:B------:R-:W2:Y:S04]  /*3430*/  LDS R39, [R25+0xf3c] ;  /* 0x000f3c0019277984 */ /* 0x000ea80000000800 */
[----:B------:R-:W2:Y:S01]  /*3440*/  LDS R23, [R13+0x3c] ;  /* 0x00003c000d177984 */ /* 0x000ea20000000800 */
[C---:B---3--:R-:W-:Y:S01]  /*3450*/  FFMA R42, R31.reuse, R28, R42 ;  /* 0x0000001c1f2a7223 */ /* 0x048fe2000000002a */
[C---:B------:R-:W-:Y:S01]  /*3460*/  FFMA R15, R31.reuse, R12, R15 ;  /* 0x0000000c1f0f7223 */ /* 0x040fe2000000000f */
[C---:B0-----:R-:W-:Y:S01]  /*3470*/  FFMA R11, R31.reuse, R6, R11 ;  /* 0x000000061f0b7223 */ /* 0x041fe2000000000b */
[-C--:B----4-:R-:W-:Y:S02]  /*3480*/  FFMA R10, R31, R9.reuse, R10 ;  /* 0x000000091f0a7223 */ /* 0x090fe4000000000a */
[----:B------:R-:W0:Y:S01]  /*3490*/  LDS R31, [R13+0xcfc] ;  /* 0x000cfc000d1f7984 */ /* 0x000e220000000800 */
[C---:B------:R-:W-:Y:S01]  /*34a0*/  FFMA R44, R43.reuse, R9, R34 ;  /* 0x000000092b2c7223 */ /* 0x040fe20000000022 */
[----:B------:R-:W-:-:S02]  /*34b0*/  FFMA R14, R43, R28, R14 ;  /* 0x0000001c2b0e7223 */ /* 0x000fc4000000000e */
[----:B------:R-:W3:Y:S01]  /*34c0*/  LDS R34, [R13+0x47c] ;  /* 0x00047c000d227984 */ /* 0x000ee20000000800 */
[C---:B------:R-:W-:Y:S01]  /*34d0*/  FFMA R19, R43.reuse, R12, R19 ;  /* 0x0000000c2b137223 */ /* 0x040fe20000000013 */
[----:B------:R-:W-:Y:S01]  /*34e0*/  FFMA R41, R43, R6, R41 ;  /* 0x000000062b297223 */ /* 0x000fe20000000029 */
[-C--:B-1----:R-:W-:Y:S01]  /*34f0*/  FFMA R18, R30, R29.reuse, R18 ;  /* 0x0000001d1e127223 */ /* 0x082fe20000000012 */
[----:B-----5:R-:W-:Y:S02]  /*3500*/  FFMA R24, R32, R29, R24 ;  /* 0x0000001d20187223 */ /* 0x020fe40000000018 */
[----:B------:R-:W1:Y:S01]  /*3510*/  LDS R29, [R25+0xf7c] ;  /* 0x000f7c00191d7984 */ /* 0x000e620000000800 */
[C---:B--2---:R-:W-:Y:S01]  /*3520*/  FFMA R45, R39.reuse, R36, R11 ;  /* 0x00000024272d7223 */ /* 0x044fe2000000000b */
[C---:B------:R-:W-:Y:S01]  /*3530*/  FFMA R42, R39.reuse, R23, R42 ;  /* 0x00000017272a7223 */ /* 0x040fe2000000002a */
[C---:B0-----:R-:W-:Y:S01]  /*3540*/  FFMA R43, R39.reuse, R31, R10 ;  /* 0x0000001f272b7223 */ /* 0x041fe2000000000a */
[----:B---3--:R-:W-:-:S02]  /*3550*/  FFMA R15, R39, R34, R15 ;  /* 0x00000022270f7223 */ /* 0x008fc4000000000f */
[----:B------:R-:W0:Y:S01]  /*3560*/  LDC R39, c[0x0][0x3a8] ;  /* 0x0000ea00ff277b82 */ /* 0x000e220000000800 */
[C---:B-1----:R-:W-:Y:S01]  /*3570*/  FFMA R14, R29.reuse, R23, R14 ;  /* 0x000000171d0e7223 */ /* 0x042fe2000000000e */
[C---:B------:R-:W-:Y:S01]  /*3580*/  FFMA R19, R29.reuse, R34, R19 ;  /* 0x000000221d137223 */ /* 0x040fe20000000013 */
[C---:B------:R-:W-:Y:S01]  /*3590*/  FFMA R44, R29.reuse, R31, R44 ;  /* 0x0000001f1d2c7223 */ /* 0x040fe2000000002c */
[----:B------:R-:W-:Y:S01]  /*35a0*/  FFMA R41, R29, R36, R41 ;  /* 0x000000241d297223 */ /* 0x000fe20000000029 */
[----:B0-----:R-:W-:-:S04]  /*35b0*/  SHF.L.U32 R10, R39, 0x8, RZ ;  /* 0x00000008270a7819 */ /* 0x001fc800000006ff */
[----:B------:R-:W-:-:S05]  /*35c0*/  SHF.R.S32.HI R10, RZ, 0x8, R10 ;  /* 0x00000008ff0a7819 */ /* 0x000fca000001140a */
[----:B------:R-:W-:Y:S02]  /*35d0*/  IMAD R3, R3, R10, R0 ;  /* 0x0000000a03037224 */ /* 0x000fe400078e0200 */
[----:B------:R-:W0:Y:S02]  /*35e0*/  LDC.64 R10, c[0x0][0x3a0] ;  /* 0x0000e800ff0a7b82 */ /* 0x000e240000000a00 */
[----:B0-----:R-:W-:-:S05]  /*35f0*/  IMAD.WIDE R10, R3, 0x4, R10 ;  /* 0x00000004030a7825 */ /* 0x001fca00078e020a */
[----:B------:R-:W2:Y:S04]  /*3600*/  LDG.E R29, desc[UR8][R10.64] ;  /* 0x000000080a1d7981 */ /* 0x000ea8000c1e1900 */
[----:B------:R-:W3:Y:S04]  /*3610*/  LDG.E R13, desc[UR8][R10.64+0x40] ;  /* 0x000040080a0d7981 */ /* 0x000ee8000c1e1900 */
[----:B------:R-:W4:Y:S04]  /*3620*/  LDG.E R3, desc[UR8][R10.64+0x80] ;  /* 0x000080080a037981 */ /* 0x000f28000c1e1900 */
[----:B------:R-:W5:Y:S01]  /*3630*/  LDG.E R0, desc[UR8][R10.64+0xc0] ;  /* 0x0000c0080a007981 */ /* 0x000f62000c1e1900 */
[----:B--2---:R-:W-:-:S04]  /*3640*/  FMUL R29, R29, UR13 ;  /* 0x0000000d1d1d7c20 */ /* 0x004fc80008400000 */
[----:B------:R-:W-:Y:S01]  /*3650*/  FFMA R29, R42, UR12, R29 ;  /* 0x0000000c2a1d7c23 */ /* 0x000fe2000800001d */
[----:B---3--:R-:W-:-:S04]  /*3660*/  FMUL R42, R13, UR13 ;  /* 0x0000000d0d2a7c20 */ /* 0x008fc80008400000 */
[----:B------:R-:W-:Y:S01]  /*3670*/  FFMA R13, R15, UR12, R42 ;  /* 0x0000000c0f0d7c23 */ /* 0x000fe2000800002a */
[----:B----4-:R-:W-:Y:S01]  /*3680*/  FMUL R42, R3, UR13 ;  /* 0x0000000d032a7c20 */ /* 0x010fe20008400000 */
[----:B------:R-:W-:Y:S01]  /*3690*/  SHF.L.U32 R15, R39, 0x4, RZ ;  /* 0x00000004270f7819 */ /* 0x000fe200000006ff */
[----:B-----5:R-:W-:Y:S01]  /*36a0*/  FMUL R0, R0, UR13 ;  /* 0x0000000d00007c20 */ /* 0x020fe20008400000 */
[----:B------:R-:W-:Y:S01]  /*36b0*/  STG.E desc[UR8][R10.64], R29 ;  /* 0x0000001d0a007986 */ /* 0x000fe2000c101908 */
[----:B------:R-:W-:Y:S02]  /*36c0*/  FFMA R45, R45, UR12, R42 ;  /* 0x0000000c2d2d7c23 */ /* 0x000fe4000800002a */
[----:B------:R-:W-:Y:S01]  /*36d0*/  FFMA R3, R43, UR12, R0 ;  /* 0x0000000c2b037c23 */ /* 0x000fe20008000000 */
[C---:B------:R-:W-:Y:S01]  /*36e0*/  IMAD.WIDE R42, R15.reuse, 0x4, R10 ;  /* 0x000000040f2a7825 */ /* 0x040fe200078e020a */
[----:B------:R0:W-:Y:S04]  /*36f0*/  STG.E desc[UR8][R10.64+0x40], R13 ;  /* 0x0000400d0a007986 */ /* 0x0001e8000c101908 */
[----:B------:R-:W-:Y:S04]  /*3700*/  STG.E desc[UR8][R10.64+0x80], R45 ;  /* 0x0000802d0a007986 */ /* 0x000fe8000c101908 */
[----:B------:R1:W-:Y:S04]  /*3710*/  STG.E desc[UR8][R10.64+0xc0], R3 ;  /* 0x0000c0030a007986 */ /* 0x0003e8000c101908 */
[----:B------:R-:W2:Y:S04]  /*3720*/  LDG.E R0, desc[UR8][R42.64] ;  /* 0x000000082a007981 */ /* 0x000ea8000c1e1900 */
[----:B------:R-:W3:Y:S04]  /*3730*/  LDG.E R39, desc[UR8][R42.64+0x40] ;  /* 0x000040082a277981 */ /* 0x000ee8000c1e1900 */
[----:B------:R-:W4:Y:S04]  /*3740*/  LDG.E R46, desc[UR8][R42.64+0x80] ;  /* 0x000080082a2e7981 */ /* 0x000f28000c1e1900 */
[----:B0-----:R-:W5:Y:S01]  /*3750*/  LDG.E R13, desc[UR8][R42.64+0xc0] ;  /* 0x0000c0082a0d7981 */ /* 0x001f62000c1e1900 */
[----:B-1----:R-:W-:-:S04]  /*3760*/  IMAD.WIDE R10, R15, 0x4, R42 ;  /* 0x000000040f0a7825 */ /* 0x002fc800078e022a */
[C---:B------:R-:W-:Y:S01]  /*3770*/  FFMA R17, R30.reuse, R2, R17 ;  /* 0x000000021e117223 */ /* 0x040fe20000000011 */
[C---:B------:R-:W-:Y:S01]  /*3780*/  FFMA R38, R30.reuse, R27, R38 ;  /* 0x0000001b1e267223 */ /* 0x040fe20000000026 */
[----:B------:R-:W-:Y:S01]  /*3790*/  FFMA R30, R30, R8, R37 ;  /* 0x000000081e1e7223 */ /* 0x000fe20000000025 */
[----:B--2---:R-:W-:Y:S01]  /*37a0*/  FMUL R29, R0, UR13 ;  /* 0x0000000d001d7c20 */ /* 0x004fe20008400000 */
[----:B---3--:R-:W-:-:S03]  /*37b0*/  FMUL R0, R39, UR13 ;  /* 0x0000000d27007c20 */ /* 0x008fc60008400000 */
[----:B------:R-:W-:Y:S01]  /*37c0*/  FFMA R29, R14, UR12, R29 ;  /* 0x0000000c0e1d7c23 */ /* 0x000fe2000800001d */
[----:B----4-:R-:W-:Y:S01]  /*37d0*/  FMUL R46, R46, UR13 ;  /* 0x0000000d2e2e7c20 */ /* 0x010fe20008400000 */
[----:B------:R-:W-:-:S03]  /*37e0*/  FFMA R39, R19, UR12, R0 ;  /* 0x0000000c13277c23 */ /* 0x000fc60008000000 */
[----:B------:R-:W-:Y:S01]  /*37f0*/  STG.E desc[UR8][R42.64], R29 ;  /* 0x0000001d2a007986 */ /* 0x000fe2000c101908 */
[----:B-----5:R-:W-:Y:S01]  /*3800*/  FMUL R13, R13, UR13 ;  /* 0x0000000d0d0d7c20 */ /* 0x020fe20008400000 */
[----:B------:R-:W-:Y:S02]  /*3810*/  FFMA R41, R41, UR12, R46 ;  /* 0x0000000c29297c23 */ /* 0x000fe4000800002e */
[----:B------:R-:W-:Y:S01]  /*3820*/  STG.E desc[UR8][R42.64+0x40], R39 ;  /* 0x000040272a007986 */ /* 0x000fe2000c101908 */
[----:B------:R-:W-:-:S03]  /*3830*/  FFMA R45, R44, UR12, R13 ;  /* 0x0000000c2c2d7c23 */ /* 0x000fc6000800000d */
[----:B------:R-:W-:Y:S04]  /*3840*/  STG.E desc[UR8][R42.64+0x80], R41 ;  /* 0x000080292a007986 */ /* 0x000fe8000c101908 */
[----:B------:R-:W-:Y:S04]  /*3850*/  STG.E desc[UR8][R42.64+0xc0], R45 ;  /* 0x0000c02d2a007986 */ /* 0x000fe8000c101908 */
[----:B------:R-:W2:Y:S04]  /*3860*/  LDG.E R14, desc[UR8][R10.64] ;  /* 0x000000080a0e7981 */ /* 0x000ea8000c1e1900 */
[----:B------:R-:W3:Y:S04]  /*3870*/  LDG.E R3, desc[UR8][R10.64+0x40] ;  /* 0x000040080a037981 */ /* 0x000ee8000c1e1900 */
[----:B------:R-:W4:Y:S04]  /*3880*/  LDG.E R0, desc[UR8][R10.64+0x80] ;  /* 0x000080080a007981 */ /* 0x000f28000c1e1900 */
[----:B------:R-:W5:Y:S04]  /*3890*/  LDG.E R13, desc[UR8][R10.64+0xc0] ;  /* 0x0000c0080a0d7981 */ /* 0x000f68000c1e1900 */
[----:B------:R-:W0:Y:S02]  /*38a0*/  LDS R19, [R25+0xcb0] ;  /* 0x000cb00019137984 */ /* 0x000e240000000800 */
[C---:B0-----:R-:W-:Y:S01]  /*38b0*/  FFMA R29, R19.reuse, R7, R18 ;  /* 0x00000007131d7223 */ /* 0x041fe20000000012 */
[C---:B------:R-:W-:Y:S01]  /*38c0*/  FFMA R17, R19.reuse, R4, R17 ;  /* 0x0000000413117223 */ /* 0x040fe20000000011 */
[----:B------:R-:W0:Y:S01]  /*38d0*/  LDS R18, [R25+0xdb4] ;  /* 0x000db40019127984 */ /* 0x000e220000000800 */
[C---:B------:R-:W-:Y:S01]  /*38e0*/  FFMA R37, R19.reuse, R33, R38 ;  /* 0x0000002113257223 */ /* 0x040fe20000000026 */
[----:B------:R-:W-:-:S02]  /*38f0*/  FFMA R19, R19, R35, R30 ;  /* 0x0000002313137223 */ /* 0x000fc4000000001e */
[----:B------:R-:W1:Y:S01]  /*3900*/  LDS R30, [R25+0xeb8] ;  /* 0x000eb800191e7984 */ /* 0x000e620000000800 */
[C---:B0-----:R-:W-:Y:S01]  /*3910*/  FFMA R29, R18.reuse, R26, R29 ;  /* 0x0000001a121d7223 */ /* 0x041fe2000000001d */
[C---:B------:R-:W-:Y:S01]  /*3920*/  FFMA R17, R18.reuse, R22, R17 ;  /* 0x0000001612117223 */ /* 0x040fe20000000011 */
[C---:B------:R-:W-:Y:S01]  /*3930*/  FFMA R37, R18.reuse, R16, R37 ;  /* 0x0000001012257223 */ /* 0x040fe20000000025 */
[----:B------:R-:W-:Y:S01]  /*3940*/  FFMA R18, R18, R20, R19 ;  /* 0x0000001412127223 */ /* 0x000fe20000000013 */
[C---:B-1----:R-:W-:Y:S01]  /*3950*/  FFMA R38, R30.reuse, R28, R29 ;  /* 0x0000001c1e267223 */ /* 0x042fe2000000001d */
[----:B------:R-:W0:Y:S01]  /*3960*/  LDS R19, [R25+0xfbc] ;  /* 0x000fbc0019137984 */ /* 0x000e220000000800 */
[C---:B------:R-:W-:Y:S01]  /*3970*/  FFMA R17, R30.reuse, R12, R17 ;  /* 0x0000000c1e117223 */ /* 0x040fe20000000011 */
[C---:B------:R-:W-:Y:S01]  /*3980*/  FFMA R37, R30.reuse, R6, R37 ;  /* 0x000000061e257223 */ /* 0x040fe20000000025 */
[----:B------:R-:W-:Y:S01]  /*3990*/  FFMA R18, R30, R9, R18 ;  /* 0x000000091e127223 */ /* 0x000fe20000000012 */
[C---:B0-----:R-:W-:Y:S01]  /*39a0*/  FFMA R38, R19.reuse, R23, R38 ;  /* 0x0000001713267223 */ /* 0x041fe20000000026 */
[----:B------:R-:W-:-:S02]  /*39b0*/  FFMA R17, R19, R34, R17 ;  /* 0x0000002213117223 */ /* 0x000fc40000000011 */
[C---:B------:R-:W-:Y:S01]  /*39c0*/  FFMA R18, R19.reuse, R31, R18 ;  /* 0x0000001f13127223 */ /* 0x040fe20000000012 */
[----:B------:R-:W-:Y:S01]  /*39d0*/  FFMA R37, R19, R36, R37 ;  /* 0x0000002413257223 */ /* 0x000fe20000000025 */
[----:B--2---:R-:W-:Y:S01]  /*39e0*/  FMUL R19, R14, UR13 ;  /* 0x0000000d0e137c20 */ /* 0x004fe20008400000 */
[----:B---3--:R-:W-:-:S03]  /*39f0*/  FMUL R14, R3, UR13 ;  /* 0x0000000d030e7c20 */ /* 0x008fc60008400000 */
[----:B------:R-:W-:Y:S02]  /*3a00*/  FFMA R29, R38, UR12, R19 ;  /* 0x0000000c261d7c23 */ /* 0x000fe40008000013 */
[----:B------:R-:W0:Y:S01]  /*3a10*/  LDS R19, [R25+0xcf0] ;  /* 0x000cf00019137984 */ /* 0x000e220000000800 */
[----:B----4-:R-:W-:Y:S01]  /*3a20*/  FMUL R0, R0, UR13 ;  /* 0x0000000d00007c20 */ /* 0x010fe20008400000 */
[----:B------:R-:W-:Y:S01]  /*3a30*/  FFMA R39, R17, UR12, R14 ;  /* 0x0000000c11277c23 */ /* 0x000fe2000800000e */
[----:B------:R-:W-:Y:S01]  /*3a40*/  IMAD.WIDE R14, R15, 0x4, R10 ;  /* 0x000000040f0e7825 */ /* 0x000fe200078e020a */
[----:B------:R-:W-:Y:S03]  /*3a50*/  STG.E desc[UR8][R10.64], R29 ;  /* 0x0000001d0a007986 */ /* 0x000fe6000c101908 */
[----:B-----5:R-:W-:Y:S01]  /*3a60*/  FMUL R13, R13, UR13 ;  /* 0x0000000d0d0d7c20 */ /* 0x020fe20008400000 */
[----:B------:R-:W-:Y:S01]  /*3a70*/  FFMA R37, R37, UR12, R0 ;  /* 0x0000000c25257c23 */ /* 0x000fe20008000000 */
[----:B------:R-:W-:Y:S02]  /*3a80*/  STG.E desc[UR8][R10.64+0x40], R39 ;  /* 0x000040270a007986 */ /* 0x000fe4000c101908 */
[----:B------:R-:W-:-:S02]  /*3a90*/  FFMA R41, R18, UR12, R13 ;  /* 0x0000000c12297c23 */ /* 0x000fc4000800000d */
[----:B------:R-:W-:Y:S04]  /*3aa0*/  STG.E desc[UR8][R10.64+0x80], R37 ;  /* 0x000080250a007986 */ /* 0x000fe8000c101908 */
[----:B------:R-:W-:Y:S04]  /*3ab0*/  STG.E desc[UR8][R10.64+0xc0], R41 ;  /* 0x0000c0290a007986 */ /* 0x000fe8000c101908 */
[----:B------:R-:W2:Y:S04]  /*3ac0*/  LDG.E R17, desc[UR8][R14.64] ;  /* 0x000000080e117981 */ /* 0x000ea8000c1e1900 */
[----:B------:R-:W3:Y:S04]  /*3ad0*/  LDG.E R3, desc[UR8][R14.64+0x40] ;  /* 0x000040080e037981 */ /* 0x000ee8000c1e1900 */
[----:B------:R-:W4:Y:S04]  /*3ae0*/  LDG.E R0, desc[UR8][R14.64+0x80] ;  /* 0x000080080e007981 */ /* 0x000f28000c1e1900 */
[----:B------:R-:W5:Y:S01]  /*3af0*/  LDG.E R13, desc[UR8][R14.64+0xc0] ;  /* 0x0000c0080e0d7981 */ /* 0x000f62000c1e1900 */
[C---:B------:R-:W-:Y:S01]  /*3b00*/  FFMA R21, R32.reuse, R2, R21 ;  /* 0x0000000220157223 */ /* 0x040fe20000000015 */
[C---:B------:R-:W-:Y:S01]  /*3b10*/  FFMA R8, R32.reuse, R8, R5 ;  /* 0x0000000820087223 */ /* 0x040fe20000000005 */
[----:B------:R-:W-:Y:S01]  /*3b20*/  FFMA R40, R32, R27, R40 ;  /* 0x0000001b20287223 */ /* 0x000fe20000000028 */
[----:B------:R-:W1:Y:S04]  /*3b30*/  LDS R2, [R25+0xdf4] ;  /* 0x000df40019027984 */ /* 0x000e680000000800 */
[----:B------:R-:W1:Y:S01]  /*3b40*/  LDS R18, [R25+0xef8] ;  /* 0x000ef80019127984 */ /* 0x000e620000000800 */
[C---:B0-----:R-:W-:Y:S01]  /*3b50*/  FFMA R7, R19.reuse, R7, R24 ;  /* 0x0000000713077223 */ /* 0x041fe20000000018 */
[C---:B------:R-:W-:Y:S01]  /*3b60*/  FFMA R21, R19.reuse, R4, R21 ;  /* 0x0000000413157223 */ /* 0x040fe20000000015 */
[C---:B------:R-:W-:Y:S01]  /*3b70*/  FFMA R35, R19.reuse, R35, R8 ;  /* 0x0000002313237223 */ /* 0x040fe20000000008 */
[----:B------:R-:W0:Y:S01]  /*3b80*/  LDS R5, [R25+0xffc] ;  /* 0x000ffc0019057984 */ /* 0x000e220000000800 */
        /* <DEDUP_REMOVED lines=9> */
[C---:B0-----:R-:W-:Y:S01]  /*3c20*/  FFMA R28, R5.reuse, R23, R28 ;  /* 0x00000017051c7223 */ /* 0x041fe2000000001c */
        /* <DEDUP_REMOVED lines=14> */
[----:B------:R-:W-:Y:S01]  /*3d10*/  STG.E desc[UR8][R14.64+0xc0], R13 ;  /* 0x0000c00d0e007986 */ /* 0x000fe2000c101908 */
[----:B------:R-:W-:Y:S05]  /*3d20*/  EXIT ;  /* 0x000000000000794d */ /* 0x000fea0003800000 */
.L_x_5:
        /* <DEDUP_REMOVED lines=13> */
.L_x_10:


//--------------------- .text.sgemmNN             --------------------------
	.section	.text.sgemmNN,"ax",@progbits
	.align	128
        .global         sgemmNN
        .type           sgemmNN,@function
        .size           sgemmNN,(.L_x_11 - sgemmNN)
        .other          sgemmNN,@"STO_CUDA_ENTRY STV_DEFAULT"
sgemmNN:
.text.sgemmNN:
[----:B------:R-:W-:Y:S01]  /*0000*/  LDC R1, c[0x0][0x37c] ;  /* 0x0000df00ff017b82 */ /* 0x000fe20000000800 */
[----:B------:R-:W0:Y:S01]  /*0010*/  S2R R4, SR_TID.X ;  /* 0x0000000000047919 */ /* 0x000e220000002100 */
[----:B------:R-:W1:Y:S06]  /*0020*/  LDCU UR10, c[0x0][0x398] ;  /* 0x00007300ff0a77ac */ /* 0x000e6c0008000800 */
[----:B------:R-:W2:Y:S01]  /*0030*/  LDC.64 R6, c[0x0][0x390] ;  /* 0x0000e400ff067b82 */ /* 0x000ea20000000a00 */
[----:B------:R-:W0:Y:S01]  /*0040*/  S2R R3, SR_TID.Y ;  /* 0x0000000000037919 */ /* 0x000e220000002200 */
[----:B------:R-:W3:Y:S01]  /*0050*/  LDCU UR6, c[0x0][0x388] ;  /* 0x00007100ff0677ac */ /* 0x000ee20008000800 */
[----:B------:R-:W4:Y:S01]  /*0060*/  S2R R8, SR_CTAID.Y ;  /* 0x0000000000087919 */ /* 0x000f220000002600 */
[----:B------:R-:W5:Y:S01]  /*0070*/  LDCU.64 UR8, c[0x0][0x358] ;  /* 0x00006b00ff0877ac */ /* 0x000f620008000a00 */
[----:B------:R-:W5:Y:S03]  /*0080*/  S2R R13, SR_CTAID.X ;  /* 0x00000000000d7919 */ /* 0x000f660000002500 */
[----:B------:R-:W5:Y:S01]  /*0090*/  S2UR UR7, SR_CgaCtaId ;  /* 0x00000000000779c3 */ /* 0x000f620000008800 */
[----:B------:R-:W5:Y:S01]  /*00a0*/  LDCU.64 UR12, c[0x0][0x380] ;  /* 0x00007000ff0c77ac */ /* 0x000f620008000a00 */
[----:B-1----:R-:W-:-:S02]  /*00b0*/  USHF.L.U32 UR4, UR10, 0x8, URZ ;  /* 0x000000080a047899 */ /* 0x002fc400080006ff */
[----:B------:R-:W-:Y:S02]  /*00c0*/  MOV R27, UR10 ;  /* 0x0000000a001b7c02 */ /* 0x000fe40008000f00 */
[----:B------:R-:W-:Y:S01]  /*00d0*/  MOV R29, UR10 ;  /* 0x0000000a001d7c02 */ /* 0x000fe20008000f00 */
[----:B------:R-:W-:Y:S01]  /*00e0*/  USHF.R.S32.HI UR4, URZ, 0x8, UR4 ;  /* 0x00000008ff047899 */ /* 0x000fe20008011404 */
[----:B------:R-:W-:Y:S02]  /*00f0*/  MOV R19, UR10 ;  /* 0x0000000a00137c02 */ /* 0x000fe40008000f00 */
[----:B0-----:R-:W-:Y:S02]  /*0100*/  LEA R2, R3, R4, 0x6 ;  /* 0x0000000403027211 */ /* 0x001fe400078e30ff */
[----:B------:R-:W-:Y:S02]  /*0110*/  LOP3.LUT R4, R4, 0xf, RZ, 0xc0, !PT ;  /* 0x0000000f04047812 */ /* 0x000fe400078ec0ff */
[----:B------:R-:W-:-:S04]  /*0120*/  SHF.R.U32.HI R0, RZ, 0x4, R2 ;  /* 0x00000004ff007819 */ /* 0x000fc80000011602 */
[----:B------:R-:W-:-:S04]  /*0130*/  SHF.L.U32 R11, R0, 0x2, RZ ;  /* 0x00000002000b7819 */ /* 0x000fc800000006ff */
[----:B----4-:R-:W-:Y:S02]  /*0140*/  LEA R3, R8, R11, 0x6 ;  /* 0x0000000b08037211 */ /* 0x010fe400078e30ff */
[----:B------:R-:W0:Y:S03]  /*0150*/  LDC.64 R8, c[0x0][0x380] ;  /* 0x0000e000ff087b82 */ /* 0x000e260000000a00 */
[----:B------:R-:W-:Y:S01]  /*0160*/  IMAD R5, R3, UR4, R4 ;  /* 0x0000000403057c24 */ /* 0x000fe2000f8e0204 */
[----:B---3--:R-:W-:-:S03]  /*0170*/  USHF.L.U32 UR4, UR6, 0x8, URZ ;  /* 0x0000000806047899 */ /* 0x008fc600080006ff */
[----:B--2---:R-:W-:Y:S01]  /*0180*/  IMAD.WIDE R6, R5, 0x4, R6 ;  /* 0x0000000405067825 */ /* 0x004fe200078e0206 */
[----:B------:R-:W-:Y:S01]  /*0190*/  USHF.R.S32.HI UR4, URZ, 0x8, UR4 ;  /* 0x00000008ff047899 */ /* 0x000fe20008011404 */
[----:B-----5:R-:W-:-:S03]  /*01a0*/  LEA R5, R13, R4, 0x6 ;  /* 0x000000040d057211 */ /* 0x020fc600078e30ff */
[----:B------:R-:W2:Y:S01]  /*01b0*/  LDG.E R23, desc[UR8][R6.64] ;  /* 0x0000000806177981 */ /* 0x000ea2000c1e1900 */
[----:B------:R-:W-:-:S04]  /*01c0*/  IMAD.WIDE R26, R27, 0x4, R6 ;  /* 0x000000041b1a7825 */ /* 0x000fc800078e0206 */
[----:B------:R-:W-:Y:S01]  /*01d0*/  IMAD R13, R0, UR4, R5 ;  /* 0x00000004000d7c24 */ /* 0x000fe2000f8e0205 */
[----:B------:R1:W3:Y:S01]  /*01e0*/  LDG.E R15, desc[UR8][R26.64] ;  /* 0x000000081a0f7981 */ /* 0x0002e2000c1e1900 */
[----:B------:R-:W-:-:S04]  /*01f0*/  IMAD.WIDE R28, R29, 0x4, R26 ;  /* 0x000000041d1c7825 */ /* 0x000fc800078e021a */
[----:B0-----:R-:W-:Y:S01]  /*0200*/  IMAD.WIDE R20, R13, 0x4, R8 ;  /* 0x000000040d147825 */ /* 0x001fe200078e0208 */
[----:B------:R-:W4:Y:S03]  /*0210*/  LDG.E R17, desc[UR8][R28.64] ;  /* 0x000000081c117981 */ /* 0x000f26000c1e1900 */
[----:B------:R-:W-:Y:S01]  /*0220*/  IMAD.WIDE R18, R19, 0x4, R28 ;  /* 0x0000000413127825 */ /* 0x000fe200078e021c */
[----:B------:R-:W5:Y:S01]  /*0230*/  LDG.E R16, desc[UR8][R20.64] ;  /* 0x0000000814107981 */ /* 0x000f62000c1e1900 */
[----:B------:R-:W-:Y:S01]  /*0240*/  UMOV UR4, 0x400 ;  /* 0x0000040000047882 */ /* 0x000fe20000000000 */
[----:B------:R-:W-:Y:S01]  /*0250*/  USHF.L.U32 UR6, UR6, 0x4, URZ ;  /* 0x0000000406067899 */ /* 0x000fe200080006ff */
[----:B-1----:R-:W0:Y:S01]  /*0260*/  LDC R27, c[0x0][0x3ac] ;  /* 0x0000eb00ff1b7b82 */ /* 0x002e220000000800 */
[----:B------:R-:W5:Y:S04]  /*0270*/  LDG.E R14, desc[UR8][R20.64+0x40] ;  /* 0x00004008140e7981 */ /* 0x000f68000c1e1900 */
[----:B------:R-:W5:Y:S04]  /*0280*/  LDG.E R19, desc[UR8][R18.64] ;  /* 0x0000000812137981 */ /* 0x000f68000c1e1900 */
[----:B------:R-:W5:Y:S04]  /*0290*/  LDG.E R12, desc[UR8][R20.64+0x80] ;  /* 0x00008008140c7981 */ /* 0x000f68000c1e1900 */
[----:B------:R1:W5:Y:S01]  /*02a0*/  LDG.E R24, desc[UR8][R20.64+0xc0] ;  /* 0x0000c00814187981 */ /* 0x000362000c1e1900 */
[----:B------:R-:W-:Y:S01]  /*02b0*/  UIADD3 UR5, UPT, UPT, UR4, 0x1040, URZ ;  /* 0x0000104004057890 */ /* 0x000fe2000fffe0ff */
[----:B------:R-:W-:-:S04]  /*02c0*/  IMAD.WIDE R8, R13, 0x4, RZ ;  /* 0x000000040d087825 */ /* 0x000fc800078e02ff */
[----:B------:R-:W-:Y:S01]  /*02d0*/  HFMA2 R13, -RZ, RZ, 0, 1.54972076416015625e-05 ;  /* 0x00000104ff0d7431 */ /* 0x000fe200000001ff */
[----:B------:R-:W-:Y:S02]  /*02e0*/  ULEA UR5, UR7, UR5, 0x18 ;  /* 0x0000000507057291 */ /* 0x000fe4000f8ec0ff */
[----:B------:R-:W-:-:S04]  /*02f0*/  ULEA UR4, UR7, UR4, 0x18 ;  /* 0x0000000407047291 */ /* 0x000fc8000f8ec0ff */
[----:B-1----:R-:W-:Y:S02]  /*0300*/  MOV R21, UR5 ;  /* 0x0000000500157c02 */ /* 0x002fe40008000f00 */
[----:B------:R-:W-:Y:S01]  /*0310*/  MOV R25, UR6 ;  /* 0x0000000600197c02 */ /* 0x000fe20008000f00 */
[----:B------:R-:W-:Y:S01]  /*0320*/  IMAD R10, R4, R13, UR4 ;  /* 0x00000004040a7e24 */ /* 0x000fe2000f8e020d */
[----:B------:R-:W-:Y:S01]  /*0330*/  LOP3.LUT R13, R2, 0x1fff0, RZ, 0xc0, !PT ;  /* 0x0001fff0020d7812 */ /* 0x000fe200078ec0ff */
[----:B------:R-:W-:Y:S02]  /*0340*/  IMAD R4, R4, 0x44, R21 ;  /* 0x0000004404047824 */ /* 0x000fe400078e0215 */
[----:B------:R-:W-:Y:S01]  /*0350*/  IMAD.WIDE R8, R25, 0x4, R8 ;  /* 0x0000000419087825 */ /* 0x000fe200078e0208 */
[----:B------:R-:W-:Y:S02]  /*0360*/  IADD3 R2, PT, PT, R10, R13, RZ ;  /* 0x0000000d0a027210 */ /* 0x000fe40007ffe0ff */
[----:B------:R-:W-:-:S02]  /*0370*/  IADD3 R25, PT, PT, R11, R4, RZ ;  /* 0x000000040b197210 */ /* 0x000fc40007ffe0ff */
[----:B------:R-:W-:Y:S01]  /*0380*/  IADD3 R8, P0, PT, R8, UR12, RZ ;  /* 0x0000000c08087c10 */ /* 0x000fe2000ff1e0ff */
[----:B0-----:R-:W-:-:S03]  /*0390*/  IMAD.WIDE R20, R27, 0x4, R6 ;  /* 0x000000041b147825 */ /* 0x001fc600078e0206 */
[----:B------:R-:W-:Y:S02]  /*03a0*/  IADD3 R8, P1, PT, R8, 0x80, RZ ;  /* 0x0000008008087810 */ /* 0x000fe40007f3e0ff */
[----:B------:R-:W-:Y:S02]  /*03b0*/  MOV R11, R7 ;  /* 0x00000007000b7202 */ /* 0x000fe40000000f00 */
[----:B------:R-:W-:Y:S02]  /*03c0*/  IADD3.X R13, PT, PT, RZ, UR13, R9, P1, P0 ;  /* 0x0000000dff0d7c10 */ /* 0x000fe40008fe0409 */
[----:B------:R-:W-:Y:S01]  /*03d0*/  IADD3 R7, P0, PT, R20, -0x40, RZ ;  /* 0xffffffc014077810 */ /* 0x000fe20007f1e0ff */
[----:B------:R-:W-:Y:S02]  /*03e0*/  HFMA2 R22, -RZ, RZ, 0, 0 ;  /* 0x00000000ff167431 */ /* 0x000fe400000001ff */
[----:B------:R-:W-:Y:S01]  /*03f0*/  HFMA2 R32, -RZ, RZ, 0, 0 ;  /* 0x00000000ff207431 */ /* 0x000fe200000001ff */
[----:B------:R-:W-:-:S02]  /*0400*/  IADD3.X R9, PT, PT, R21, -0x1, RZ, P0, !PT ;  /* 0xffffffff15097810 */ /* 0x000fc400007fe4ff */
[----:B------:R-:W-:Y:S02]  /*0410*/  CS2R R20, SRZ ;  /* 0x0000000000147805 */ /* 0x000fe4000001ff00 */
[----:B------:R-:W-:Y:S02]  /*0420*/  MOV R10, R6 ;  /* 0x00000006000a7202 */ /* 0x000fe40000000f00 */
[----:B------:R-:W-:Y:S02]  /*0430*/  CS2R R30, SRZ ;  /* 0x00000000001e7805 */ /* 0x000fe4000001ff00 */
[----:B------:R-:W-:Y:S02]  /*0440*/  CS2R R28, SRZ ;  /* 0x00000000001c7805 */ /* 0x000fe4000001ff00 */
[----:B------:R-:W-:Y:S01]  /*0450*/  MOV R27, RZ ;  /* 0x000000ff001b7202 */ /* 0x000fe20000000f00 */
[----:B--2---:R-:W-:Y:S04]  /*0460*/  STS [R2], R23 ;  /* 0x0000001702007388 */ /* 0x004fe80000000800 */
[----:B---3--:R-:W-:Y:S04]  /*0470*/  STS [R2+0x4], R15 ;  /* 0x0000040f02007388 */ /* 0x008fe80000000800 */
[----:B----4-:R-:W-:Y:S04]  /*0480*/  STS [R2+0x8], R17 ;  /* 0x0000081102007388 */ /* 0x010fe80000000800 */
[----:B-----5:R0:W-:Y:S04]  /*0490*/  STS [R2+0xc], R19 ;  /* 0x00000c1302007388 */ /* 0x0201e80000000800 */
[----:B------:R1:W-:Y:S04]  /*04a0*/  STS [R25], R16 ;  /* 0x0000001019007388 */ /* 0x0003e80000000800 */
[----:B------:R2:W-:Y:S04]  /*04b0*/  STS [R25+0x440], R14 ;  /* 0x0004400e19007388 */ /* 0x0005e80000000800 */
[----:B------:R3:W-:Y:S04]  /*04c0*/  STS [R25+0x880], R12 ;  /* 0x0008800c19007388 */ /* 0x0007e80000000800 */
[----:B------:R4:W-:Y:S01]  /*04d0*/  STS [R25+0xcc0], R24 ;  /* 0x000cc01819007388 */ /* 0x0009e20000000800 */
[----:B0-----:R-:W-:-:S02]  /*04e0*/  CS2R R18, SRZ ;  /* 0x0000000000127805 */ /* 0x001fc4000001ff00 */
[----:B-1----:R-:W-:Y:S02]  /*04f0*/  CS2R R16, SRZ ;  /* 0x0000000000107805 */ /* 0x002fe4000001ff00 */
[----:B--2---:R-:W-:Y:S02]  /*0500*/  CS2R R14, SRZ ;  /* 0x00000000000e7805 */ /* 0x004fe4000001ff00 */
[----:B---3--:R-:W-:Y:S01]  /*0510*/  MOV R12, RZ ;  /* 0x000000ff000c7202 */ /* 0x008fe20000000f00 */
[----:B------:R-:W-:Y:S06]  /*0520*/  BAR.SYNC.DEFER_BLOCKING 0x0 ;  /* 0x0000000000007b1d */ /* 0x000fec0000010000 */
.L_x_6:
[----:B------:R-:W-:Y:S01]  /*0530*/  LEA R6, R0, UR4, 0x2 ;  /* 0x0000000400067c11 */ /* 0x000fe2000f8e10ff */
[----:B------:R-:W-:Y:S01]  /*0540*/  LDS R33, [R4] ;  /* 0x0000000004217984 */ /* 0x000fe20000000800 */
[----:B-1----:R-:W-:-:S03]  /*0550*/  MOV R37, UR10 ;  /* 0x0000000a00257c02 */ /* 0x002fc60008000f00 */
[----:B------:R-:W0:Y:S02]  /*0560*/  LDS R26, [R6] ;  /* 0x00000000061a7984 */ /* 0x000e240000000800 */
[----:B------:R-:W-:Y:S02]  /*0570*/  IMAD.WIDE R36, R37, 0x4, R10 ;  /* 0x0000000425247825 */ /* 0x000fe400078e020a */
[----:B----4-:R-:W1:Y:S04]  /*0580*/  LDS R25, [R6+0x40] ;  /* 0x0000400006197984 */ /* 0x010e680000000800 */
[----:B------:R-:W2:Y:S04]  /*0590*/  LDS R24, [R6+0x80] ;  /* 0x0000800006187984 */ /* 0x000ea80000000800 */
[----:B------:R-:W3:Y:S04]  /*05a0*/  LDS R23, [R6+0xc0] ;  /* 0x0000c00006177984 */ /* 0x000ee80000000800 */
[----:B------:R-:W4:Y:S04]  /*05b0*/  LDS R35, [R4+0x440] ;  /* 0x0004400004237984 */ /* 0x000f280000000800 */
[----:B------:R-:W5:Y:S04]  /*05c0*/  LDS R34, [R4+0x880] ;  /* 0x0008800004227984 */ /* 0x000f680000000800 */
[----:B------:R-:W5:Y:S01]  /*05d0*/  LDG.E R37, desc[UR8][R36.64+0x40] ;  /* 0x0000400824257981 */ /* 0x000f62000c1e1900 */
[-C--:B0-----:R-:W-:Y:S01]  /*05e0*/  FFMA R27, R26, R33.reuse, R27 ;  /* 0x000000211a1b7223 */ /* 0x081fe2000000001b */
[-C--:B-1----:R-:W-:Y:S01]  /*05f0*/  FFMA R28, R25, R33.reuse, R28 ;  /* 0x00000021191c7223 */ /* 0x082fe2000000001c */
[CC--:B--2---:R-:W-:Y:S01]  /*0600*/  FFMA R29, R24.reuse, R33.reuse, R29 ;  /* 0x00000021181d7223 */ /* 0x0c4fe2000000001d */
[----:B---3--:R-:W-:Y:S01]  /*0610*/  FFMA R30, R23, R33, R30 ;  /* 0x00000021171e7223 */ /* 0x008fe2000000001e */
[-C--:B----4-:R-:W-:Y:S01]  /*0620*/  FFMA R33, R24, R35.reuse, R12 ;  /* 0x0000002318217223 */ /* 0x090fe2000000000c */
[CC--:B------:R-:W-:Y:S01]  /*0630*/  FFMA R31, R26.reuse, R35.reuse, R31 ;  /* 0x000000231a1f7223 */ /* 0x0c0fe2000000001f */
[----:B------:R-:W0:Y:S01]  /*0640*/  LDS R12, [R4+0xcc0] ;  /* 0x000cc000040c7984 */ /* 0x000e220000000800 */
[-C--:B------:R-:W-:Y:S01]  /*0650*/  FFMA R32, R25, R35.reuse, R32 ;  /* 0x0000002319207223 */ /* 0x080fe20000000020 */
[----:B------:R-:W-:Y:S01]  /*0660*/  FFMA R14, R23, R35, R14 ;  /* 0x00000023170e7223 */ /* 0x000fe2000000000e */
[-C--:B-----5:R-:W-:Y:S01]  /*0670*/  FFMA R15, R26, R34.reuse, R15 ;  /* 0x000000221a0f7223 */ /* 0x0a0fe2000000000f */
[-C--:B------:R-:W-:Y:S01]  /*0680*/  FFMA R16, R25, R34.reuse, R16 ;  /* 0x0000002219107223 */ /* 0x080fe20000000010 */
[-C--:B------:R-:W-:Y:S01]  /*0690*/  FFMA R17, R24, R34.reuse, R17 ;  /* 0x0000002218117223 */ /* 0x080fe20000000011 */
[----:B------:R-:W-:Y:S01]  /*06a0*/  FFMA R18, R23, R34, R18 ;  /* 0x0000002217127223 */ /* 0x000fe20000000012 */
[----:B------:R-:W-:Y:S01]  /*06b0*/  MOV R35, UR10 ;  /* 0x0000000a00237c02 */ /* 0x000fe20008000f00 */
[----:B------:R-:W-:Y:S01]  /*06c0*/  LDS R34, [R4+0x4] ;  /* 0x0000040004227984 */ /* 0x000fe20000000800 */
[-C--:B0-----:R-:W-:Y:S01]  /*06d0*/  FFMA R19, R26, R12.reuse, R19 ;  /* 0x0000000c1a137223 */ /* 0x081fe20000000013 */
[-C--:B------:R-:W-:Y:S01]  /*06e0*/  FFMA R20, R25, R12.reuse, R20 ;  /* 0x0000000c19147223 */ /* 0x080fe20000000014 */
[-C--:B------:R-:W-:Y:S01]  /*06f0*/  FFMA R21, R24, R12.reuse, R21 ;  /* 0x0000000c18157223 */ /* 0x080fe20000000015 */
[----:B------:R-:W-:Y:S01]  /*0700*/  FFMA R22, R23, R12, R22 ;  /* 0x0000000c17167223 */ /* 0x000fe20000000016 */
[----:B------:R-:W0:Y:S04]  /*0710*/  LDS R24, [R6+0x104] ;  /* 0x0001040006187984 */ /* 0x000e280000000800 */
[----:B------:R-:W1:Y:S04]  /*0720*/  LDS R25, [R6+0x144] ;  /* 0x0001440006197984 */ /* 0x000e680000000800 */
[----:B------:R-:W2:Y:S04]  /*0730*/  LDS R12, [R6+0x184] ;  /* 0x00018400060c7984 */ /* 0x000ea80000000800 */
[----:B------:R-:W3:Y:S04]  /*0740*/  LDS R23, [R6+0x1c4] ;  /* 0x0001c40006177984 */ /* 0x000ee80000000800 */
[----:B------:R-:W4:Y:S01]  /*0750*/  LDS R26, [R4+0x444] ;  /* 0x00044400041a7984 */ /* 0x000f220000000800 */
[-C--:B0-----:R-:W-:Y:S01]  /*0760*/  FFMA R27, R24, R34.reuse, R27 ;  /* 0x00000022181b7223 */ /* 0x081fe2000000001b */
[-C--:B-1----:R-:W-:Y:S01]  /*0770*/  FFMA R28, R25, R34.reuse, R28 ;  /* 0x00000022191c7223 */ /* 0x082fe2000000001c */
[-C--:B--2---:R-:W-:Y:S01]  /*0780*/  FFMA R29, R12, R34.reuse, R29 ;  /* 0x000000220c1d7223 */ /* 0x084fe2000000001d */
[----:B---3--:R-:W-:-:S02]  /*0790*/  FFMA R30, R23, R34, R30 ;  /* 0x00000022171e7223 */ /* 0x008fc4000000001e */
[----:B------:R-:W0:Y:S01]  /*07a0*/  LDS R34, [R4+0x884] ;  /* 0x0008840004227984 */ /* 0x000e220000000800 */
[-C--:B----4-:R-:W-:Y:S01]  /*07b0*/  FFMA R31, R24, R26.reuse, R31 ;  /* 0x0000001a181f7223 */ /* 0x090fe2000000001f */
[-C--:B------:R-:W-:Y:S01]  /*07c0*/  FFMA R32, R25, R26.reuse, R32 ;  /* 0x0000001a19207223 */ /* 0x080fe20000000020 */
[-C--:B------:R-:W-:Y:S01]  /*07d0*/  FFMA R33, R12, R26.reuse, R33 ;  /* 0x0000001a0c217223 */ /* 0x080fe20000000021 */
[----:B------:R-:W-:Y:S02]  /*07e0*/  FFMA R14, R23, R26, R14 ;  /* 0x0000001a170e7223 */ /* 0x000fe4000000000e */
[----:B------:R-:W1:Y:S01]  /*07f0*/  LDS R26, [R4+0xcc4] ;  /* 0x000cc400041a7984 */ /* 0x000e620000000800 */
        /* <DEDUP_REMOVED lines=129> */
[----:B------:R-:W-:Y:S04]  /*1010*/  LDS R12, [R4+0x1c] ;  /* 0x00001c00040c7984 */ /* 0x000fe80000000800 */
[----:B------:R-:W0:Y:S04]  /*1020*/  LDS R26, [R6+0x71c] ;  /* 0x00071c00061a7984 */ /* 0x000e280000000800 */
[----:B------:R-:W1:Y:S04]  /*1030*/  LDS R25, [R6+0x75c] ;  /* 0x00075c0006197984 */ /* 0x000e680000000800 */
[----:B------:R-:W2:Y:S04]  /*1040*/  LDS R24, [R6+0x79c] ;  /* 0x00079c0006187984 */ /* 0x000ea80000000800 */
[----:B------:R-:W3:Y:S01]  /*1050*/  LDS R23, [R6+0x7dc] ;  /* 0x0007dc0006177984 */ /* 0x000ee20000000800 */
[C---:B0-----:R-:W-:Y:S01]  /*1060*/  FFMA R27, R26.reuse, R12, R27 ;  /* 0x0000000c1a1b7223 */ /* 0x041fe2000000001b */
[----:B------:R-:W-:Y:S01]  /*1070*/  FFMA R31, R26, R34, R31 ;  /* 0x000000221a1f7223 */ /* 0x000fe2000000001f */
[C---:B-1----:R-:W-:Y:S01]  /*1080*/  FFMA R28, R25.reuse, R12, R28 ;  /* 0x0000000c191c7223 */ /* 0x042fe2000000001c */
[----:B------:R-:W-:Y:S01]  /*1090*/  FFMA R32, R25, R34, R32 ;  /* 0x0000002219207223 */ /* 0x000fe20000000020 */
[CC--:B--2---:R-:W-:Y:S01]  /*10a0*/  FFMA R29, R24.reuse, R12.reuse, R29 ;  /* 0x0000000c181d7223 */ /* 0x0c4fe2000000001d */
[C---:B---3--:R-:W-:Y:S01]  /*10b0*/  FFMA R30, R23.reuse, R12, R30 ;  /* 0x0000000c171e7223 */ /* 0x048fe2000000001e */
[-C--:B------:R-:W-:Y:S01]  /*10c0*/  FFMA R12, R24, R34.reuse, R33 ;  /* 0x00000022180c7223 */ /* 0x080fe20000000021 */
[----:B------:R-:W-:Y:S01]  /*10d0*/  FFMA R14, R23, R34, R14 ;  /* 0x00000022170e7223 */ /* 0x000fe2000000000e */
[----:B------:R-:W0:Y:S04]  /*10e0*/  LDS R33, [R4+0xcdc] ;  /* 0x000cdc0004217984 */ /* 0x000e280000000800 */
[----:B------:R-:W1:Y:S01]  /*10f0*/  LDS R34, [R4+0x89c] ;  /* 0x00089c0004227984 */ /* 0x000e620000000800 */
[-C--:B0-----:R-:W-:Y:S01]  /*1100*/  FFMA R19, R26, R33.reuse, R19 ;  /* 0x000000211a137223 */ /* 0x081fe20000000013 */
[-C--:B------:R-:W-:Y:S01]  /*1110*/  FFMA R20, R25, R33.reuse, R20 ;  /* 0x0000002119147223 */ /* 0x080fe20000000014 */
[-C--:B------:R-:W-:Y:S01]  /*1120*/  FFMA R21, R24, R33.reuse, R21 ;  /* 0x0000002118157223 */ /* 0x080fe20000000015 */
[----:B------:R-:W-:Y:S01]  /*1130*/  FFMA R22, R23, R33, R22 ;  /* 0x0000002117167223 */ /* 0x000fe20000000016 */
        /* <DEDUP_REMOVED lines=186> */
[C---:B------:R-:W-:Y:S02]  /*1ce0*/  FFMA R14, R25.reuse, R33, R14 ;  /* 0x00000021190e7223 */ /* 0x040fe4000000000e */
[----:B------:R-:W1:Y:S01]  /*1cf0*/  LDS R33, [R4+0xcfc] ;  /* 0x000cfc0004217984 */ /* 0x000e620000000800 */
[-C--:B0-----:R-:W-:Y:S01]  /*1d00*/  FFMA R18, R25, R34.reuse, R18 ;  /* 0x0000002219127223 */ /* 0x081fe20000000012 */
[-C--:B------:R-:W-:Y:S01]  /*1d10*/  FFMA R15, R24, R34.reuse, R15 ;  /* 0x00000022180f7223 */ /* 0x080fe2000000000f */
[-C--:B------:R-:W-:Y:S01]  /*1d20*/  FFMA R16, R23, R34.reuse, R16 ;  /* 0x0000002217107223 */ /* 0x080fe20000000010 */
[----:B------:R-:W-:Y:S01]  /*1d30*/  FFMA R17, R26, R34, R17 ;  /* 0x000000221a117223 */ /* 0x000fe20000000011 */
[-C--:B-1----:R-:W-:Y:S01]  /*1d40*/  FFMA R22, R25, R33.reuse, R22 ;  /* 0x0000002119167223 */ /* 0x082fe20000000016 */
[----:B------:R-:W-:Y:S01]  /*1d50*/  MOV R25, UR10 ;  /* 0x0000000a00197c02 */ /* 0x000fe20008000f00 */
[-C--:B------:R-:W-:Y:S01]  /*1d60*/  FFMA R19, R24, R33.reuse, R19 ;  /* 0x0000002118137223 */ /* 0x080fe20000000013 */
[-C--:B------:R-:W-:Y:S01]  /*1d70*/  FFMA R20, R23, R33.reuse, R20 ;  /* 0x0000002117147223 */ /* 0x080fe20000000014 */
[----:B------:R-:W-:-:S02]  /*1d80*/  FFMA R21, R26, R33, R21 ;  /* 0x000000211a157223 */ /* 0x000fc40000000015 */
[----:B------:R-:W-:-:S04]  /*1d90*/  IMAD.WIDE R24, R25, 0xc, R10 ;  /* 0x0000000c19187825 */ /* 0x000fc800078e020a */
[----:B------:R-:W-:Y:S01]  /*1da0*/  IMAD.WIDE R34, R35, 0x8, R10 ;  /* 0x0000000823227825 */ /* 0x000fe200078e020a */
[----:B------:R0:W2:Y:S05]  /*1db0*/  LDG.E R23, desc[UR8][R24.64+0x40] ;  /* 0x0000400818177981 */ /* 0x0000aa000c1e1900 */
[----:B------:R-:W3:Y:S01]  /*1dc0*/  LDG.E R35, desc[UR8][R34.64+0x40] ;  /* 0x0000400822237981 */ /* 0x000ee2000c1e1900 */
[----:B0-----:R-:W-:Y:S02]  /*1dd0*/  MOV R24, R8 ;  /* 0x0000000800187202 */ /* 0x001fe40000000f00 */
[----:B------:R-:W-:Y:S02]  /*1de0*/  MOV R25, R13 ;  /* 0x0000000d00197202 */ /* 0x000fe40000000f00 */
[----:B------:R0:W4:Y:S04]  /*1df0*/  LDG.E R13, desc[UR8][R10.64+0x40] ;  /* 0x000040080a0d7981 */ /* 0x000128000c1e1900 */
[----:B------:R-:W5:Y:S04]  /*1e00*/  LDG.E R34, desc[UR8][R24.64+-0x80] ;  /* 0xffff800818227981 */ /* 0x000f68000c1e1900 */
[----:B------:R-:W2:Y:S04]  /*1e10*/  LDG.E R33, desc[UR8][R24.64+-0x40] ;  /* 0xffffc00818217981 */ /* 0x000ea8000c1e1900 */
[----:B------:R-:W3:Y:S04]  /*1e20*/  LDG.E R26, desc[UR8][R24.64] ;  /* 0x00000008181a7981 */ /* 0x000ee8000c1e1900 */
[----:B------:R-:W4:Y:S01]  /*1e30*/  LDG.E R8, desc[UR8][R24.64+0x40] ;  /* 0x0000400818087981 */ /* 0x000f22000c1e1900 */
[----:B------:R-:W-:Y:S05]  /*1e40*/  WARPSYNC.ALL ;  /* 0x0000000000007948 */ /* 0x000fea0003800000 */
[----:B------:R-:W-:Y:S01]  /*1e50*/  BAR.SYNC.DEFER_BLOCKING 0x0 ;  /* 0x0000000000007b1d */ /* 0x000fe20000010000 */
[----:B0-----:R-:W-:-:S02]  /*1e60*/  IADD3 R10, P0, PT, R10, 0x40, RZ ;  /* 0x000000400a0a7810 */ /* 0x001fc40007f1e0ff */
[----:B------:R-:W-:Y:S02]  /*1e70*/  SHF.L.U32 R36, R0, 0x2, RZ ;  /* 0x0000000200247819 */ /* 0x000fe400000006ff */
[----:B------:R-:W-:Y:S02]  /*1e80*/  IADD3.X R11, PT, PT, RZ, R11, RZ, P0, !PT ;  /* 0x0000000bff0b7210 */ /* 0x000fe400007fe4ff */
[----:B------:R-:W-:Y:S02]  /*1e90*/  ISETP.GE.U32.AND P0, PT, R10, R7, PT ;  /* 0x000000070a00720c */ /* 0x000fe40003f06070 */
[----:B------:R-:W-:Y:S02]  /*1ea0*/  IADD3 R36, PT, PT, R36, R4, RZ ;  /* 0x0000000424247210 */ /* 0x000fe40007ffe0ff */
[----:B------:R-:W-:-:S03]  /*1eb0*/  ISETP.GE.U32.AND.EX P0, PT, R11, R9, PT, P0 ;  /* 0x000000090b00720c */ /* 0x000fc60003f06100 */
[----:B-----5:R-:W-:Y:S04]  /*1ec0*/  STS [R36], R34 ;  /* 0x0000002224007388 */ /* 0x020fe80000000800 */
[----:B--2---:R-:W-:Y:S04]  /*1ed0*/  STS [R36+0x440], R33 ;  /* 0x0004402124007388 */ /* 0x004fe80000000800 */
[----:B---3--:R-:W-:Y:S04]  /*1ee0*/  STS [R36+0x880], R26 ;  /* 0x0008801a24007388 */ /* 0x008fe80000000800 */
[----:B----4-:R-:W-:Y:S04]  /*1ef0*/  STS [R36+0xcc0], R8 ;  /* 0x000cc00824007388 */ /* 0x010fe80000000800 */
[----:B------:R0:W-:Y:S04]  /*1f00*/  STS [R2], R13 ;  /* 0x0000000d02007388 */ /* 0x0001e80000000800 */
[----:B------:R1:W-:Y:S01]  /*1f10*/  STS [R2+0x4], R37 ;  /* 0x0000042502007388 */ /* 0x0003e20000000800 */
[----:B0-----:R-:W-:-:S03]  /*1f20*/  MOV R13, UR6 ;  /* 0x00000006000d7c02 */ /* 0x001fc60008000f00 */
[----:B------:R1:W-:Y:S02]  /*1f30*/  STS [R2+0x8], R35 ;  /* 0x0000082302007388 */ /* 0x0003e40000000800 */
[----:B------:R-:W-:Y:S02]  /*1f40*/  IMAD.WIDE R24, R13, 0x4, R24 ;  /* 0x000000040d187825 */ /* 0x000fe400078e0218 */
[----:B------:R1:W-:Y:S01]  /*1f50*/  STS [R2+0xc], R23 ;  /* 0x00000c1702007388 */ /* 0x0003e20000000800 */
[----:B------:R-:W-:Y:S02]  /*1f60*/  MOV R8, R24 ;  /* 0x0000001800087202 */ /* 0x000fe40000000f00 */
[----:B------:R-:W-:Y:S01]  /*1f70*/  MOV R13, R25 ;  /* 0x00000019000d7202 */ /* 0x000fe20000000f00 */
[----:B------:R-:W-:Y:S06]  /*1f80*/  BAR.SYNC.DEFER_BLOCKING 0x0 ;  /* 0x0000000000007b1d */ /* 0x000fec0000010000 */
[----:B------:R-:W-:Y:S05]  /*1f90*/  @!P0 BRA `(.L_x_6) ;  /* 0xffffffe400648947 */ /* 0x000fea000383ffff */
[----:B------:R-:W-:Y:S01]  /*1fa0*/  LDS R8, [R6] ;  /* 0x0000000006087984 */ /* 0x000fe20000000800 */
[----:B------:R-:W-:Y:S01]  /*1fb0*/  IMAD R0, R0, -0x3, R3 ;  /* 0xfffffffd00007824 */ /* 0x000fe200078e0203 */
[----:B------:R-:W0:Y:S02]  /*1fc0*/  LDCU.64 UR12, c[0x0][0x3b0] ;  /* 0x00007600ff0c77ac */ /* 0x000e240008000a00 */
[----:B------:R-:W2:Y:S04]  /*1fd0*/  LDS R13, [R4] ;  /* 0x00000000040d7984 */ /* 0x000ea80000000800 */
[----:B------:R-:W3:Y:S04]  /*1fe0*/  LDS R7, [R6+0x40] ;  /* 0x0000400006077984 */ /* 0x000ee80000000800 */
[----:B-1----:R-:W1:Y:S04]  /*1ff0*/  LDS R2, [R6+0x80] ;  /* 0x0000800006027984 */ /* 0x002e680000000800 */
[----:B------:R-:W4:Y:S04]  /*2000*/  LDS R11, [R6+0xc0] ;  /* 0x0000c000060b7984 */ /* 0x000f280000000800 */
[----:B------:R-:W5:Y:S04]  /*2010*/  LDS R23, [R4+0x440] ;  /* 0x0004400004177984 */ /* 0x000f680000000800 */
[----:B------:R-:W0:Y:S04]  /*2020*/  LDS R9, [R4+0x880] ;  /* 0x0008800004097984 */ /* 0x000e280000000800 */
[----:B------:R-:W0:Y:S04]  /*2030*/  LDS R10, [R4+0xcc0] ;  /* 0x000cc000040a7984 */ /* 0x000e280000000800 */
[----:B------:R-:W-:Y:S04]  /*2040*/  LDS R25, [R6+0x144] ;  /* 0x0001440006197984 */ /* 0x000fe80000000800 */
[----:B------:R-:W-:Y:S04]  /*2050*/  LDS R24, [R6+0x184] ;  /* 0x0001840006187984 */ /* 0x000fe80000000800 */
[----:B------:R-:W0:Y:S01]  /*2060*/  LDS R35, [R4+0x444] ;  /* 0x0004440004237984 */ /* 0x000e220000000800 */
[----:B--2---:R-:W-:-:S03]  /*2070*/  FFMA R27, R8, R13, R27 ;  /* 0x0000000d081b7223 */ /* 0x004fc6000000001b */
[----:B------:R-:W2:Y:S01]  /*2080*/  LDS R33, [R4+0x884] ;  /* 0x0008840004217984 */ /* 0x000ea20000000800 */
[----:B---3--:R-:W-:-:S03]  /*2090*/  FFMA R28, R7, R13, R28 ;  /* 0x0000000d071c7223 */ /* 0x008fc6000000001c */
[----:B------:R-:W-:Y:S01]  /*20a0*/  LDS R37, [R6+0x2c8] ;  /* 0x0002c80006257984 */ /* 0x000fe20000000800 */
[-C--:B-1----:R-:W-:Y:S01]  /*20b0*/  FFMA R29, R2, R13.reuse, R29 ;  /* 0x0000000d021d7223 */ /* 0x082fe2000000001d */
[----:B----4-:R-:W-:Y:S02]  /*20c0*/  FFMA R30, R11, R13, R30 ;  /* 0x0000000d0b1e7223 */ /* 0x010fe4000000001e */
[----:B------:R-:W1:Y:S01]  /*20d0*/  LDS R13, [R4+0x4] ;  /* 0x00000400040d7984 */ /* 0x000e620000000800 */
[-C--:B-----5:R-:W-:Y:S01]  /*20e0*/  FFMA R31, R8, R23.reuse, R31 ;  /* 0x00000017081f7223 */ /* 0x0a0fe2000000001f */
[-C--:B------:R-:W-:Y:S01]  /*20f0*/  FFMA R32, R7, R23.reuse, R32 ;  /* 0x0000001707207223 */ /* 0x080fe20000000020 */
[-C--:B------:R-:W-:Y:S01]  /*2100*/  FFMA R12, R2, R23.reuse, R12 ;  /* 0x00000017020c7223 */ /* 0x080fe2000000000c */
[----:B------:R-:W-:Y:S01]  /*2110*/  FFMA R26, R11, R23, R14 ;  /* 0x000000170b1a7223 */ /* 0x000fe2000000000e */
[-C--:B0-----:R-:W-:Y:S01]  /*2120*/  FFMA R15, R8, R9.reuse, R15 ;  /* 0x00000009080f7223 */ /* 0x081fe2000000000f */
[----:B------:R-:W0:Y:S01]  /*2130*/  LDS R14, [R6+0x104] ;  /* 0x00010400060e7984 */ /* 0x000e220000000800 */
[-C--:B------:R-:W-:Y:S01]  /*2140*/  FFMA R16, R7, R9.reuse, R16 ;  /* 0x0000000907107223 */ /* 0x080fe20000000010 */
[-C--:B------:R-:W-:Y:S01]  /*2150*/  FFMA R17, R2, R9.reuse, R17 ;  /* 0x0000000902117223 */ /* 0x080fe20000000011 */
[----:B------:R-:W-:Y:S01]  /*2160*/  FFMA R18, R11, R9, R18 ;  /* 0x000000090b127223 */ /* 0x000fe20000000012 */
[----:B------:R-:W3:Y:S01]  /*2170*/  LDS R23, [R6+0x1c4] ;  /* 0x0001c40006177984 */ /* 0x000ee20000000800 */
[-C--:B------:R-:W-:Y:S01]  /*2180*/  FFMA R19, R8, R10.reuse, R19 ;  /* 0x0000000a08137223 */ /* 0x080fe20000000013 */
[-C--:B------:R-:W-:Y:S01]  /*2190*/  FFMA R20, R7, R10.reuse, R20 ;  /* 0x0000000a07147223 */ /* 0x080fe20000000014 */
[-C--:B------:R-:W-:Y:S01]  /*21a0*/  FFMA R21, R2, R10.reuse, R21 ;  /* 0x0000000a02157223 */ /* 0x080fe20000000015 */
[----:B------:R-:W4:Y:S01]  /*21b0*/  LDS R9, [R4+0xcc4] ;  /* 0x000cc40004097984 */ /* 0x000f220000000800 */
[----:B------:R-:W-:-:S03]  /*21c0*/  FFMA R10, R11, R10, R22 ;  /* 0x0000000a0b0a7223 */ /* 0x000fc60000000016 */
[----:B------:R-:W5:Y:S01]  /*21d0*/  LDS R8, [R4+0x8] ;  /* 0x0000080004087984 */ /* 0x000f620000000800 */
[----:B------:R-:W-:-:S03]  /*21e0*/  FFMA R32, R25, R35, R32 ;  /* 0x0000002319207223 */ /* 0x000fc60000000020 */
[----:B------:R-:W5:Y:S04]  /*21f0*/  LDS R11, [R6+0x248] ;  /* 0x00024800060b7984 */ /* 0x000f680000000800 */
[----:B------:R-:W5:Y:S01]  /*2200*/  LDS R7, [R6+0x208] ;  /* 0x0002080006077984 */ /* 0x000f620000000800 */
[CC--:B--2---:R-:W-:Y:S01]  /*2210*/  FFMA R17, R24.reuse, R33.reuse, R17 ;  /* 0x0000002118117223 */ /* 0x0c4fe20000000011 */
[C---:B------:R-:W-:Y:S02]  /*2220*/  FFMA R16, R25.reuse, R33, R16 ;  /* 0x0000002119107223 */ /* 0x040fe40000000010 */
[----:B------:R-:W2:Y:S01]  /*2230*/  LDS R2, [R6+0x288] ;  /* 0x0002880006027984 */ /* 0x000ea20000000800 */
[-C--:B-1----:R-:W-:Y:S01]  /*2240*/  FFMA R28, R25, R13.reuse, R28 ;  /* 0x0000000d191c7223 */ /* 0x082fe2000000001c */
[-C--:B------:R-:W-:Y:S01]  /*2250*/  FFMA R29, R24, R13.reuse, R29 ;  /* 0x0000000d181d7223 */ /* 0x080fe2000000001d */
[C---:B0-----:R-:W-:Y:S01]  /*2260*/  FFMA R22, R14.reuse, R13, R27 ;  /* 0x0000000d0e167223 */ /* 0x041fe2000000001b */
[----:B------:R-:W-:Y:S01]  /*2270*/  FFMA R34, R14, R35, R31 ;  /* 0x000000230e227223 */ /* 0x000fe2000000001f */
[----:B------:R-:W-:Y:S01]  /*2280*/  LDS R27, [R6+0x30c] ;  /* 0x00030c00061b7984 */ /* 0x000fe20000000800 */
[C---:B---3--:R-:W-:Y:S01]  /*2290*/  FFMA R30, R23.reuse, R13, R30 ;  /* 0x0000000d171e7223 */ /* 0x048fe2000000001e */
[----:B------:R-:W-:Y:S01]  /*22a0*/  FFMA R13, R24, R35, R12 ;  /* 0x00000023180d7223 */ /* 0x000fe2000000000c */
[C---:B------:R-:W-:Y:S01]  /*22b0*/  FFMA R12, R14.reuse, R33, R15 ;  /* 0x000000210e0c7223 */ /* 0x040fe2000000000f */
[C---:B------:R-:W-:Y:S01]  /*22c0*/  FFMA R26, R23.reuse, R35, R26 ;  /* 0x00000023171a7223 */ /* 0x040fe2000000001a */
[----:B------:R-:W0:Y:S01]  /*22d0*/  LDS R15, [R4+0x448] ;  /* 0x00044800040f7984 */ /* 0x000e220000000800 */
[-C--:B----4-:R-:W-:Y:S01]  /*22e0*/  FFMA R36, R14, R9.reuse, R19 ;  /* 0x000000090e247223 */ /* 0x090fe20000000013 */
[----:B------:R-:W-:Y:S01]  /*22f0*/  FFMA R21, R24, R9, R21 ;  /* 0x0000000918157223 */ /* 0x000fe20000000015 */
[----:B------:R-:W-:Y:S01]  /*2300*/  FFMA R18, R23, R33, R18 ;  /* 0x0000002117127223 */ /* 0x000fe20000000012 */
[----:B------:R-:W1:Y:S01]  /*2310*/  LDS R14, [R4+0x888] ;  /* 0x00088800040e7984 */ /* 0x000e620000000800 */
[-C--:B------:R-:W-:Y:S01]  /*2320*/  FFMA R20, R25, R9.reuse, R20 ;  /* 0x0000000919147223 */ /* 0x080fe20000000014 */
[----:B------:R-:W-:Y:S01]  /*2330*/  FFMA R24, R23, R9, R10 ;  /* 0x0000000917187223 */ /* 0x000fe2000000000a */
[-C--:B-----5:R-:W-:Y:S01]  /*2340*/  FFMA R30, R37, R8.reuse, R30 ;  /* 0x00000008251e7223 */ /* 0x0a0fe2000000001e */
[----:B------:R-:W3:Y:S01]  /*2350*/  LDS R19, [R4+0xcc8] ;  /* 0x000cc80004137984 */ /* 0x000ee20000000800 */
[----:B------:R-:W-:-:S03]  /*2360*/  FFMA R31, R11, R8, R28 ;  /* 0x000000080b1f7223 */ /* 0x000fc6000000001c */
[----:B------:R-:W4:Y:S01]  /*2370*/  LDS R23, [R4+0xc] ;  /* 0x00000c0004177984 */ /* 0x000f220000000800 */
[----:B------:R-:W-:-:S03]  /*2380*/  FFMA R22, R7, R8, R22 ;  /* 0x0000000807167223 */ /* 0x000fc60000000016 */
[----:B------:R-:W5:Y:S01]  /*2390*/  LDS R10, [R6+0x34c] ;  /* 0x00034c00060a7984 */ /* 0x000f620000000800 */
[----:B--2---:R-:W-:-:S03]  /*23a0*/  FFMA R28, R2, R8, R29 ;  /* 0x00000008021c7223 */ /* 0x004fc6000000001d */
[----:B------:R-:W2:Y:S04]  /*23b0*/  LDS R25, [R6+0x38c] ;  /* 0x00038c0006197984 */ /* 0x000ea80000000800 */
[----:B------:R-:W2:Y:S04]  /*23c0*/  LDS R9, [R6+0x3cc] ;  /* 0x0003cc0006097984 */ /* 0x000ea80000000800 */
[----:B------:R-:W2:Y:S01]  /*23d0*/  LDS R8, [R4+0x44c] ;  /* 0x00044c0004087984 */ /* 0x000ea20000000800 */
[-C--:B0-----:R-:W-:Y:S01]  /*23e0*/  FFMA R26, R37, R15.reuse, R26 ;  /* 0x0000000f251a7223 */ /* 0x081fe2000000001a */
[-C--:B------:R-:W-:Y:S01]  /*23f0*/  FFMA R34, R7, R15.reuse, R34 ;  /* 0x0000000f07227223 */ /* 0x080fe20000000022 */
[-C--:B------:R-:W-:Y:S01]  /*2400*/  FFMA R29, R11, R15.reuse, R32 ;  /* 0x0000000f0b1d7223 */ /* 0x080fe20000000020 */
[C---:B------:R-:W-:Y:S01]  /*2410*/  FFMA R32, R2.reuse, R15, R13 ;  /* 0x0000000f02207223 */ /* 0x040fe2000000000d */
[-C--:B-1----:R-:W-:Y:S01]  /*2420*/  FFMA R12, R7, R14.reuse, R12 ;  /* 0x0000000e070c7223 */ /* 0x082fe2000000000c */
[-C--:B------:R-:W-:Y:S01]  /*2430*/  FFMA R13, R11, R14.reuse, R16 ;  /* 0x0000000e0b0d7223 */ /* 0x080fe20000000010 */
[CC--:B------:R-:W-:Y:S01]  /*2440*/  FFMA R16, R2.reuse, R14.reuse, R17 ;  /* 0x0000000e02107223 */ /* 0x0c0fe20000000011 */
[----:B------:R-:W-:Y:S01]  /*2450*/  FFMA R18, R37, R14, R18 ;  /* 0x0000000e25127223 */ /* 0x000fe20000000012 */
[-C--:B---3--:R-:W-:Y:S01]  /*2460*/  FFMA R36, R7, R19.reuse, R36 ;  /* 0x0000001307247223 */ /* 0x088fe20000000024 */
[-C--:B------:R-:W-:Y:S01]  /*2470*/  FFMA R11, R11, R19.reuse, R20 ;  /* 0x000000130b0b7223 */ /* 0x080fe20000000014 */
[----:B------:R-:W0:Y:S01]  /*2480*/  LDS R7, [R4+0x88c] ;  /* 0x00088c0004077984 */ /* 0x000e220000000800 */
[----:B------:R-:W-:Y:S01]  /*2490*/  FFMA R2, R2, R19, R21 ;  /* 0x0000001302027223 */ /* 0x000fe20000000015 */
[----:B----4-:R-:W-:Y:S01]  /*24a0*/  FFMA R22, R27, R23, R22 ;  /* 0x000000171b167223 */ /* 0x010fe20000000016 */
[----:B------:R-:W-:Y:S01]  /*24b0*/  FFMA R24, R37, R19, R24 ;  /* 0x0000001325187223 */ /* 0x000fe20000000018 */
[----:B------:R-:W1:Y:S01]  /*24c0*/  LDS R14, [R4+0xccc] ;  /* 0x000ccc00040e7984 */ /* 0x000e620000000800 */
[----:B-----5:R-:W-:-:S03]  /*24d0*/  FFMA R31, R10, R23, R31 ;  /* 0x000000170a1f7223 */ /* 0x020fc6000000001f */
[----:B------:R-:W-:Y:S01]  /*24e0*/  LDS R17, [R6+0x410] ;  /* 0x0004100006117984 */ /* 0x000fe20000000800 */
[----:B--2---:R-:W-:-:S03]  /*24f0*/  FFMA R28, R25, R23, R28 ;  /* 0x00000017191c7223 */ /* 0x004fc6000000001c */
[----:B------:R-:W-:Y:S01]  /*2500*/  LDS R20, [R6+0x450] ;  /* 0x0004500006147984 */ /* 0x000fe20000000800 */
[----:B------:R-:W-:-:S03]  /*2510*/  FFMA R30, R9, R23, R30 ;  /* 0x00000017091e7223 */ /* 0x000fc6000000001e */
[----:B------:R-:W-:Y:S01]  /*2520*/  LDS R21, [R6+0x490] ;  /* 0x0004900006157984 */ /* 0x000fe20000000800 */
[-C--:B------:R-:W-:Y:S01]  /*2530*/  FFMA R23, R9, R8.reuse, R26 ;  /* 0x0000000809177223 */ /* 0x080fe2000000001a */
[-C--:B------:R-:W-:Y:S01]  /*2540*/  FFMA R34, R27, R8.reuse, R34 ;  /* 0x000000081b227223 */ /* 0x080fe20000000022 */
[CC--:B------:R-:W-:Y:S01]  /*2550*/  FFMA R29, R10.reuse, R8.reuse, R29 ;  /* 0x000000080a1d7223 */ /* 0x0c0fe2000000001d */
[----:B------:R-:W-:Y:S01]  /*2560*/  FFMA R32, R25, R8, R32 ;  /* 0x0000000819207223 */ /* 0x000fe20000000020 */
[----:B------:R-:W2:Y:S04]  /*2570*/  LDS R26, [R4+0x450] ;  /* 0x00045000041a7984 */ /* 0x000ea80000000800 */
[----:B------:R-:W3:Y:S04]  /*2580*/  LDS R19, [R4+0x10] ;  /* 0x0000100004137984 */ /* 0x000ee80000000800 */
[----:B------:R-:W4:Y:S04]  /*2590*/  LDS R15, [R6+0x4d0] ;  /* 0x0004d000060f7984 */ /* 0x000f280000000800 */
[----:B------:R-:W5:Y:S04]  /*25a0*/  LDS R8, [R4+0x890] ;  /* 0x0008900004087984 */ /* 0x000f680000000800 */
[----:B------:R-:W-:Y:S01]  /*25b0*/  LDS R37, [R6+0xaa8] ;  /* 0x000aa80006257984 */ /* 0x000fe20000000800 */
[-C--:B0-----:R-:W-:Y:S01]  /*25c0*/  FFMA R18, R9, R7.reuse, R18 ;  /* 0x0000000709127223 */ /* 0x081fe20000000012 */
[-C--:B------:R-:W-:Y:S01]  /*25d0*/  FFMA R12, R27, R7.reuse, R12 ;  /* 0x000000071b0c7223 */ /* 0x080fe2000000000c */
[CC--:B------:R-:W-:Y:S01]  /*25e0*/  FFMA R13, R10.reuse, R7.reuse, R13 ;  /* 0x000000070a0d7223 */ /* 0x0c0fe2000000000d */
[----:B------:R-:W-:Y:S01]  /*25f0*/  FFMA R16, R25, R7, R16 ;  /* 0x0000000719107223 */ /* 0x000fe20000000010 */
[-C--:B-1----:R-:W-:Y:S01]  /*2600*/  FFMA R36, R27, R14.reuse, R36 ;  /* 0x0000000e1b247223 */ /* 0x082fe20000000024 */
[----:B------:R-:W0:Y:S01]  /*2610*/  LDS R7, [R4+0xcd0] ;  /* 0x000cd00004077984 */ /* 0x000e220000000800 */
[-C--:B------:R-:W-:Y:S01]  /*2620*/  FFMA R11, R10, R14.reuse, R11 ;  /* 0x0000000e0a0b7223 */ /* 0x080fe2000000000b */
[-C--:B------:R-:W-:Y:S01]  /*2630*/  FFMA R2, R25, R14.reuse, R2 ;  /* 0x0000000e19027223 */ /* 0x080fe20000000002 */
[----:B------:R-:W-:Y:S01]  /*2640*/  FFMA R24, R9, R14, R24 ;  /* 0x0000000e09187223 */ /* 0x000fe20000000018 */
[----:B------:R-:W-:Y:S04]  /*2650*/  LDS R10, [R6+0x554] ;  /* 0x00055400060a7984 */ /* 0x000fe80000000800 */
[----:B------:R-:W-:Y:S04]  /*2660*/  LDS R9, [R6+0x514] ;  /* 0x0005140006097984 */ /* 0x000fe80000000800 */
[----:B------:R-:W1:Y:S04]  /*2670*/  LDS R14, [R4+0x14] ;  /* 0x00001400040e7984 */ /* 0x000e680000000800 */
[----:B------:R-:W1:Y:S01]  /*2680*/  LDS R25, [R6+0x5d4] ;  /* 0x0005d40006197984 */ /* 0x000e620000000800 */
[-C--:B--2---:R-:W-:Y:S01]  /*2690*/  FFMA R34, R17, R26.reuse, R34 ;  /* 0x0000001a11227223 */ /* 0x084fe20000000022 */
[CC--:B------:R-:W-:Y:S01]  /*26a0*/  FFMA R29, R20.reuse, R26.reuse, R29 ;  /* 0x0000001a141d7223 */ /* 0x0c0fe2000000001d */
[-C--:B------:R-:W-:Y:S01]  /*26b0*/  FFMA R32, R21, R26.reuse, R32 ;  /* 0x0000001a15207223 */ /* 0x080fe20000000020 */
[-C--:B---3--:R-:W-:Y:S01]  /*26c0*/  FFMA R22, R17, R19.reuse, R22 ;  /* 0x0000001311167223 */ /* 0x088fe20000000016 */
[CC--:B------:R-:W-:Y:S01]  /*26d0*/  FFMA R31, R20.reuse, R19.reuse, R31 ;  /* 0x00000013141f7223 */ /* 0x0c0fe2000000001f */
[-C--:B------:R-:W-:Y:S01]  /*26e0*/  FFMA R28, R21, R19.reuse, R28 ;  /* 0x00000013151c7223 */ /* 0x080fe2000000001c */
[C---:B----4-:R-:W-:Y:S01]  /*26f0*/  FFMA R30, R15.reuse, R19, R30 ;  /* 0x000000130f1e7223 */ /* 0x050fe2000000001e */
[----:B------:R-:W-:Y:S01]  /*2700*/  FFMA R26, R15, R26, R23 ;  /* 0x0000001a0f1a7223 */ /* 0x000fe20000000017 */
[----:B------:R-:W2:Y:S01]  /*2710*/  LDS R19, [R6+0x594] ;  /* 0x0005940006137984 */ /* 0x000ea20000000800 */
[-C--:B-----5:R-:W-:Y:S01]  /*2720*/  FFMA R12, R17, R8.reuse, R12 ;  /* 0x00000008110c7223 */ /* 0x0a0fe2000000000c */
[-C--:B------:R-:W-:Y:S01]  /*2730*/  FFMA R13, R20, R8.reuse, R13 ;  /* 0x00000008140d7223 */ /* 0x080fe2000000000d */
[-C--:B------:R-:W-:Y:S01]  /*2740*/  FFMA R16, R21, R8.reuse, R16 ;  /* 0x0000000815107223 */ /* 0x080fe20000000010 */
[----:B------:R-:W-:Y:S01]  /*2750*/  FFMA R27, R15, R8, R18 ;  /* 0x000000080f1b7223 */ /* 0x000fe20000000012 */
[----:B------:R-:W3:Y:S04]  /*2760*/  LDS R23, [R4+0x894] ;  /* 0x0008940004177984 */ /* 0x000ee80000000800 */
[----:B------:R-:W4:Y:S01]  /*2770*/  LDS R18, [R4+0x454] ;  /* 0x0004540004127984 */ /* 0x000f220000000800 */
[----:B0-----:R-:W-:-:S03]  /*2780*/  FFMA R36, R17, R7, R36 ;  /* 0x0000000711247223 */ /* 0x001fc60000000024 */
[----:B------:R-:W0:Y:S01]  /*2790*/  LDS R8, [R4+0xcd4] ;  /* 0x000cd40004087984 */ /* 0x000e220000000800 */
[-C--:B------:R-:W-:Y:S01]  /*27a0*/  FFMA R11, R20, R7.reuse, R11 ;  /* 0x00000007140b7223 */ /* 0x080fe2000000000b */
[-C--:B------:R-:W-:Y:S01]  /*27b0*/  FFMA R2, R21, R7.reuse, R2 ;  /* 0x0000000715027223 */ /* 0x080fe20000000002 */
[----:B------:R-:W-:Y:S01]  /*27c0*/  FFMA R24, R15, R7, R24 ;  /* 0x000000070f187223 */ /* 0x000fe20000000018 */
[----:B------:R-:W-:Y:S04]  /*27d0*/  LDS R20, [R6+0x658] ;  /* 0x0006580006147984 */ /* 0x000fe80000000800 */
[----:B------:R-:W-:Y:S01]  /*27e0*/  LDS R15, [R6+0x618] ;  /* 0x00061800060f7984 */ /* 0x000fe20000000800 */
[----:B-1----:R-:W-:-:S03]  /*27f0*/  FFMA R22, R9, R14, R22 ;  /* 0x0000000e09167223 */ /* 0x002fc60000000016 */
[----:B------:R-:W1:Y:S01]  /*2800*/  LDS R7, [R4+0x18] ;  /* 0x0000180004077984 */ /* 0x000e620000000800 */
[-C--:B------:R-:W-:Y:S01]  /*2810*/  FFMA R31, R10, R14.reuse, R31 ;  /* 0x0000000e0a1f7223 */ /* 0x080fe2000000001f */
[-C--:B------:R-:W-:Y:S02]  /*2820*/  FFMA R30, R25, R14.reuse, R30 ;  /* 0x0000000e191e7223 */ /* 0x080fe4000000001e */
[----:B------:R-:W5:Y:S04]  /*2830*/  LDS R17, [R6+0x698] ;  /* 0x0006980006117984 */ /* 0x000f680000000800 */
[----:B------:R-:W5:Y:S01]  /*2840*/  LDS R21, [R6+0x6d8] ;  /* 0x0006d80006157984 */ /* 0x000f620000000800 */
[----:B--2---:R-:W-:-:S03]  /*2850*/  FFMA R28, R19, R14, R28 ;  /* 0x0000000e131c7223 */ /* 0x004fc6000000001c */
[----:B------:R-:W2:Y:S01]  /*2860*/  LDS R14, [R4+0x458] ;  /* 0x00045800040e7984 */ /* 0x000ea20000000800 */
[-C--:B---3--:R-:W-:Y:S01]  /*2870*/  FFMA R12, R9, R23.reuse, R12 ;  /* 0x00000017090c7223 */ /* 0x088fe2000000000c */
[CC--:B------:R-:W-:Y:S01]  /*2880*/  FFMA R13, R10.reuse, R23.reuse, R13 ;  /* 0x000000170a0d7223 */ /* 0x0c0fe2000000000d */
[-C--:B------:R-:W-:Y:S01]  /*2890*/  FFMA R16, R19, R23.reuse, R16 ;  /* 0x0000001713107223 */ /* 0x080fe20000000010 */
[-C--:B----4-:R-:W-:Y:S01]  /*28a0*/  FFMA R34, R9, R18.reuse, R34 ;  /* 0x0000001209227223 */ /* 0x090fe20000000022 */
[CC--:B------:R-:W-:Y:S01]  /*28b0*/  FFMA R29, R10.reuse, R18.reuse, R29 ;  /* 0x000000120a1d7223 */ /* 0x0c0fe2000000001d */
[-C--:B------:R-:W-:Y:S01]  /*28c0*/  FFMA R32, R19, R18.reuse, R32 ;  /* 0x0000001213207223 */ /* 0x080fe20000000020 */
[----:B------:R-:W-:Y:S01]  /*28d0*/  FFMA R26, R25, R18, R26 ;  /* 0x00000012191a7223 */ /* 0x000fe2000000001a */
[-C--:B0-----:R-:W-:Y:S01]  /*28e0*/  FFMA R36, R9, R8.reuse, R36 ;  /* 0x0000000809247223 */ /* 0x081fe20000000024 */
[-C--:B------:R-:W-:Y:S01]  /*28f0*/  FFMA R11, R10, R8.reuse, R11 ;  /* 0x000000080a0b7223 */ /* 0x080fe2000000000b */
[----:B------:R-:W0:Y:S01]  /*2900*/  LDS R9, [R4+0x898] ;  /* 0x0008980004097984 */ /* 0x000e220000000800 */
[----:B------:R-:W-:Y:S01]  /*2910*/  FFMA R18, R25, R23, R27 ;  /* 0x0000001719127223 */ /* 0x000fe2000000001b */
[-C--:B------:R-:W-:Y:S01]  /*2920*/  FFMA R2, R19, R8.reuse, R2 ;  /* 0x0000000813027223 */ /* 0x080fe20000000002 */
[----:B------:R-:W-:Y:S01]  /*2930*/  FFMA R27, R25, R8, R24 ;  /* 0x00000008191b7223 */ /* 0x000fe20000000018 */
[----:B------:R-:W3:Y:S04]  /*2940*/  LDS R10, [R4+0xcd8] ;  /* 0x000cd800040a7984 */ /* 0x000ee80000000800 */
[----:B------:R-:W-:Y:S01]  /*2950*/  LDS R25, [R6+0x71c] ;  /* 0x00071c0006197984 */ /* 0x000fe20000000800 */
[-C--:B-1----:R-:W-:Y:S01]  /*2960*/  FFMA R22, R15, R7.reuse, R22 ;  /* 0x000000070f167223 */ /* 0x082fe20000000016 */
[----:B------:R-:W-:-:S02]  /*2970*/  FFMA R31, R20, R7, R31 ;  /* 0x00000007141f7223 */ /* 0x000fc4000000001f */
[----:B------:R-:W1:Y:S01]  /*2980*/  LDS R23, [R4+0x1c] ;  /* 0x00001c0004177984 */ /* 0x000e620000000800 */
[----:B-----5:R-:W-:-:S03]  /*2990*/  FFMA R28, R17, R7, R28 ;  /* 0x00000007111c7223 */ /* 0x020fc6000000001c */
[----:B------:R-:W4:Y:S01]  /*29a0*/  LDS R24, [R6+0x75c] ;  /* 0x00075c0006187984 */ /* 0x000f220000000800 */
[----:B------:R-:W-:-:S03]  /*29b0*/  FFMA R7, R21, R7, R30 ;  /* 0x0000000715077223 */ /* 0x000fc6000000001e */
[----:B------:R-:W5:Y:S04]  /*29c0*/  LDS R19, [R6+0x79c] ;  /* 0x00079c0006137984 */ /* 0x000f680000000800 */
[----:B------:R-:W5:Y:S01]  /*29d0*/  LDS R8, [R6+0x7dc] ;  /* 0x0007dc0006087984 */ /* 0x000f620000000800 */
[-C--:B--2---:R-:W-:Y:S01]  /*29e0*/  FFMA R34, R15, R14.reuse, R34 ;  /* 0x0000000e0f227223 */ /* 0x084fe20000000022 */
[-C--:B------:R-:W-:Y:S02]  /*29f0*/  FFMA R29, R20, R14.reuse, R29 ;  /* 0x0000000e141d7223 */ /* 0x080fe4000000001d */
[----:B------:R-:W2:Y:S01]  /*2a00*/  LDS R30, [R4+0x45c] ;  /* 0x00045c00041e7984 */ /* 0x000ea20000000800 */
[-C--:B------:R-:W-:Y:S01]  /*2a10*/  FFMA R32, R17, R14.reuse, R32 ;  /* 0x0000000e11207223 */ /* 0x080fe20000000020 */
[----:B------:R-:W-:-:S02]  /*2a20*/  FFMA R33, R21, R14, R26 ;  /* 0x0000000e15217223 */ /* 0x000fc4000000001a */
[----:B------:R-:W2:Y:S04]  /*2a30*/  LDS R14, [R4+0x89c] ;  /* 0x00089c00040e7984 */ /* 0x000ea80000000800 */
[----:B------:R-:W-:Y:S01]  /*2a40*/  LDS R26, [R4+0x8a0] ;  /* 0x0008a000041a7984 */ /* 0x000fe20000000800 */
[-C--:B0-----:R-:W-:Y:S01]  /*2a50*/  FFMA R12, R15, R9.reuse, R12 ;  /* 0x000000090f0c7223 */ /* 0x081fe2000000000c */
[CC--:B------:R-:W-:Y:S01]  /*2a60*/  FFMA R13, R20.reuse, R9.reuse, R13 ;  /* 0x00000009140d7223 */ /* 0x0c0fe2000000000d */
[-C--:B------:R-:W-:Y:S01]  /*2a70*/  FFMA R16, R17, R9.reuse, R16 ;  /* 0x0000000911107223 */ /* 0x080fe20000000010 */
[----:B------:R-:W-:Y:S01]  /*2a80*/  FFMA R9, R21, R9, R18 ;  /* 0x0000000915097223 */ /* 0x000fe20000000012 */
[-C--:B---3--:R-:W-:Y:S01]  /*2a90*/  FFMA R36, R15, R10.reuse, R36 ;  /* 0x0000000a0f247223 */ /* 0x088fe20000000024 */
[-C--:B------:R-:W-:Y:S01]  /*2aa0*/  FFMA R11, R20, R10.reuse, R11 ;  /* 0x0000000a140b7223 */ /* 0x080fe2000000000b */
[-C--:B------:R-:W-:Y:S01]  /*2ab0*/  FFMA R2, R17, R10.reuse, R2 ;  /* 0x0000000a11027223 */ /* 0x080fe20000000002 */
[----:B------:R-:W-:Y:S01]  /*2ac0*/  FFMA R27, R21, R10, R27 ;  /* 0x0000000a151b7223 */ /* 0x000fe2000000001b */
[----:B------:R-:W0:Y:S04]  /*2ad0*/  LDS R15, [R6+0x820] ;  /* 0x00082000060f7984 */ /* 0x000e280000000800 */
[----:B------:R-:W3:Y:S01]  /*2ae0*/  LDS R10, [R4+0xcdc] ;  /* 0x000cdc00040a7984 */ /* 0x000ee20000000800 */
[----:B-1----:R-:W-:-:S03]  /*2af0*/  FFMA R22, R25, R23, R22 ;  /* 0x0000001719167223 */ /* 0x002fc60000000016 */
[----:B------:R-:W1:Y:S01]  /*2b00*/  LDS R18, [R6+0x860] ;  /* 0x0008600006127984 */ /* 0x000e620000000800 */
[----:B----4-:R-:W-:-:S03]  /*2b10*/  FFMA R31, R24, R23, R31 ;  /* 0x00000017181f7223 */ /* 0x010fc6000000001f */
[----:B------:R-:W4:Y:S01]  /*2b20*/  LDS R17, [R6+0x8a0] ;  /* 0x0008a00006117984 */ /* 0x000f220000000800 */
[----:B-----5:R-:W-:-:S03]  /*2b30*/  FFMA R28, R19, R23, R28 ;  /* 0x00000017131c7223 */ /* 0x020fc6000000001c */
[----:B------:R-:W5:Y:S01]  /*2b40*/  LDS R20, [R6+0x8e0] ;  /* 0x0008e00006147984 */ /* 0x000f620000000800 */
[----:B------:R-:W-:-:S03]  /*2b50*/  FFMA R7, R8, R23, R7 ;  /* 0x0000001708077223 */ /* 0x000fc60000000007 */
[----:B------:R-:W5:Y:S01]  /*2b60*/  LDS R21, [R4+0x460] ;  /* 0x0004600004157984 */ /* 0x000f620000000800 */
[-C--:B--2---:R-:W-:Y:S01]  /*2b70*/  FFMA R34, R25, R30.reuse, R34 ;  /* 0x0000001e19227223 */ /* 0x084fe20000000022 */
[-C--:B------:R-:W-:Y:S01]  /*2b80*/  FFMA R29, R24, R30.reuse, R29 ;  /* 0x0000001e181d7223 */ /* 0x080fe2000000001d */
[-C--:B------:R-:W-:Y:S01]  /*2b90*/  FFMA R32, R19, R30.reuse, R32 ;  /* 0x0000001e13207223 */ /* 0x080fe20000000020 */
[C---:B------:R-:W-:Y:S01]  /*2ba0*/  FFMA R33, R8.reuse, R30, R33 ;  /* 0x0000001e08217223 */ /* 0x040fe20000000021 */
[----:B------:R-:W2:Y:S01]  /*2bb0*/  LDS R23, [R4+0x20] ;  /* 0x0000200004177984 */ /* 0x000ea20000000800 */
[-C--:B------:R-:W-:Y:S01]  /*2bc0*/  FFMA R35, R8, R14.reuse, R9 ;  /* 0x0000000e08237223 */ /* 0x080fe20000000009 */
[-C--:B------:R-:W-:Y:S01]  /*2bd0*/  FFMA R12, R25, R14.reuse, R12 ;  /* 0x0000000e190c7223 */ /* 0x080fe2000000000c */
[CC--:B------:R-:W-:Y:S01]  /*2be0*/  FFMA R13, R24.reuse, R14.reuse, R13 ;  /* 0x0000000e180d7223 */ /* 0x0c0fe2000000000d */
[----:B------:R-:W-:Y:S01]  /*2bf0*/  FFMA R16, R19, R14, R16 ;  /* 0x0000000e13107223 */ /* 0x000fe20000000010 */
[----:B------:R-:W2:Y:S04]  /*2c00*/  LDS R9, [R4+0xce0] ;  /* 0x000ce00004097984 */ /* 0x000ea80000000800 */
[----:B------:R-:W-:Y:S01]  /*2c10*/  LDS R14, [R6+0x9e4] ;  /* 0x0009e400060e7984 */ /* 0x000fe20000000800 */
[----:B0-----:R-:W-:Y:S01]  /*2c20*/  FFMA R12, R15, R26, R12 ;  /* 0x0000001a0f0c7223 */ /* 0x001fe2000000000c */
[-C--:B---3--:R-:W-:Y:S01]  /*2c30*/  FFMA R36, R25, R10.reuse, R36 ;  /* 0x0000000a19247223 */ /* 0x088fe20000000024 */
[-C--:B------:R-:W-:Y:S01]  /*2c40*/  FFMA R11, R24, R10.reuse, R11 ;  /* 0x0000000a180b7223 */ /* 0x080fe2000000000b */
[-C--:B------:R-:W-:Y:S01]  /*2c50*/  FFMA R2, R19, R10.reuse, R2 ;  /* 0x0000000a13027223 */ /* 0x080fe20000000002 */
[----:B------:R-:W-:Y:S01]  /*2c60*/  FFMA R27, R8, R10, R27 ;  /* 0x0000000a081b7223 */ /* 0x000fe2000000001b */
[----:B------:R-:W-:Y:S01]  /*2c70*/  LDS R19, [R6+0x9a4] ;  /* 0x0009a40006137984 */ /* 0x000fe20000000800 */
[----:B-1----:R-:W-:-:S03]  /*2c80*/  FFMA R13, R18, R26, R13 ;  /* 0x0000001a120d7223 */ /* 0x002fc6000000000d */
[----:B------:R-:W0:Y:S01]  /*2c90*/  LDS R10, [R4+0x24] ;  /* 0x00002400040a7984 */ /* 0x000e220000000800 */
[----:B----4-:R-:W-:-:S03]  /*2ca0*/  FFMA R16, R17, R26, R16 ;  /* 0x0000001a11107223 */ /* 0x010fc60000000010 */
[----:B------:R-:W1:Y:S01]  /*2cb0*/  LDS R8, [R6+0x964] ;  /* 0x0009640006087984 */ /* 0x000e620000000800 */
[----:B-----5:R-:W-:Y:S01]  /*2cc0*/  FFMA R35, R20, R26, R35 ;  /* 0x0000001a14237223 */ /* 0x020fe20000000023 */
[-C--:B------:R-:W-:Y:S01]  /*2cd0*/  FFMA R34, R15, R21.reuse, R34 ;  /* 0x000000150f227223 */ /* 0x080fe20000000022 */
[-C--:B------:R-:W-:Y:S01]  /*2ce0*/  FFMA R29, R18, R21.reuse, R29 ;  /* 0x00000015121d7223 */ /* 0x080fe2000000001d */
[-C--:B------:R-:W-:Y:S01]  /*2cf0*/  FFMA R32, R17, R21.reuse, R32 ;  /* 0x0000001511207223 */ /* 0x080fe20000000020 */
[----:B------:R-:W-:Y:S02]  /*2d00*/  FFMA R33, R20, R21, R33 ;  /* 0x0000001514217223 */ /* 0x000fe40000000021 */
[----:B------:R-:W3:Y:S01]  /*2d10*/  LDS R21, [R6+0x924] ;  /* 0x0009240006157984 */ /* 0x000ee20000000800 */
[-C--:B--2---:R-:W-:Y:S01]  /*2d20*/  FFMA R22, R15, R23.reuse, R22 ;  /* 0x000000170f167223 */ /* 0x084fe20000000016 */
[-C--:B------:R-:W-:Y:S01]  /*2d30*/  FFMA R31, R18, R23.reuse, R31 ;  /* 0x00000017121f7223 */ /* 0x080fe2000000001f */
[-C--:B------:R-:W-:Y:S01]  /*2d40*/  FFMA R28, R17, R23.reuse, R28 ;  /* 0x00000017111c7223 */ /* 0x080fe2000000001c */
[----:B------:R-:W-:Y:S01]  /*2d50*/  FFMA R7, R20, R23, R7 ;  /* 0x0000001714077223 */ /* 0x000fe20000000007 */
[-C--:B------:R-:W-:Y:S01]  /*2d60*/  FFMA R36, R15, R9.reuse, R36 ;  /* 0x000000090f247223 */ /* 0x080fe20000000024 */
[----:B------:R-:W2:Y:S01]  /*2d70*/  LDS R23, [R4+0x464] ;  /* 0x0004640004177984 */ /* 0x000ea20000000800 */
[-C--:B------:R-:W-:Y:S01]  /*2d80*/  FFMA R25, R18, R9.reuse, R11 ;  /* 0x0000000912197223 */ /* 0x080fe2000000000b */
[-C--:B------:R-:W-:Y:S01]  /*2d90*/  FFMA R2, R17, R9.reuse, R2 ;  /* 0x0000000911027223 */ /* 0x080fe20000000002 */
[----:B------:R-:W-:Y:S01]  /*2da0*/  FFMA R27, R20, R9, R27 ;  /* 0x00000009141b7223 */ /* 0x000fe2000000001b */
[----:B------:R-:W4:Y:S04]  /*2db0*/  LDS R15, [R4+0x8a4] ;  /* 0x0008a400040f7984 */ /* 0x000f280000000800 */
[----:B------:R-:W5:Y:S04]  /*2dc0*/  LDS R11, [R4+0xce4] ;  /* 0x000ce400040b7984 */ /* 0x000f680000000800 */
[----:B------:R-:W-:Y:S04]  /*2dd0*/  LDS R17, [R6+0xa28] ;  /* 0x000a280006117984 */ /* 0x000fe80000000800 */
[----:B------:R-:W-:Y:S04]  /*2de0*/  LDS R18, [R6+0xa68] ;  /* 0x000a680006127984 */ /* 0x000fe80000000800 */
[----:B------:R-:W-:Y:S01]  /*2df0*/  LDS R9, [R6+0xae8] ;  /* 0x000ae80006097984 */ /* 0x000fe20000000800 */
[-C--:B0-----:R-:W-:Y:S01]  /*2e00*/  FFMA R28, R19, R10.reuse, R28 ;  /* 0x0000000a131c7223 */ /* 0x081fe2000000001c */
[----:B------:R-:W-:-:S02]  /*2e10*/  FFMA R24, R14, R10, R7 ;  /* 0x0000000a0e187223 */ /* 0x000fc40000000007 */
[----:B------:R-:W0:Y:S01]  /*2e20*/  LDS R20, [R4+0x28] ;  /* 0x0000280004147984 */ /* 0x000e220000000800 */
[----:B-1----:R-:W-:-:S03]  /*2e30*/  FFMA R31, R8, R10, R31 ;  /* 0x0000000a081f7223 */ /* 0x002fc6000000001f */
[----:B------:R-:W1:Y:S01]  /*2e40*/  LDS R7, [R4+0x8a8] ;  /* 0x0008a80004077984 */ /* 0x000e620000000800 */
[----:B---3--:R-:W-:-:S03]  /*2e50*/  FFMA R22, R21, R10, R22 ;  /* 0x0000000a15167223 */ /* 0x008fc60000000016 */
[----:B------:R-:W3:Y:S01]  /*2e60*/  LDS R10, [R4+0x468] ;  /* 0x00046800040a7984 */ /* 0x000ee20000000800 */
[-C--:B--2---:R-:W-:Y:S01]  /*2e70*/  FFMA R34, R21, R23.reuse, R34 ;  /* 0x0000001715227223 */ /* 0x084fe20000000022 */
[-C--:B------:R-:W-:Y:S01]  /*2e80*/  FFMA R29, R8, R23.reuse, R29 ;  /* 0x00000017081d7223 */ /* 0x080fe2000000001d */
[-C--:B------:R-:W-:Y:S01]  /*2e90*/  FFMA R32, R19, R23.reuse, R32 ;  /* 0x0000001713207223 */ /* 0x080fe20000000020 */
[C---:B------:R-:W-:Y:S01]  /*2ea0*/  FFMA R26, R14.reuse, R23, R33 ;  /* 0x000000170e1a7223 */ /* 0x040fe20000000021 */
[-C--:B----4-:R-:W-:Y:S01]  /*2eb0*/  FFMA R30, R14, R15.reuse, R35 ;  /* 0x0000000f0e1e7223 */ /* 0x090fe20000000023 */
[-C--:B------:R-:W-:Y:S01]  /*2ec0*/  FFMA R12, R21, R15.reuse, R12 ;  /* 0x0000000f150c7223 */ /* 0x080fe2000000000c */
[CC--:B------:R-:W-:Y:S01]  /*2ed0*/  FFMA R13, R8.reuse, R15.reuse, R13 ;  /* 0x0000000f080d7223 */ /* 0x0c0fe2000000000d */
[----:B------:R-:W-:Y:S01]  /*2ee0*/  FFMA R16, R19, R15, R16 ;  /* 0x0000000f13107223 */ /* 0x000fe20000000010 */
[-C--:B-----5:R-:W-:Y:S01]  /*2ef0*/  FFMA R36, R21, R11.reuse, R36 ;  /* 0x0000000b15247223 */ /* 0x0a0fe20000000024 */
[-C--:B------:R-:W-:Y:S01]  /*2f00*/  FFMA R25, R8, R11.reuse, R25 ;  /* 0x0000000b08197223 */ /* 0x080fe20000000019 */
[-C--:B------:R-:W-:Y:S01]  /*2f10*/  FFMA R2, R19, R11.reuse, R2 ;  /* 0x0000000b13027223 */ /* 0x080fe20000000002 */
[----:B------:R-:W-:Y:S01]  /*2f20*/  FFMA R14, R14, R11, R27 ;  /* 0x0000000b0e0e7223 */ /* 0x000fe2000000001b */
[----:B------:R-:W2:Y:S04]  /*2f30*/  LDS R8, [R4+0xce8] ;  /* 0x000ce80004087984 */ /* 0x000ea80000000800 */
[----:B------:R-:W-:Y:S04]  /*2f40*/  LDS R15, [R6+0xb2c] ;  /* 0x000b2c00060f7984 */ /* 0x000fe80000000800 */
[----:B------:R-:W-:Y:S04]  /*2f50*/  LDS R21, [R6+0xb6c] ;  /* 0x000b6c0006157984 */ /* 0x000fe80000000800 */
[----:B------:R-:W-:Y:S01]  /*2f60*/  LDS R19, [R6+0xbac] ;  /* 0x000bac0006137984 */ /* 0x000fe20000000800 */
[-C--:B0-----:R-:W-:Y:S01]  /*2f70*/  FFMA R22, R17, R20.reuse, R22 ;  /* 0x0000001411167223 */ /* 0x081fe20000000016 */
[CC--:B------:R-:W-:Y:S01]  /*2f80*/  FFMA R31, R18.reuse, R20.reuse, R31 ;  /* 0x00000014121f7223 */ /* 0x0c0fe2000000001f */
[-C--:B------:R-:W-:Y:S01]  /*2f90*/  FFMA R28, R37, R20.reuse, R28 ;  /* 0x00000014251c7223 */ /* 0x080fe2000000001c */
[----:B------:R-:W-:Y:S01]  /*2fa0*/  LDS R11, [R6+0xbec] ;  /* 0x000bec00060b7984 */ /* 0x000fe20000000800 */
[----:B------:R-:W-:Y:S01]  /*2fb0*/  FFMA R24, R9, R20, R24 ;  /* 0x0000001409187223 */ /* 0x000fe20000000018 */
[-C--:B-1----:R-:W-:Y:S01]  /*2fc0*/  FFMA R12, R17, R7.reuse, R12 ;  /* 0x00000007110c7223 */ /* 0x082fe2000000000c */
[CC--:B------:R-:W-:Y:S01]  /*2fd0*/  FFMA R13, R18.reuse, R7.reuse, R13 ;  /* 0x00000007120d7223 */ /* 0x0c0fe2000000000d */
[----:B------:R-:W0:Y:S01]  /*2fe0*/  LDS R23, [R4+0x2c] ;  /* 0x00002c0004177984 */ /* 0x000e220000000800 */
[-C--:B------:R-:W-:Y:S01]  /*2ff0*/  FFMA R16, R37, R7.reuse, R16 ;  /* 0x0000000725107223 */ /* 0x080fe20000000010 */
[----:B------:R-:W-:Y:S01]  /*3000*/  FFMA R30, R9, R7, R30 ;  /* 0x00000007091e7223 */ /* 0x000fe2000000001e */
[-C--:B---3--:R-:W-:Y:S01]  /*3010*/  FFMA R34, R17, R10.reuse, R34 ;  /* 0x0000000a11227223 */ /* 0x088fe20000000022 */
[-C--:B------:R-:W-:Y:S01]  /*3020*/  FFMA R29, R18, R10.reuse, R29 ;  /* 0x0000000a121d7223 */ /* 0x080fe2000000001d */
[-C--:B------:R-:W-:Y:S01]  /*3030*/  FFMA R32, R37, R10.reuse, R32 ;  /* 0x0000000a25207223 */ /* 0x080fe20000000020 */
[C---:B------:R-:W-:Y:S01]  /*3040*/  FFMA R26, R9.reuse, R10, R26 ;  /* 0x0000000a091a7223 */ /* 0x040fe2000000001a */
[----:B------:R-:W1:Y:S04]  /*3050*/  LDS R20, [R4+0x46c] ;  /* 0x00046c0004147984 */ /* 0x000e680000000800 */
[----:B------:R-:W3:Y:S04]  /*3060*/  LDS R10, [R4+0x8ac] ;  /* 0x0008ac00040a7984 */ /* 0x000ee80000000800 */
[----:B------:R-:W4:Y:S01]  /*3070*/  LDS R7, [R4+0xcec] ;  /* 0x000cec0004077984 */ /* 0x000f220000000800 */
[-C--:B--2---:R-:W-:Y:S01]  /*3080*/  FFMA R14, R9, R8.reuse, R14 ;  /* 0x00000008090e7223 */ /* 0x084fe2000000000e */
[----:B------:R-:W-:-:S02]  /*3090*/  FFMA R36, R17, R8, R36 ;  /* 0x0000000811247223 */ /* 0x000fc40000000024 */
[----:B------:R-:W-:Y:S01]  /*30a0*/  LDS R9, [R6+0xc30] ;  /* 0x000c300006097984 */ /* 0x000fe20000000800 */
[-C--:B------:R-:W-:Y:S01]  /*30b0*/  FFMA R18, R18, R8.reuse, R25 ;  /* 0x0000000812127223 */ /* 0x080fe20000000019 */
[----:B------:R-:W-:Y:S02]  /*30c0*/  FFMA R2, R37, R8, R2 ;  /* 0x0000000825027223 */ /* 0x000fe40000000002 */
[----:B------:R-:W-:Y:S04]  /*30d0*/  LDS R8, [R6+0xc70] ;  /* 0x000c700006087984 */ /* 0x000fe80000000800 */
[----:B------:R-:W-:Y:S04]  /*30e0*/  LDS R17, [R6+0xcf0] ;  /* 0x000cf00006117984 */ /* 0x000fe80000000800 */
[----:B------:R-:W2:Y:S01]  /*30f0*/  LDS R25, [R4+0x30] ;  /* 0x0000300004197984 */ /* 0x000ea20000000800 */
        /* <DEDUP_REMOVED lines=9> */
[-C--:B---3--:R-:W-:Y:S01]  /*3190*/  FFMA R12, R15, R10.reuse, R12 ;  /* 0x0000000a0f0c7223 */ /* 0x088fe2000000000c */
[-C--:B------:R-:W-:Y:S01]  /*31a0*/  FFMA R13, R21, R10.reuse, R13 ;  /* 0x0000000a150d7223 */ /* 0x080fe2000000000d */
[-C--:B------:R-:W-:Y:S01]  /*31b0*/  FFMA R16, R19, R10.reuse, R16 ;  /* 0x0000000a13107223 */ /* 0x080fe20000000010 */
[----:B------:R-:W-:Y:S01]  /*31c0*/  FFMA R27, R11, R10, R30 ;  /* 0x0000000a0b1b7223 */ /* 0x000fe2000000001e */
[----:B------:R-:W1:Y:S01]  /*31d0*/  LDS R20, [R4+0x470] ;  /* 0x0004700004147984 */ /* 0x000e620000000800 */
[-C--:B----4-:R-:W-:Y:S01]  /*31e0*/  FFMA R21, R21, R7.reuse, R18 ;  /* 0x0000000715157223 */ /* 0x090fe20000000012 */
[-C--:B------:R-:W-:Y:S01]  /*31f0*/  FFMA R2, R19, R7.reuse, R2 ;  /* 0x0000000713027223 */ /* 0x080fe20000000002 */
[-C--:B------:R-:W-:Y:S01]  /*3200*/  FFMA R14, R11, R7.reuse, R14 ;  /* 0x000000070b0e7223 */ /* 0x080fe2000000000e */
[----:B------:R-:W3:Y:S01]  /*3210*/  LDS R10, [R4+0x8b0] ;  /* 0x0008b000040a7984 */ /* 0x000ee20000000800 */
[----:B------:R-:W-:-:S03]  /*3220*/  FFMA R36, R15, R7, R36 ;  /* 0x000000070f247223 */ /* 0x000fc60000000024 */
[----:B------:R-:W4:Y:S04]  /*3230*/  LDS R30, [R4+0xcf0] ;  /* 0x000cf000041e7984 */ /* 0x000f280000000800 */
[----:B------:R-:W-:Y:S04]  /*3240*/  LDS R19, [R6+0xd34] ;  /* 0x000d340006137984 */ /* 0x000fe80000000800 */
[----:B------:R-:W5:Y:S01]  /*3250*/  LDS R11, [R4+0x8b4] ;  /* 0x0008b400040b7984 */ /* 0x000f620000000800 */
[-C--:B--2---:R-:W-:Y:S01]  /*3260*/  FFMA R31, R8, R25.reuse, R31 ;  /* 0x00000019081f7223 */ /* 0x084fe2000000001f */
[----:B------:R-:W-:-:S02]  /*3270*/  FFMA R22, R9, R25, R22 ;  /* 0x0000001909167223 */ /* 0x000fc40000000016 */
[----:B------:R-:W2:Y:S01]  /*3280*/  LDS R15, [R4+0x34] ;  /* 0x00003400040f7984 */ /* 0x000ea20000000800 */
[----:B------:R-:W-:-:S03]  /*3290*/  FFMA R24, R17, R25, R24 ;  /* 0x0000001911187223 */ /* 0x000fc60000000018 */
[----:B------:R-:W2:Y:S01]  /*32a0*/  LDS R7, [R4+0x474] ;  /* 0x0004740004077984 */ /* 0x000ea20000000800 */
[----:B0-----:R-:W-:-:S03]  /*32b0*/  FFMA R28, R23, R25, R28 ;  /* 0x00000019171c7223 */ /* 0x001fc6000000001c */
[----:B------:R-:W-:Y:S01]  /*32c0*/  LDS R25, [R4+0x38] ;  /* 0x0000380004197984 */ /* 0x000fe20000000800 */
[-C--:B-1----:R-:W-:Y:S01]  /*32d0*/  FFMA R34, R9, R20.reuse, R34 ;  /* 0x0000001409227223 */ /* 0x082fe20000000022 */
[CC--:B------:R-:W-:Y:S01]  /*32e0*/  FFMA R29, R8.reuse, R20.reuse, R29 ;  /* 0x00000014081d7223 */ /* 0x0c0fe2000000001d */
[-C--:B------:R-:W-:Y:S01]  /*32f0*/  FFMA R32, R23, R20.reuse, R32 ;  /* 0x0000001417207223 */ /* 0x080fe20000000020 */
[----:B------:R-:W-:Y:S01]  /*3300*/  FFMA R26, R17, R20, R26 ;  /* 0x00000014111a7223 */ /* 0x000fe2000000001a */
[-C--:B---3--:R-:W-:Y:S01]  /*3310*/  FFMA R18, R9, R10.reuse, R12 ;  /* 0x0000000a09127223 */ /* 0x088fe2000000000c */
[CC--:B------:R-:W-:Y:S01]  /*3320*/  FFMA R20, R8.reuse, R10.reuse, R13 ;  /* 0x0000000a08147223 */ /* 0x0c0fe2000000000d */
[----:B------:R-:W0:Y:S01]  /*3330*/  LDS R12, [R4+0xcf4] ;  /* 0x000cf400040c7984 */ /* 0x000e220000000800 */
[----:B------:R-:W-:Y:S01]  /*3340*/  FFMA R16, R23, R10, R16 ;  /* 0x0000000a17107223 */ /* 0x000fe20000000010 */
[-C--:B----4-:R-:W-:Y:S01]  /*3350*/  FFMA R21, R8, R30.reuse, R21 ;  /* 0x0000001e08157223 */ /* 0x090fe20000000015 */
[----:B------:R-:W-:Y:S01]  /*3360*/  FFMA R9, R9, R30, R36 ;  /* 0x0000001e09097223 */ /* 0x000fe20000000024 */
[----:B------:R-:W1:Y:S01]  /*3370*/  LDS R8, [R6+0xd74] ;  /* 0x000d740006087984 */ /* 0x000e620000000800 */
[----:B------:R-:W-:Y:S01]  /*3380*/  FFMA R10, R17, R10, R27 ;  /* 0x0000000a110a7223 */ /* 0x000fe2000000001b */
[-C--:B------:R-:W-:Y:S01]  /*3390*/  FFMA R23, R23, R30.reuse, R2 ;  /* 0x0000001e17177223 */ /* 0x080fe20000000002 */
[----:B------:R-:W-:Y:S01]  /*33a0*/  FFMA R17, R17, R30, R14 ;  /* 0x0000001e11117223 */ /* 0x000fe2000000000e */
[----:B------:R-:W-:Y:S01]  /*33b0*/  LDS R2, [R4+0x8b8] ;  /* 0x0008b80004027984 */ /* 0x000fe20000000800 */
[----:B-----5:R-:W-:-:S03]  /*33c0*/  FFMA R35, R19, R11, R18 ;  /* 0x0000000b13237223 */ /* 0x020fc60000000012 */
[----:B------:R-:W3:Y:S01]  /*33d0*/  LDS R30, [R6+0xe38] ;  /* 0x000e3800061e7984 */ /* 0x000ee20000000800 */
[----:B--2---:R-:W-:-:S03]  /*33e0*/  FFMA R3, R19, R15, R22 ;  /* 0x0000000f13037223 */ /* 0x004fc60000000016 */
[----:B------:R-:W2:Y:S01]  /*33f0*/  LDS R14, [R4+0x478] ;  /* 0x00047800040e7984 */ /* 0x000ea20000000800 */
[----:B------:R-:W-:-:S03]  /*3400*/  FFMA R33, R19, R7, R34 ;  /* 0x0000000713217223 */ /* 0x000fc60000000022 */
[----:B------:R-:W4:Y:S04]  /*3410*/  LDS R13, [R4+0xcf8] ;  /* 0x000cf800040d7984 */ /* 0x000f280000000800 */
[----:B------:R-:W5:Y:S04]  /*3420*/  LDS R27, [R6+0xe78] ;  /* 0x000e7800061b7984 */ /* 0x000f680000000800 */
[----:B------:R-:W-:Y:S01]  /*3430*/  LDS R36, [R6+0xf3c] ;  /* 0x000f3c0006247984 */ /* 0x000fe20000000800 */
[----:B0-----:R-:W-:-:S03]  /*3440*/  FFMA R18, R19, R12, R9 ;  /* 0x0000000c13127223 */ /* 0x001fc60000000009 */
[----:B------:R-:W0:Y:S01]  /*3450*/  LDS R9, [R6+0xdb4] ;  /* 0x000db40006097984 */ /* 0x000e220000000800 */
[C---:B-1----:R-:W-:Y:S01]  /*3460*/  FFMA R22, R8.reuse, R15, R31 ;  /* 0x0000000f08167223 */ /* 0x042fe2000000001f */
[C---:B------:R-:W-:Y:S02]  /*3470*/  FFMA R29, R8.reuse, R7, R29 ;  /* 0x00000007081d7223 */ /* 0x040fe4000000001d */
[----:B------:R-:W1:Y:S01]  /*3480*/  LDS R19, [R6+0xdf4] ;  /* 0x000df40006137984 */ /* 0x000e620000000800 */
[C---:B------:R-:W-:Y:S01]  /*3490*/  FFMA R31, R8.reuse, R11, R20 ;  /* 0x0000000b081f7223 */ /* 0x040fe20000000014 */
[----:B------:R-:W-:Y:S02]  /*34a0*/  FFMA R8, R8, R12, R21 ;  /* 0x0000000c08087223 */ /* 0x000fe40000000015 */
[----:B------:R-:W1:Y:S01]  /*34b0*/  LDS R20, [R4+0x47c] ;  /* 0x00047c0004147984 */ /* 0x000e620000000800 */
[C---:B---3--:R-:W-:Y:S01]  /*34c0*/  FFMA R3, R30.reuse, R25, R3 ;  /* 0x000000191e037223 */ /* 0x048fe20000000003 */
[----:B------:R-:W-:-:S02]  /*34d0*/  FFMA R35, R30, R2, R35 ;  /* 0x000000021e237223 */ /* 0x000fc40000000023 */
[----:B------:R-:W3:Y:S01]  /*34e0*/  LDS R21, [R4+0xcfc] ;  /* 0x000cfc0004157984 */ /* 0x000ee20000000800 */
[CC--:B--2---:R-:W-:Y:S01]  /*34f0*/  FFMA R33, R30.reuse, R14.reuse, R33 ;  /* 0x0000000e1e217223 */ /* 0x0c4fe20000000021 */
[-C--:B----4-:R-:W-:Y:S02]  /*3500*/  FFMA R18, R30, R13.reuse, R18 ;  /* 0x0000000d1e127223 */ /* 0x090fe40000000012 */
[----:B------:R-:W2:Y:S01]  /*3510*/  LDS R30, [R4+0x8bc] ;  /* 0x0008bc00041e7984 */ /* 0x000ea20000000800 */
[C---:B-----5:R-:W-:Y:S01]  /*3520*/  FFMA R34, R27.reuse, R13, R8 ;  /* 0x0000000d1b227223 */ /* 0x060fe20000000008 */
[C---:B------:R-:W-:Y:S02]  /*3530*/  FFMA R22, R27.reuse, R25, R22 ;  /* 0x000000191b167223 */ /* 0x040fe40000000016 */
[----:B------:R4:W5:Y:S01]  /*3540*/  LDS R8, [R4+0x3c] ;  /* 0x00003c0004087984 */ /* 0x0009620000000800 */
[C---:B------:R-:W-:Y:S01]  /*3550*/  FFMA R29, R27.reuse, R14, R29 ;  /* 0x0000000e1b1d7223 */ /* 0x040fe2000000001d */
[----:B------:R-:W-:-:S02]  /*3560*/  FFMA R31, R27, R2, R31 ;  /* 0x000000021b1f7223 */ /* 0x000fc4000000001f */
[----:B------:R-:W4:Y:S01]  /*3570*/  LDC R27, c[0x0][0x3a8] ;  /* 0x0000ea00ff1b7b82 */ /* 0x000f220000000800 */
[-C--:B0-----:R-:W-:Y:S01]  /*3580*/  FFMA R28, R9, R15.reuse, R28 ;  /* 0x0000000f091c7223 */ /* 0x081fe2000000001c */
[----:B-1----:R-:W-:Y:S02]  /*3590*/  FFMA R24, R19, R15, R24 ;  /* 0x0000000f13187223 */ /* 0x002fe40000000018 */
[----:B------:R-:W0:Y:S01]  /*35a0*/  LDS R15, [R6+0xf7c] ;  /* 0x000f7c00060f7984 */ /* 0x000e220000000800 */
[C---:B------:R-:W-:Y:S01]  /*35b0*/  FFMA R33, R36.reuse, R20, R33 ;  /* 0x0000001424217223 */ /* 0x040fe20000000021 */
[----:B----4-:R-:W-:Y:S01]  /*35c0*/  SHF.L.U32 R4, R27, 0x8, RZ ;  /* 0x000000081b047819 */ /* 0x010fe200000006ff */
[----:B---3--:R-:W-:-:S03]  /*35d0*/  FFMA R18, R36, R21, R18 ;  /* 0x0000001524127223 */ /* 0x008fc60000000012 */
[----:B------:R-:W-:Y:S01]  /*35e0*/  SHF.R.S32.HI R4, RZ, 0x8, R4 ;  /* 0x00000008ff047819 */ /* 0x000fe20000011404 */
[C---:B--2---:R-:W-:Y:S01]  /*35f0*/  FFMA R35, R36.reuse, R30, R35 ;  /* 0x0000001e24237223 */ /* 0x044fe20000000023 */
[-C--:B-----5:R-:W-:Y:S01]  /*3600*/  FFMA R3, R36, R8.reuse, R3 ;  /* 0x0000000824037223 */ /* 0x0a0fe20000000003 */
[C---:B0-----:R-:W-:Y:S01]  /*3610*/  FFMA R22, R15.reuse, R8, R22 ;  /* 0x000000080f167223 */ /* 0x041fe20000000016 */
[C---:B------:R-:W-:Y:S01]  /*3620*/  FFMA R29, R15.reuse, R20, R29 ;  /* 0x000000140f1d7223 */ /* 0x040fe2000000001d */
[C---:B------:R-:W-:Y:S01]  /*3630*/  FFMA R34, R15.reuse, R21, R34 ;  /* 0x000000150f227223 */ /* 0x040fe20000000022 */
[----:B------:R-:W-:Y:S01]  /*3640*/  FFMA R31, R15, R30, R31 ;  /* 0x0000001e0f1f7223 */ /* 0x000fe2000000001f */
[----:B------:R-:W-:Y:S02]  /*3650*/  IMAD R15, R0, R4, R5 ;  /* 0x00000004000f7224 */ /* 0x000fe400078e0205 */
[----:B------:R-:W0:Y:S02]  /*3660*/  LDC.64 R4, c[0x0][0x3a0] ;  /* 0x0000e800ff047b82 */ /* 0x000e240000000a00 */
[----:B0-----:R-:W-:-:S05]  /*3670*/  IMAD.WIDE R4, R15, 0x4, R4 ;  /* 0x000000040f047825 */ /* 0x001fca00078e0204 */
        /* <DEDUP_REMOVED lines=8> */
[----:B----4-:R-:W-:Y:S01]  /*3700*/  FMUL R37, R37, UR13 ;  /* 0x0000000d25257c20 */ /* 0x010fe20008400000 */
[----:B-----5:R-:W-:-:S03]  /*3710*/  FMUL R15, R0, UR13 ;  /* 0x0000000d000f7c20 */ /* 0x020fc60008400000 */
[----:B------:R-:W-:Y:S01]  /*3720*/  FFMA R3, R3, UR12, R37 ;  /* 0x0000000c03037c23 */ /* 0x000fe20008000025 */
[----:B------:R-:W-:Y:S01]  /*3730*/  FFMA R35, R35, UR12, R36 ;  /* 0x0000000c23237c23 */ /* 0x000fe20008000024 */
[----:B------:R-:W-:-:S04]  /*3740*/  IMAD.WIDE R36, R27, 0x4, R4 ;  /* 0x000000041b247825 */ /* 0x000fc800078e0204 */
[----:B------:R-:W-:Y:S01]  /*3750*/  FFMA R15, R18, UR12, R15 ;  /* 0x0000000c120f7c23 */ /* 0x000fe2000800000f */
[----:B------:R-:W-:Y:S04]  /*3760*/  STG.E desc[UR8][R4.64+0x40], R33 ;  /* 0x0000402104007986 */ /* 0x000fe8000c101908 */
[----:B------:R0:W-:Y:S04]  /*3770*/  STG.E desc[UR8][R4.64], R3 ;  /* 0x0000000304007986 */ /* 0x0001e8000c101908 */
[----:B------:R-:W-:Y:S04]  /*3780*/  STG.E desc[UR8][R4.64+0x80], R35 ;  /* 0x0000802304007986 */ /* 0x000fe8000c101908 */
[----:B------:R1:W-:Y:S04]  /*3790*/  STG.E desc[UR8][R4.64+0xc0], R15 ;  /* 0x0000c00f04007986 */ /* 0x0003e8000c101908 */
[----:B------:R-:W2:Y:S04]  /*37a0*/  LDG.E R0, desc[UR8][R36.64] ;  /* 0x0000000824007981 */ /* 0x000ea8000c1e1900 */
[----:B0-----:R-:W3:Y:S04]  /*37b0*/  LDG.E R3, desc[UR8][R36.64+0x40] ;  /* 0x0000400824037981 */ /* 0x001ee8000c1e1900 */
[----:B------:R-:W4:Y:S04]  /*37c0*/  LDG.E R18, desc[UR8][R36.64+0x80] ;  /* 0x0000800824127981 */ /* 0x000f28000c1e1900 */
[----:B-1----:R-:W5:Y:S01]  /*37d0*/  LDG.E R15, desc[UR8][R36.64+0xc0] ;  /* 0x0000c008240f7981 */ /* 0x002f62000c1e1900 */
[----:B------:R-:W-:-:S04]  /*37e0*/  IMAD.WIDE R4, R27, 0x4, R36 ;  /* 0x000000041b047825 */ /* 0x000fc800078e0224 */
[----:B--2---:R-:W-:Y:S01]  /*37f0*/  FMUL R33, R0, UR13 ;  /* 0x0000000d00217c20 */ /* 0x004fe20008400000 */
[----:B---3--:R-:W-:-:S03]  /*3800*/  FMUL R0, R3, UR13 ;  /* 0x0000000d03007c20 */ /* 0x008fc60008400000 */
[----:B------:R-:W-:Y:S01]  /*3810*/  FFMA R33, R22, UR12, R33 ;  /* 0x0000000c16217c23 */ /* 0x000fe20008000021 */
[----:B----4-:R-:W-:Y:S01]  /*3820*/  FMUL R18, R18, UR13 ;  /* 0x0000000d12127c20 */ /* 0x010fe20008400000 */
[----:B-----5:R-:W-:Y:S01]  /*3830*/  FMUL R3, R15, UR13 ;  /* 0x0000000d0f037c20 */ /* 0x020fe20008400000 */
[----:B------:R-:W-:Y:S02]  /*3840*/  FFMA R35, R29, UR12, R0 ;  /* 0x0000000c1d237c23 */ /* 0x000fe40008000000 */
[----:B------:R-:W-:Y:S01]  /*3850*/  FFMA R22, R31, UR12, R18 ;  /* 0x0000000c1f167c23 */ /* 0x000fe20008000012 */
[----:B------:R-:W-:Y:S01]  /*3860*/  FFMA R34, R34, UR12, R3 ;  /* 0x0000000c22227c23 */ /* 0x000fe20008000003 */
        /* <DEDUP_REMOVED lines=11> */
[----:B------:R-:W-:Y:S04]  /*3920*/  LDS R22, [R6+0xfbc] ;  /* 0x000fbc0006167984 */ /* 0x000fe80000000800 */
[----:B------:R-:W0:Y:S02]  /*3930*/  LDS R9, [R6+0xeb8] ;  /* 0x000eb80006097984 */ /* 0x000e240000000800 */
[C---:B0-----:R-:W-:Y:S01]  /*3940*/  FFMA R23, R9.reuse, R25, R28 ;  /* 0x0000001909177223 */ /* 0x041fe2000000001c */
[C---:B------:R-:W-:Y:S01]  /*3950*/  FFMA R29, R9.reuse, R14, R29 ;  /* 0x0000000e091d7223 */ /* 0x040fe2000000001d */
[C---:B------:R-:W-:Y:S01]  /*3960*/  FFMA R31, R9.reuse, R2, R31 ;  /* 0x00000002091f7223 */ /* 0x040fe2000000001f */
[----:B------:R-:W-:Y:S01]  /*3970*/  FFMA R16, R9, R13, R16 ;  /* 0x0000000d09107223 */ /* 0x000fe20000000010 */
[C---:B------:R-:W-:Y:S01]  /*3980*/  FFMA R23, R22.reuse, R8, R23 ;  /* 0x0000000816177223 */ /* 0x040fe20000000017 */
[C---:B------:R-:W-:Y:S01]  /*3990*/  FFMA R29, R22.reuse, R20, R29 ;  /* 0x00000014161d7223 */ /* 0x040fe2000000001d */
[C---:B------:R-:W-:Y:S01]  /*39a0*/  FFMA R31, R22.reuse, R30, R31 ;  /* 0x0000001e161f7223 */ /* 0x040fe2000000001f */
[----:B------:R-:W-:Y:S01]  /*39b0*/  FFMA R16, R22, R21, R16 ;  /* 0x0000001516107223 */ /* 0x000fe20000000010 */
[----:B------:R-:W0:Y:S01]  /*39c0*/  LDS R9, [R6+0xef8] ;  /* 0x000ef80006097984 */ /* 0x000e220000000800 */
[----:B--2---:R-:W-:Y:S01]  /*39d0*/  FMUL R22, R3, UR13 ;  /* 0x0000000d03167c20 */ /* 0x004fe20008400000 */
[----:B---3--:R-:W-:Y:S01]  /*39e0*/  FMUL R18, R18, UR13 ;  /* 0x0000000d12127c20 */ /* 0x008fe20008400000 */
[----:B----4-:R-:W-:Y:S01]  /*39f0*/  FMUL R0, R0, UR13 ;  /* 0x0000000d00007c20 */ /* 0x010fe20008400000 */
[----:B-----5:R-:W-:-:S02]  /*3a00*/  FMUL R3, R15, UR13 ;  /* 0x0000000d0f037c20 */ /* 0x020fc40008400000 */
        /* <DEDUP_REMOVED lines=28> */
[----:B-----5:R-:W-:-:S02]  /*3bd0*/  FMUL R3, R0, UR13 ;  /* 0x0000000d00037c20 */ /* 0x020fc40008400000 */
        /* <DEDUP_REMOVED lines=9> */
.L_x_7:
        /* <DEDUP_REMOVED lines=9> */
.L_x_11:


//--------------------- .nv.shared.sgemmNT        --------------------------
	.section	.nv.shared.sgemmNT,"aw",@nobits
	.sectionflags	@""
	.align	4
.nv.shared.sgemmNT:
	.zero		9536


//--------------------- .nv.shared.reserved.0     --------------------------
	.section	.nv.shared.reserved.0,"aw",@nobits
	.weak		__nv_reservedSMEM_offset_0_alias
	.size		__nv_reservedSMEM_offset_0_alias, 0, 64
	.other		__nv_reservedSMEM_offset_0_alias,@"STO_CUDA_RESERVED_SHARED STV_DEFAULT"
__nv_reservedSMEM_offset_0_alias:
	.zero		0
	.zero		64


//--------------------- .nv.shared.sgemmTT        --------------------------
	.section	.nv.shared.sgemmTT,"aw",@nobits
	.sectionflags	@""
	.align	4
.nv.shared.sgemmTT:
	.zero		9536


//--------------------- .nv.shared.sgemmTN        --------------------------
	.section	.nv.shared.sgemmTN,"aw",@nobits
	.sectionflags	@""
	.align	4
.nv.shared.sgemmTN:
	.zero		9536


//--------------------- .nv.shared.sgemmNN        --------------------------
	.section	.nv.shared.sgemmNN,"aw",@nobits
	.sectionflags	@""
	.align	4
.nv.shared.sgemmNN:
	.zero		9536


//--------------------- .nv.constant0.sgemmNT     --------------------------
	.section	.nv.constant0.sgemmNT,"a",@progbits
	.sectionflags	@""
	.align	4
.nv.constant0.sgemmNT:
	.zero		952


//--------------------- .nv.constant0.sgemmTT     --------------------------
	.section	.nv.constant0.sgemmTT,"a",@progbits
	.sectionflags	@""
	.align	4
.nv.constant0.sgemmTT:
	.zero		952


//--------------------- .nv.constant0.sgemmTN     --------------------------
	.section	.nv.constant0.sgemmTN,"a",@progbits
	.sectionflags	@""
	.align	4
.nv.constant0.sgemmTN:
	.zero		952


//--------------------- .nv.constant0.sgemmNN     --------------------------
	.section	.nv.constant0.sgemmNN,"a",@progbits
	.sectionflags	@""
	.align	4
.nv.constant0.sgemmNN:
	.zero		952


//--------------------- SYMBOLS --------------------------

	.type		.nv.reservedSmem.offset0,@object
	.size		.nv.reservedSmem.offset0,0x4
	.type		.nv.reservedSmem.cap,@object
	.size		.nv.reservedSmem.cap,0x4
